	.target	sm_80

	.elftype	@"ET_EXEC"


//--------------------- .note.nv.tkinfo           --------------------------
	.section	.note.nv.tkinfo,"",@"SHT_NOTE"
	.sectionflags	@"SHF_NOTE_NV_TKINFO"
	.tkinfo
        /*0018*/ 	.word	0x00000002
        /*0030*/ 	.string	""
        /*0030*/ 	.string	"ptxas"
        /*0030*/ 	.string	"Cuda compilation tools, release 13.0, V13.0.88"
        /*0030*/ 	.string	"Build cuda_13.0.r13.0/compiler.36424714_0"
        /*0030*/ 	.string	"-v  -suppress-debug-info  -lineinfo  -arch sm_80 "



//--------------------- .note.nv.cuinfo           --------------------------
	.section	.note.nv.cuinfo,"",@"SHT_NOTE"
	.sectionflags	@"SHF_NOTE_NV_CUINFO"
        /*0018*/ 	.short	0x0002
        /*001a*/ 	.short	0x0050
        /*001c*/ 	.short	0x0082
	.zero		2


//--------------------- .nv.info                  --------------------------
	.section	.nv.info,"",@"SHT_CUDA_INFO"
	.align	4


	//----- nvinfo : EIATTR_REGCOUNT
	.align		4
        /*0000*/ 	.byte	0x04, 0x2f
        /*0002*/ 	.short	(.L_1 - .L_0)
	.align		4
.L_0:
        /*0004*/ 	.word	index@(matmul_kernel)
        /*0008*/ 	.word	0x000000ff


	//----- nvinfo : EIATTR_FRAME_SIZE
	.align		4
.L_1:
        /*000c*/ 	.byte	0x04, 0x11
        /*000e*/ 	.short	(.L_3 - .L_2)
	.align		4
.L_2:
        /*0010*/ 	.word	index@(matmul_kernel)
        /*0014*/ 	.word	0x000008d0


	//----- nvinfo : EIATTR_MIN_STACK_SIZE
	.align		4
.L_3:
        /*0018*/ 	.byte	0x04, 0x12
        /*001a*/ 	.short	(.L_5 - .L_4)
	.align		4
.L_4:
        /*001c*/ 	.word	index@(matmul_kernel)
        /*0020*/ 	.word	0x000008d0
.L_5:


//--------------------- .nv.info.matmul_kernel    --------------------------
	.section	.nv.info.matmul_kernel,"",@"SHT_CUDA_INFO"
	.sectionflags	@""
	.align	4


	//----- nvinfo : EIATTR_CUDA_API_VERSION
	.align		4
        /*0000*/ 	.byte	0x04, 0x37
        /*0002*/ 	.short	(.L_7 - .L_6)
.L_6:
        /*0004*/ 	.word	0x00000082


	//----- nvinfo : EIATTR_SW2861232_WAR
	.align		4
.L_7:
        /*0008*/ 	.byte	0x01, 0x35
	.zero		2


	//----- nvinfo : EIATTR_PARAM_CBANK
	.align		4
        /*000c*/ 	.byte	0x04, 0x0a
        /*000e*/ 	.short	(.L_9 - .L_8)
	.align		4
.L_8:
        /*0010*/ 	.word	index@(.nv.constant0.matmul_kernel)
        /*0014*/ 	.short	0x0160
        /*0016*/ 	.short	0x0050


	//----- nvinfo : EIATTR_CBANK_PARAM_SIZE
	.align		4
.L_9:
        /*0018*/ 	.byte	0x03, 0x19
        /*001a*/ 	.short	0x0050


	//----- nvinfo : EIATTR_KPARAM_INFO
	.align		4
        /*001c*/ 	.byte	0x04, 0x17
        /*001e*/ 	.short	(.L_11 - .L_10)
.L_10:
        /*0020*/ 	.word	0x00000000
        /*0024*/ 	.short	0x000d
        /*0026*/ 	.short	0x0048
        /*0028*/ 	.byte	0x00, 0xf4, 0x21, 0x00


	//----- nvinfo : EIATTR_KPARAM_INFO
	.align		4
.L_11:
        /*002c*/ 	.byte	0x04, 0x17
        /*002e*/ 	.short	(.L_13 - .L_12)
.L_12:
        /*0030*/ 	.word	0x00000000
        /*0034*/ 	.short	0x000c
        /*0036*/ 	.short	0x0040
        /*0038*/ 	.byte	0x00, 0xf4, 0x21, 0x00


	//----- nvinfo : EIATTR_KPARAM_INFO
	.align		4
.L_13:
        /*003c*/ 	.byte	0x04, 0x17
        /*003e*/ 	.short	(.L_15 - .L_14)
.L_14:
        /*0040*/ 	.word	0x00000000
        /*0044*/ 	.short	0x000b
        /*0046*/ 	.short	0x0038
        /*0048*/ 	.byte	0x00, 0xf0, 0x11, 0x00


	//----- nvinfo : EIATTR_KPARAM_INFO
	.align		4
.L_15:
        /*004c*/ 	.byte	0x04, 0x17
        /*004e*/ 	.short	(.L_17 - .L_16)
.L_16:
        /*0050*/ 	.word	0x00000000
        /*0054*/ 	.short	0x000a
        /*0056*/ 	.short	0x0034
        /*0058*/ 	.byte	0x00, 0xf0, 0x11, 0x00


	//----- nvinfo : EIATTR_KPARAM_INFO
	.align		4
.L_17:
        /*005c*/ 	.byte	0x04, 0x17
        /*005e*/ 	.short	(.L_19 - .L_18)
.L_18:
        /*0060*/ 	.word	0x00000000
        /*0064*/ 	.short	0x0009
        /*0066*/ 	.short	0x0030
        /*0068*/ 	.byte	0x00, 0xf0, 0x11, 0x00


	//----- nvinfo : EIATTR_KPARAM_INFO
	.align		4
.L_19:
        /*006c*/ 	.byte	0x04, 0x17
        /*006e*/ 	.short	(.L_21 - .L_20)
.L_20:
        /*0070*/ 	.word	0x00000000
        /*0074*/ 	.short	0x0008
        /*0076*/ 	.short	0x002c
        /*0078*/ 	.byte	0x00, 0xf0, 0x11, 0x00


	//----- nvinfo : EIATTR_KPARAM_INFO
	.align		4
.L_21:
        /*007c*/ 	.byte	0x04, 0x17
        /*007e*/ 	.short	(.L_23 - .L_22)
.L_22:
        /*0080*/ 	.word	0x00000000
        /*0084*/ 	.short	0x0007
        /*0086*/ 	.short	0x0028
        /*0088*/ 	.byte	0x00, 0xf0, 0x11, 0x00


	//----- nvinfo : EIATTR_KPARAM_INFO
	.align		4
.L_23:
        /*008c*/ 	.byte	0x04, 0x17
        /*008e*/ 	.short	(.L_25 - .L_24)
.L_24:
        /*0090*/ 	.word	0x00000000
        /*0094*/ 	.short	0x0006
        /*0096*/ 	.short	0x0024
        /*0098*/ 	.byte	0x00, 0xf0, 0x11, 0x00


	//----- nvinfo : EIATTR_KPARAM_INFO
	.align		4
.L_25:
        /*009c*/ 	.byte	0x04, 0x17
        /*009e*/ 	.short	(.L_27 - .L_26)
.L_26:
        /*00a0*/ 	.word	0x00000000
        /*00a4*/ 	.short	0x0005
        /*00a6*/ 	.short	0x0020
        /*00a8*/ 	.byte	0x00, 0xf0, 0x11, 0x00


	//----- nvinfo : EIATTR_KPARAM_INFO
	.align		4
.L_27:
        /*00ac*/ 	.byte	0x04, 0x17
        /*00ae*/ 	.short	(.L_29 - .L_28)
.L_28:
        /*00b0*/ 	.word	0x00000000
        /*00b4*/ 	.short	0x0004
        /*00b6*/ 	.short	0x001c
        /*00b8*/ 	.byte	0x00, 0xf0, 0x11, 0x00


	//----- nvinfo : EIATTR_KPARAM_INFO
	.align		4
.L_29:
        /*00bc*/ 	.byte	0x04, 0x17
        /*00be*/ 	.short	(.L_31 - .L_30)
.L_30:
        /*00c0*/ 	.word	0x00000000
        /*00c4*/ 	.short	0x0003
        /*00c6*/ 	.short	0x0018
        /*00c8*/ 	.byte	0x00, 0xf0, 0x11, 0x00


	//----- nvinfo : EIATTR_KPARAM_INFO
	.align		4
.L_31:
        /*00cc*/ 	.byte	0x04, 0x17
        /*00ce*/ 	.short	(.L_33 - .L_32)
.L_32:
        /*00d0*/ 	.word	0x00000000
        /*00d4*/ 	.short	0x0002
        /*00d6*/ 	.short	0x0010
        /*00d8*/ 	.byte	0x00, 0xf4, 0x21, 0x00


	//----- nvinfo : EIATTR_KPARAM_INFO
	.align		4
.L_33:
        /*00dc*/ 	.byte	0x04, 0x17
        /*00de*/ 	.short	(.L_35 - .L_34)
.L_34:
        /*00e0*/ 	.word	0x00000000
        /*00e4*/ 	.short	0x0001
        /*00e6*/ 	.short	0x0008
        /*00e8*/ 	.byte	0x00, 0xf4, 0x21, 0x00


	//----- nvinfo : EIATTR_KPARAM_INFO
	.align		4
.L_35:
        /*00ec*/ 	.byte	0x04, 0x17
        /*00ee*/ 	.short	(.L_37 - .L_36)
.L_36:
        /*00f0*/ 	.word	0x00000000
        /*00f4*/ 	.short	0x0000
        /*00f6*/ 	.short	0x0000
        /*00f8*/ 	.byte	0x00, 0xf4, 0x21, 0x00


	//----- nvinfo : EIATTR_MAXREG_COUNT
	.align		4
.L_37:
        /*00fc*/ 	.byte	0x03, 0x1b
        /*00fe*/ 	.short	0x00ff


	//----- nvinfo : EIATTR_NUM_BARRIERS
	.align		4
        /*0100*/ 	.byte	0x02, 0x4c
        /*0102*/ 	.byte	0x01
	.zero		1


	//----- nvinfo : EIATTR_ANNOTATIONS
	.align		4
        /*0104*/ 	.byte	0x04, 0x55
        /*0106*/ 	.short	(.L_39 - .L_38)


	//   ....[0]....
.L_38:
        /*0108*/ 	.word	0x00000001
        /*010c*/ 	.byte	0x70, 0x06, 0x00, 0x00, 0x01, 0x00, 0x00, 0x00, 0xb0, 0x06, 0x00, 0x00, 0x01, 0x00, 0x00, 0x00
        /* <DEDUP_REMOVED lines=1056> */
        /*431c*/ 	.byte	0xd0, 0x68, 0x02, 0x00


	//----- nvinfo : EIATTR_MERCURY_ISA_VERSION
	.align		4
.L_39:
        /*4320*/ 	.byte	0x03, 0x5f
        /*4322*/ 	.short	0x0000


	//----- nvinfo : EIATTR_EXIT_INSTR_OFFSETS
	.align		4
        /*4324*/ 	.byte	0x04, 0x1c
        /*4326*/ 	.short	(.L_41 - .L_40)


	//   ....[0]....
.L_40:
        /*4328*/ 	.word	0x00026bd0


	//   ....[1]....
        /*432c*/ 	.word	0x00026bf0


	//----- nvinfo : EIATTR_REQNTID
	.align		4
.L_41:
        /*4330*/ 	.byte	0x04, 0x10
        /*4332*/ 	.short	(.L_43 - .L_42)
.L_42:
        /*4334*/ 	.word	0x00000080
        /*4338*/ 	.word	0x00000001
        /*433c*/ 	.word	0x00000001
.L_43:


//--------------------- .nv.callgraph             --------------------------
	.section	.nv.callgraph,"",@"SHT_CUDA_CALLGRAPH"
	.align	4
	.sectionentsize	8
	.align		4
        /*0000*/ 	.word	0x00000000
	.align		4
        /*0004*/ 	.word	0xffffffff
	.align		4
        /*0008*/ 	.word	0x00000000
	.align		4
        /*000c*/ 	.word	0xfffffffe
	.align		4
        /*0010*/ 	.word	0x00000000
	.align		4
        /*0014*/ 	.word	0xfffffffd
	.align		4
        /*0018*/ 	.word	0x00000000
	.align		4
        /*001c*/ 	.word	0xfffffffc


//--------------------- .nv.rel.action            --------------------------
	.section	.nv.rel.action,"",@"SHT_CUDA_RELOCINFO"
	.align	8
	.sectionentsize	8
        /*0000*/ 	.byte	0x73, 0x00, 0x00, 0x00, 0x00, 0x00, 0x00, 0x00, 0x00, 0x00, 0x00, 0x11, 0x25, 0x00, 0x05, 0x36


//--------------------- .nv.constant0.matmul_kernel --------------------------
	.section	.nv.constant0.matmul_kernel,"a",@progbits
	.sectionflags	@""
	.align	4
.nv.constant0.matmul_kernel:
	.zero		432


//--------------------- .text.matmul_kernel       --------------------------
	.section	.text.matmul_kernel,"ax",@progbits
	.sectioninfo	@"SHI_REGISTERS=255"
	.align	128
        .global         matmul_kernel
        .type           matmul_kernel,@function
        .size           matmul_kernel,(.L_x_3 - matmul_kernel)
        .other          matmul_kernel,@"STO_CUDA_ENTRY STV_DEFAULT"
matmul_kernel:
.text.matmul_kernel:
[----:B------:R-:W-:-:S03]  /*0000*/  IMAD.MOV.U32 R1, RZ, RZ, c[0x0][0x28] ;  /* 0x00000a00ff017624 */ /* 0x000fc600078e00ff */
[----:B------:R-:W-:Y:S01]  /*0010*/  IMAD.MOV.U32 R0, RZ, RZ, c[0x0][0x17c] ;  /* 0x00005f00ff007624 */ /* 0x000fe200078e00ff */
[----:B------:R-:W1:Y:S01]  /*0020*/  S2R R7, SR_CTAID.X ;  /* 0x0000000000077919 */ /* 0x000e620000002500 */
[----:B------:R-:W-:-:S03]  /*0030*/  IADD3 R1, R1, -0x8d0, RZ ;  /* 0xfffff73001017810 */ /* 0x000fc60007ffe0ff */
[----:B------:R-:W-:-:S04]  /*0040*/  IADD3 R0, R0, 0x3f, RZ ;  /* 0x0000003f00007810 */ /* 0x000fc80007ffe0ff */
[----:B------:R-:W-:-:S04]  /*0050*/  SHF.R.S32.HI R3, RZ, 0x1f, R0 ;  /* 0x0000001fff037819 */ /* 0x000fc80000011400 */
[----:B------:R-:W-:-:S04]  /*0060*/  LEA.HI R3, R3, R0, RZ, 0x6 ;  /* 0x0000000003037211 */ /* 0x000fc800078f30ff */
[----:B------:R-:W-:-:S05]  /*0070*/  SHF.R.S32.HI R3, RZ, 0x6, R3 ;  /* 0x00000006ff037819 */ /* 0x000fca0000011403 */
[----:B------:R-:W-:Y:S01]  /*0080*/  IMAD.SHL.U32 R4, R3, 0x8, RZ ;  /* 0x0000000803047824 */ /* 0x000fe200078e00ff */
[----:B-1----:R-:W-:-:S04]  /*0090*/  IABS R8, R7 ;  /* 0x0000000700087213 */ /* 0x002fc80000000000 */
[-C--:B------:R-:W-:Y:S02]  /*00a0*/  IABS R5, R4.reuse ;  /* 0x0000000400057213 */ /* 0x080fe40000000000 */
[----:B------:R-:W-:Y:S02]  /*00b0*/  IABS R10, R4 ;  /* 0x00000004000a7213 */ /* 0x000fe40000000000 */
[----:B------:R-:W1:Y:S08]  /*00c0*/  I2F.RP R0, R5 ;  /* 0x0000000500007306 */ /* 0x000e700000209400 */
[----:B-1----:R-:W1:Y:S02]  /*00d0*/  MUFU.RCP R0, R0 ;  /* 0x0000000000007308 */ /* 0x002e640000001000 */
[----:B-1----:R-:W-:Y:S01]  /*00e0*/  IADD3 R2, R0, 0xffffffe, RZ ;  /* 0x0ffffffe00027810 */ /* 0x002fe20007ffe0ff */
[----:B------:R-:W-:-:S05]  /*00f0*/  IMAD.MOV R0, RZ, RZ, -R10 ;  /* 0x000000ffff007224 */ /* 0x000fca00078e0a0a */
[----:B------:R1:W2:Y:S02]  /*0100*/  F2I.FTZ.U32.TRUNC.NTZ R3, R2 ;  /* 0x0000000200037305 */ /* 0x0002a4000021f000 */
[----:B-1----:R-:W-:Y:S02]  /*0110*/  IMAD.MOV.U32 R2, RZ, RZ, RZ ;  /* 0x000000ffff027224 */ /* 0x002fe400078e00ff */
[----:B--2---:R-:W-:-:S04]  /*0120*/  IMAD.MOV R6, RZ, RZ, -R3 ;  /* 0x000000ffff067224 */ /* 0x004fc800078e0a03 */
[----:B------:R-:W-:Y:S02]  /*0130*/  IMAD R9, R6, R5, RZ ;  /* 0x0000000506097224 */ /* 0x000fe400078e02ff */
[----:B------:R-:W-:Y:S01]  /*0140*/  IMAD.MOV.U32 R6, RZ, RZ, R8 ;  /* 0x000000ffff067224 */ /* 0x000fe200078e0008 */
[----:B------:R-:W-:Y:S01]  /*0150*/  IABS R8, c[0x0][0x17c] ;  /* 0x00005f0000087a13 */ /* 0x000fe20000000000 */
[----:B------:R-:W-:-:S06]  /*0160*/  IMAD.HI.U32 R3, R3, R9, R2 ;  /* 0x0000000903037227 */ /* 0x000fcc00078e0002 */
[----:B------:R-:W-:-:S04]  /*0170*/  IMAD.HI.U32 R3, R3, R6, RZ ;  /* 0x0000000603037227 */ /* 0x000fc800078e00ff */
[----:B------:R-:W-:-:S05]  /*0180*/  IMAD R0, R3, R0, R6 ;  /* 0x0000000003007224 */ /* 0x000fca00078e0206 */
[----:B------:R-:W-:-:S13]  /*0190*/  ISETP.GT.U32.AND P1, PT, R5, R0, PT ;  /* 0x000000000500720c */ /* 0x000fda0003f24070 */
[----:B------:R-:W-:Y:S01]  /*01a0*/  @!P1 IMAD.IADD R0, R0, 0x1, -R5 ;  /* 0x0000000100009824 */ /* 0x000fe200078e0a05 */
[----:B------:R-:W-:Y:S02]  /*01b0*/  @!P1 IADD3 R3, R3, 0x1, RZ ;  /* 0x0000000103039810 */ /* 0x000fe40007ffe0ff */
[----:B------:R-:W-:Y:S02]  /*01c0*/  ISETP.NE.AND P1, PT, R4, RZ, PT ;  /* 0x000000ff0400720c */ /* 0x000fe40003f25270 */
[----:B------:R-:W-:Y:S02]  /*01d0*/  ISETP.GE.U32.AND P0, PT, R0, R5, PT ;  /* 0x000000050000720c */ /* 0x000fe40003f06070 */
[----:B------:R-:W-:-:S04]  /*01e0*/  LOP3.LUT R0, R7, R4, RZ, 0x3c, !PT ;  /* 0x0000000407007212 */ /* 0x000fc800078e3cff */
[----:B------:R-:W-:Y:S01]  /*01f0*/  ISETP.GE.AND P2, PT, R0, RZ, PT ;  /* 0x000000ff0000720c */ /* 0x000fe20003f46270 */
[----:B------:R-:W-:-:S05]  /*0200*/  IMAD.MOV.U32 R0, RZ, RZ, c[0x0][0x178] ;  /* 0x00005e00ff007624 */ /* 0x000fca00078e00ff */
[----:B------:R-:W-:Y:S02]  /*0210*/  IADD3 R0, R0, 0x7f, RZ ;  /* 0x0000007f00007810 */ /* 0x000fe40007ffe0ff */
[----:B------:R-:W-:-:S05]  /*0220*/  @P0 IADD3 R3, R3, 0x1, RZ ;  /* 0x0000000103030810 */ /* 0x000fca0007ffe0ff */
[----:B------:R-:W-:Y:S01]  /*0230*/  IMAD.MOV.U32 R2, RZ, RZ, R3 ;  /* 0x000000ffff027224 */ /* 0x000fe200078e0003 */
[----:B------:R-:W-:-:S03]  /*0240*/  SHF.R.S32.HI R3, RZ, 0x1f, R0 ;  /* 0x0000001fff037819 */ /* 0x000fc60000011400 */
[----:B------:R-:W-:Y:S01]  /*0250*/  @!P2 IMAD.MOV R2, RZ, RZ, -R2 ;  /* 0x000000ffff02a224 */ /* 0x000fe200078e0a02 */
[----:B------:R-:W-:Y:S02]  /*0260*/  @!P1 LOP3.LUT R2, RZ, R4, RZ, 0x33, !PT ;  /* 0x00000004ff029212 */ /* 0x000fe400078e33ff */
[----:B------:R-:W-:-:S03]  /*0270*/  LEA.HI R3, R3, R0, RZ, 0x7 ;  /* 0x0000000003037211 */ /* 0x000fc600078f38ff */
[----:B------:R-:W-:-:S05]  /*0280*/  IMAD.SHL.U32 R12, R2, 0x8, RZ ;  /* 0x00000008020c7824 */ /* 0x000fca00078e00ff */
[----:B------:R-:W-:-:S04]  /*0290*/  LEA.HI.SX32 R3, R3, -R12, 0x19 ;  /* 0x8000000c03037211 */ /* 0x000fc800078fcaff */
[----:B------:R-:W-:Y:S01]  /*02a0*/  IMNMX R10, R3, 0x8, PT ;  /* 0x00000008030a7817 */ /* 0x000fe20003800200 */
[----:B------:R-:W-:Y:S02]  /*02b0*/  IMAD.MOV R3, RZ, RZ, -R2 ;  /* 0x000000ffff037224 */ /* 0x000fe400078e0a02 */
[----:B------:R-:W-:Y:S01]  /*02c0*/  IMAD.MOV.U32 R2, RZ, RZ, R8 ;  /* 0x000000ffff027224 */ /* 0x000fe200078e0008 */
[----:B------:R-:W-:Y:S01]  /*02d0*/  IABS R9, R10 ;  /* 0x0000000a00097213 */ /* 0x000fe20000000000 */
[----:B------:R-:W-:Y:S01]  /*02e0*/  IMAD R11, R4, R3, R7 ;  /* 0x00000003040b7224 */ /* 0x000fe200078e0207 */
[----:B------:R-:W-:Y:S01]  /*02f0*/  IABS R8, c[0x0][0x178] ;  /* 0x00005e0000087a13 */ /* 0x000fe20000000000 */
[----:B------:R-:W-:Y:S01]  /*0300*/  IMAD.MOV.U32 R4, RZ, RZ, RZ ;  /* 0x000000ffff047224 */ /* 0x000fe200078e00ff */
[----:B------:R-:W1:Y:S08]  /*0310*/  I2F.RP R0, R9 ;  /* 0x0000000900007306 */ /* 0x000e700000209400 */
[----:B------:R-:W2:Y:S08]  /*0320*/  I2F.RP R7, R2 ;  /* 0x0000000200077306 */ /* 0x000eb00000209400 */
[----:B-1----:R-:W1:Y:S08]  /*0330*/  MUFU.RCP R0, R0 ;  /* 0x0000000000007308 */ /* 0x002e700000001000 */
[----:B--2---:R-:W-:Y:S01]  /*0340*/  MUFU.RCP R7, R7 ;  /* 0x0000000700077308 */ /* 0x004fe20000001000 */
[----:B-1----:R-:W-:-:S02]  /*0350*/  IADD3 R5, R0, 0xffffffe, RZ ;  /* 0x0ffffffe00057810 */ /* 0x002fc40007ffe0ff */
[----:B------:R-:W-:-:S05]  /*0360*/  IABS R0, R11 ;  /* 0x0000000b00007213 */ /* 0x000fca0000000000 */
[----:B------:R-:W1:Y:S02]  /*0370*/  F2I.FTZ.U32.TRUNC.NTZ R5, R5 ;  /* 0x0000000500057305 */ /* 0x000e64000021f000 */
[----:B-1----:R-:W-:-:S04]  /*0380*/  IMAD.MOV R6, RZ, RZ, -R5 ;  /* 0x000000ffff067224 */ /* 0x002fc800078e0a05 */
[----:B------:R-:W-:Y:S01]  /*0390*/  IMAD R3, R6, R9, RZ ;  /* 0x0000000906037224 */ /* 0x000fe200078e02ff */
[----:B------:R-:W-:-:S03]  /*03a0*/  IABS R6, R10 ;  /* 0x0000000a00067213 */ /* 0x000fc60000000000 */
[----:B------:R-:W-:-:S04]  /*03b0*/  IMAD.HI.U32 R5, R5, R3, R4 ;  /* 0x0000000305057227 */ /* 0x000fc800078e0004 */
[----:B------:R-:W-:Y:S01]  /*03c0*/  IMAD.MOV.U32 R4, RZ, RZ, R8 ;  /* 0x000000ffff047224 */ /* 0x000fe200078e0008 */
[----:B------:R-:W-:Y:S01]  /*03d0*/  IADD3 R8, R7, 0xffffffe, RZ ;  /* 0x0ffffffe07087810 */ /* 0x000fe20007ffe0ff */
[----:B------:R-:W-:Y:S02]  /*03e0*/  IMAD.MOV R6, RZ, RZ, -R6 ;  /* 0x000000ffff067224 */ /* 0x000fe400078e0a06 */
[----:B------:R-:W-:Y:S01]  /*03f0*/  IMAD.HI.U32 R5, R5, R0, RZ ;  /* 0x0000000005057227 */ /* 0x000fe200078e00ff */
[----:B------:R-:W1:Y:S03]  /*0400*/  I2F.RP R3, R4 ;  /* 0x0000000400037306 */ /* 0x000e660000209400 */
[----:B------:R-:W-:-:S05]  /*0410*/  IMAD R0, R5, R6, R0 ;  /* 0x0000000605007224 */ /* 0x000fca00078e0200 */
[----:B------:R-:W-:Y:S01]  /*0420*/  ISETP.GT.U32.AND P1, PT, R9, R0, PT ;  /* 0x000000000900720c */ /* 0x000fe20003f24070 */
[----:B-1----:R-:W1:-:S12]  /*0430*/  MUFU.RCP R3, R3 ;  /* 0x0000000300037308 */ /* 0x002e580000001000 */
[----:B------:R-:W-:Y:S01]  /*0440*/  @!P1 IMAD.IADD R0, R0, 0x1, -R9 ;  /* 0x0000000100009824 */ /* 0x000fe200078e0a09 */
[----:B------:R-:W-:Y:S02]  /*0450*/  @!P1 IADD3 R5, R5, 0x1, RZ ;  /* 0x0000000105059810 */ /* 0x000fe40007ffe0ff */
[----:B------:R-:W-:Y:S02]  /*0460*/  ISETP.NE.AND P1, PT, R10, RZ, PT ;  /* 0x000000ff0a00720c */ /* 0x000fe40003f25270 */
[----:B------:R-:W-:Y:S02]  /*0470*/  ISETP.GE.U32.AND P0, PT, R0, R9, PT ;  /* 0x000000090000720c */ /* 0x000fe40003f06070 */
[----:B------:R-:W-:Y:S01]  /*0480*/  LOP3.LUT R0, R11, R10, RZ, 0x3c, !PT ;  /* 0x0000000a0b007212 */ /* 0x000fe200078e3cff */
[----:B------:R2:W3:Y:S03]  /*0490*/  F2I.FTZ.U32.TRUNC.NTZ R9, R8 ;  /* 0x0000000800097305 */ /* 0x0004e6000021f000 */
[----:B------:R-:W-:-:S02]  /*04a0*/  ISETP.GE.AND P2, PT, R0, RZ, PT ;  /* 0x000000ff0000720c */ /* 0x000fc40003f46270 */
[----:B-1----:R-:W-:-:S04]  /*04b0*/  IADD3 R6, R3, 0xffffffe, RZ ;  /* 0x0ffffffe03067810 */ /* 0x002fc80007ffe0ff */
[----:B------:R-:W1:Y:S01]  /*04c0*/  F2I.FTZ.U32.TRUNC.NTZ R7, R6 ;  /* 0x0000000600077305 */ /* 0x000e62000021f000 */
[----:B------:R-:W-:Y:S01]  /*04d0*/  @P0 IADD3 R5, R5, 0x1, RZ ;  /* 0x0000000105050810 */ /* 0x000fe20007ffe0ff */
[----:B--2---:R-:W-:-:S05]  /*04e0*/  IMAD.MOV.U32 R8, RZ, RZ, RZ ;  /* 0x000000ffff087224 */ /* 0x004fca00078e00ff */
[----:B------:R-:W-:Y:S01]  /*04f0*/  @!P2 IMAD.MOV R5, RZ, RZ, -R5 ;  /* 0x000000ffff05a224 */ /* 0x000fe200078e0a05 */
[----:B------:R-:W-:Y:S01]  /*0500*/  @!P1 LOP3.LUT R5, RZ, R10, RZ, 0x33, !PT ;  /* 0x0000000aff059212 */ /* 0x000fe200078e33ff */
[----:B---3--:R-:W-:-:S04]  /*0510*/  IMAD.MOV R3, RZ, RZ, -R9 ;  /* 0x000000ffff037224 */ /* 0x008fc800078e0a09 */
[----:B------:R-:W-:Y:S02]  /*0520*/  IMAD.SHL.U32 R0, R5, 0x40, RZ ;  /* 0x0000004005007824 */ /* 0x000fe400078e00ff */
[----:B------:R-:W-:Y:S02]  /*0530*/  IMAD R3, R3, R2, RZ ;  /* 0x0000000203037224 */ /* 0x000fe400078e02ff */
[----:B-1----:R-:W-:Y:S01]  /*0540*/  IMAD.MOV R13, RZ, RZ, -R7 ;  /* 0x000000ffff0d7224 */ /* 0x002fe200078e0a07 */
[----:B------:R-:W-:Y:S01]  /*0550*/  IABS R6, R0 ;  /* 0x0000000000067213 */ /* 0x000fe20000000000 */
[----:B------:R-:W-:Y:S01]  /*0560*/  IMAD.MOV R5, RZ, RZ, -R5 ;  /* 0x000000ffff057224 */ /* 0x000fe200078e0a05 */
[C---:B------:R-:W-:Y:S01]  /*0570*/  IADD3 R134, R0.reuse, 0x1, RZ ;  /* 0x0000000100867810 */ /* 0x040fe20007ffe0ff */
[----:B------:R-:W-:Y:S01]  /*0580*/  IMAD.HI.U32 R3, R9, R3, R8 ;  /* 0x0000000309037227 */ /* 0x000fe200078e0008 */
[C---:B------:R-:W-:Y:S02]  /*0590*/  IADD3 R132, R0.reuse, 0x2, RZ ;  /* 0x0000000200847810 */ /* 0x040fe40007ffe0ff */
[----:B------:R-:W-:Y:S01]  /*05a0*/  IADD3 R131, R0, 0x3, RZ ;  /* 0x0000000300837810 */ /* 0x000fe20007ffe0ff */
[----:B------:R-:W-:Y:S01]  /*05b0*/  IMAD.MOV.U32 R9, RZ, RZ, R13 ;  /* 0x000000ffff097224 */ /* 0x000fe200078e000d */
[----:B------:R-:W-:Y:S01]  /*05c0*/  IABS R13, R132 ;  /* 0x00000084000d7213 */ /* 0x000fe20000000000 */
[----:B------:R-:W-:Y:S01]  /*05d0*/  IMAD R8, R10, R5, R11 ;  /* 0x000000050a087224 */ /* 0x000fe200078e020b */
[----:B------:R-:W-:Y:S01]  /*05e0*/  IABS R11, R134 ;  /* 0x00000086000b7213 */ /* 0x000fe20000000000 */
[----:B------:R-:W-:Y:S01]  /*05f0*/  IMAD.MOV.U32 R10, RZ, RZ, R6 ;  /* 0x000000ffff0a7224 */ /* 0x000fe200078e0006 */
[C---:B------:R-:W-:Y:S01]  /*0600*/  IADD3 R128, R0.reuse, 0x5, RZ ;  /* 0x0000000500807810 */ /* 0x040fe20007ffe0ff */
[----:B------:R-:W-:Y:S01]  /*0610*/  IMAD.MOV.U32 R6, RZ, RZ, RZ ;  /* 0x000000ffff067224 */ /* 0x000fe200078e00ff */
[C---:B------:R-:W-:Y:S01]  /*0620*/  IADD3 R130, R0.reuse, 0x4, RZ ;  /* 0x0000000400827810 */ /* 0x040fe20007ffe0ff */
[----:B------:R-:W-:Y:S01]  /*0630*/  IMAD R5, R9, R4, RZ ;  /* 0x0000000409057224 */ /* 0x000fe200078e02ff */
[----:B------:R-:W-:Y:S01]  /*0640*/  IABS R17, R128 ;  /* 0x0000008000117213 */ /* 0x000fe20000000000 */
[----:B------:R-:W-:Y:S01]  /*0650*/  IMAD.HI.U32 R9, R3, R10, RZ ;  /* 0x0000000a03097227 */ /* 0x000fe200078e00ff */
[C---:B------:R-:W-:Y:S01]  /*0660*/  IADD3 R124, R0.reuse, 0x7, RZ ;  /* 0x00000007007c7810 */ /* 0x040fe20007ffe0ff */
[----:B------:R-:W-:Y:S01]  /*0670*/  STL [R1+0x5ec], R134 ;  /* 0x0005ec8601007387 */ /* 0x000fe20000100800 */
[----:B------:R-:W-:Y:S01]  /*0680*/  IABS R15, R130 ;  /* 0x00000082000f7213 */ /* 0x000fe20000000000 */
[----:B------:R-:W-:Y:S01]  /*0690*/  IMAD.HI.U32 R5, R7, R5, R6 ;  /* 0x0000000507057227 */ /* 0x000fe200078e0006 */
[----:B------:R-:W-:Y:S01]  /*06a0*/  IABS R21, R124 ;  /* 0x0000007c00157213 */ /* 0x000fe20000000000 */
[----:B------:R-:W-:Y:S01]  /*06b0*/  STL [R1+0x5e8], R132 ;  /* 0x0005e88401007387 */ /* 0x000fe20000100800 */
[C---:B------:R-:W-:Y:S01]  /*06c0*/  IADD3 R14, R0.reuse, 0x8, RZ ;  /* 0x00000008000e7810 */ /* 0x040fe20007ffe0ff */
[C---:B------:R-:W-:Y:S01]  /*06d0*/  IMAD.HI.U32 R7, R3.reuse, R11, RZ ;  /* 0x0000000b03077227 */ /* 0x040fe200078e00ff */
[----:B------:R-:W-:Y:S01]  /*06e0*/  IADD3 R126, R0, 0x6, RZ ;  /* 0x00000006007e7810 */ /* 0x000fe20007ffe0ff */
[----:B------:R-:W-:Y:S01]  /*06f0*/  STL [R1+0x5e4], R131 ;  /* 0x0005e48301007387 */ /* 0x000fe20000100800 */
[----:B------:R-:W-:Y:S01]  /*0700*/  IABS R23, R14 ;  /* 0x0000000e00177213 */ /* 0x000fe20000000000 */
[----:B------:R-:W-:Y:S01]  /*0710*/  IMAD.MOV R9, RZ, RZ, -R9 ;  /* 0x000000ffff097224 */ /* 0x000fe200078e0a09 */
[----:B------:R-:W-:Y:S01]  /*0720*/  IABS R19, R126 ;  /* 0x0000007e00137213 */ /* 0x000fe20000000000 */
[----:B------:R-:W-:Y:S01]  /*0730*/  IMAD.IADD R6, R12, 0x1, R8 ;  /* 0x000000010c067824 */ /* 0x000fe200078e0208 */
[C---:B------:R-:W-:Y:S01]  /*0740*/  IADD3 R120, R0.reuse, 0xa, RZ ;  /* 0x0000000a00787810 */ /* 0x040fe20007ffe0ff */
[----:B------:R-:W-:Y:S01]  /*0750*/  IMAD.MOV R12, RZ, RZ, -R7 ;  /* 0x000000ffff0c7224 */ /* 0x000fe200078e0a07 */
[----:B------:R-:W-:Y:S01]  /*0760*/  IADD3 R122, R0, 0x9, RZ ;  /* 0x00000009007a7810 */ /* 0x000fe20007ffe0ff */
[C---:B------:R-:W-:Y:S01]  /*0770*/  IMAD R7, R2.reuse, R9, R10 ;  /* 0x0000000902077224 */ /* 0x040fe200078e020a */
[----:B------:R-:W-:Y:S01]  /*0780*/  IABS R10, R131 ;  /* 0x00000083000a7213 */ /* 0x000fe20000000000 */
[C---:B------:R-:W-:Y:S01]  /*0790*/  IMAD.HI.U32 R8, R3.reuse, R13, RZ ;  /* 0x0000000d03087227 */ /* 0x040fe200078e00ff */
[----:B------:R-:W-:Y:S01]  /*07a0*/  IABS R27, R120 ;  /* 0x00000078001b7213 */ /* 0x000fe20000000000 */
[----:B------:R-:W-:Y:S01]  /*07b0*/  STL [R1+0x630], R130 ;  /* 0x0006308201007387 */ /* 0x000fe20000100800 */
[----:B------:R-:W-:Y:S01]  /*07c0*/  IABS R25, R122 ;  /* 0x0000007a00197213 */ /* 0x000fe20000000000 */
[----:B------:R-:W-:Y:S01]  /*07d0*/  IMAD R9, R2, R12, R11 ;  /* 0x0000000c02097224 */ /* 0x000fe200078e020b */
[C---:B------:R-:W-:Y:S01]  /*07e0*/  IADD3 R116, R0.reuse, 0xc, RZ ;  /* 0x0000000c00747810 */ /* 0x040fe20007ffe0ff */
[----:B------:R-:W-:Y:S01]  /*07f0*/  IMAD.MOV.U32 R12, RZ, RZ, R10 ;  /* 0x000000ffff0c7224 */ /* 0x000fe200078e000a */
[C---:B------:R-:W-:Y:S01]  /*0800*/  IADD3 R118, R0.reuse, 0xb, RZ ;  /* 0x0000000b00767810 */ /* 0x040fe20007ffe0ff */
[----:B------:R-:W-:Y:S01]  /*0810*/  IMAD.MOV R11, RZ, RZ, -R8 ;  /* 0x000000ffff0b7224 */ /* 0x000fe200078e0a08 */
[----:B------:R-:W-:Y:S01]  /*0820*/  IABS R31, R116 ;  /* 0x00000074001f7213 */ /* 0x000fe20000000000 */
[C---:B------:R-:W-:Y:S01]  /*0830*/  IMAD.HI.U32 R8, R3.reuse, R12, RZ ;  /* 0x0000000c03087227 */ /* 0x040fe200078e00ff */
[----:B------:R-:W-:Y:S01]  /*0840*/  IADD3 R114, R0, 0xd, RZ ;  /* 0x0000000d00727810 */ /* 0x000fe20007ffe0ff */
[----:B------:R-:W-:Y:S01]  /*0850*/  STL [R1+0x62c], R128 ;  /* 0x00062c8001007387 */ /* 0x000fe20000100800 */
[----:B------:R-:W-:Y:S01]  /*0860*/  IABS R29, R118 ;  /* 0x00000076001d7213 */ /* 0x000fe20000000000 */
[----:B------:R-:W-:Y:S01]  /*0870*/  IMAD R11, R2, R11, R13 ;  /* 0x0000000b020b7224 */ /* 0x000fe200078e020d */
[----:B------:R-:W-:Y:S01]  /*0880*/  IABS R33, R114 ;  /* 0x0000007200217213 */ /* 0x000fe20000000000 */
[----:B------:R-:W-:Y:S01]  /*0890*/  IMAD.MOV R13, RZ, RZ, -R8 ;  /* 0x000000ffff0d7224 */ /* 0x000fe200078e0a08 */
[C---:B------:R-:W-:Y:S01]  /*08a0*/  IADD3 R110, R0.reuse, 0xf, RZ ;  /* 0x0000000f006e7810 */ /* 0x040fe20007ffe0ff */
[C---:B------:R-:W-:Y:S01]  /*08b0*/  IMAD.HI.U32 R8, R3.reuse, R17, RZ ;  /* 0x0000001103087227 */ /* 0x040fe200078e00ff */
[C---:B------:R-:W-:Y:S01]  /*08c0*/  IADD3 R112, R0.reuse, 0xe, RZ ;  /* 0x0000000e00707810 */ /* 0x040fe20007ffe0ff */
[----:B------:R-:W-:Y:S01]  /*08d0*/  STL [R1+0x628], R126 ;  /* 0x0006287e01007387 */ /* 0x000fe20000100800 */
[----:B------:R-:W-:Y:S01]  /*08e0*/  IABS R37, R110 ;  /* 0x0000006e00257213 */ /* 0x000fe20000000000 */
[----:B------:R-:W-:Y:S01]  /*08f0*/  IMAD.MOV R8, RZ, RZ, -R8 ;  /* 0x000000ffff087224 */ /* 0x000fe200078e0a08 */
[----:B------:R-:W-:Y:S01]  /*0900*/  IABS R35, R112 ;  /* 0x0000007000237213 */ /* 0x000fe20000000000 */
[C---:B------:R-:W-:Y:S01]  /*0910*/  IMAD.HI.U32 R10, R3.reuse, R15, RZ ;  /* 0x0000000f030a7227 */ /* 0x040fe200078e00ff */
[C---:B------:R-:W-:Y:S01]  /*0920*/  IADD3 R106, R0.reuse, 0x11, RZ ;  /* 0x00000011006a7810 */ /* 0x040fe20007ffe0ff */
[----:B------:R-:W-:Y:S01]  /*0930*/  STL [R1+0x624], R124 ;  /* 0x0006247c01007387 */ /* 0x000fe20000100800 */
[----:B------:R-:W-:Y:S01]  /*0940*/  IADD3 R108, R0, 0x10, RZ ;  /* 0x00000010006c7810 */ /* 0x000fe20007ffe0ff */
[----:B------:R-:W-:Y:S01]  /*0950*/  IMAD R17, R2, R8, R17 ;  /* 0x0000000802117224 */ /* 0x000fe200078e0211 */
[----:B------:R-:W-:Y:S01]  /*0960*/  IABS R41, R106 ;  /* 0x0000006a00297213 */ /* 0x000fe20000000000 */
[C---:B------:R-:W-:Y:S01]  /*0970*/  IMAD.HI.U32 R8, R3.reuse, R21, RZ ;  /* 0x0000001503087227 */ /* 0x040fe200078e00ff */
[----:B------:R-:W-:Y:S01]  /*0980*/  IADD3 R104, R0, 0x12, RZ ;  /* 0x0000001200687810 */ /* 0x000fe20007ffe0ff */
[----:B------:R1:W-:Y:S01]  /*0990*/  STL [R1+0x620], R14 ;  /* 0x0006200e01007387 */ /* 0x0003e20000100800 */
[----:B------:R-:W-:Y:S01]  /*09a0*/  IABS R39, R108 ;  /* 0x0000006c00277213 */ /* 0x000fe20000000000 */
[----:B------:R-:W-:Y:S01]  /*09b0*/  IMAD.MOV R10, RZ, RZ, -R10 ;  /* 0x000000ffff0a7224 */ /* 0x000fe200078e0a0a */
[----:B------:R-:W-:Y:S01]  /*09c0*/  IABS R43, R104 ;  /* 0x00000068002b7213 */ /* 0x000fe20000000000 */
[----:B------:R-:W-:Y:S01]  /*09d0*/  IMAD R13, R2, R13, R12 ;  /* 0x0000000d020d7224 */ /* 0x000fe200078e020c */
[C---:B------:R-:W-:Y:S01]  /*09e0*/  IADD3 R100, R0.reuse, 0x14, RZ ;  /* 0x0000001400647810 */ /* 0x040fe20007ffe0ff */
[----:B------:R-:W-:Y:S01]  /*09f0*/  IMAD.MOV R12, RZ, RZ, -R8 ;  /* 0x000000ffff0c7224 */ /* 0x000fe200078e0a08 */
[----:B------:R-:W-:Y:S01]  /*0a00*/  IADD3 R102, R0, 0x13, RZ ;  /* 0x0000001300667810 */ /* 0x000fe20007ffe0ff */
[----:B------:R-:W-:Y:S01]  /*0a10*/  IMAD R15, R2, R10, R15 ;  /* 0x0000000a020f7224 */ /* 0x000fe200078e020f */
[----:B------:R-:W-:Y:S01]  /*0a20*/  IABS R49, R100 ;  /* 0x0000006400317213 */ /* 0x000fe20000000000 */
[C---:B------:R-:W-:Y:S01]  /*0a30*/  IMAD.HI.U32 R8, R3.reuse, R23, RZ ;  /* 0x0000001703087227 */ /* 0x040fe200078e00ff */
[----:B------:R-:W-:Y:S01]  /*0a40*/  IABS R45, R102 ;  /* 0x00000066002d7213 */ /* 0x000fe20000000000 */
[----:B------:R-:W-:Y:S01]  /*0a50*/  STL [R1+0x61c], R122 ;  /* 0x00061c7a01007387 */ /* 0x000fe20000100800 */
[C---:B------:R-:W-:Y:S01]  /*0a60*/  IADD3 R96, R0.reuse, 0x16, RZ ;  /* 0x0000001600607810 */ /* 0x040fe20007ffe0ff */
[C---:B------:R-:W-:Y:S01]  /*0a70*/  IMAD.HI.U32 R10, R3.reuse, R19, RZ ;  /* 0x00000013030a7227 */ /* 0x040fe200078e00ff */
[----:B------:R-:W-:Y:S01]  /*0a80*/  IADD3 R98, R0, 0x15, RZ ;  /* 0x0000001500627810 */ /* 0x000fe20007ffe0ff */
[----:B------:R-:W-:Y:S01]  /*0a90*/  STL [R1+0x618], R120 ;  /* 0x0006187801007387 */ /* 0x000fe20000100800 */
[----:B------:R-:W-:Y:S01]  /*0aa0*/  IABS R51, R96 ;  /* 0x0000006000337213 */ /* 0x000fe20000000000 */
[----:B------:R-:W-:Y:S01]  /*0ab0*/  IMAD R21, R2, R12, R21 ;  /* 0x0000000c02157224 */ /* 0x000fe200078e0215 */
[C---:B------:R-:W-:Y:S01]  /*0ac0*/  IADD3 R94, R0.reuse, 0x17, RZ ;  /* 0x00000017005e7810 */ /* 0x040fe20007ffe0ff */
[----:B------:R-:W-:Y:S01]  /*0ad0*/  IMAD.MOV R12, RZ, RZ, -R8 ;  /* 0x000000ffff0c7224 */ /* 0x000fe200078e0a08 */
        /* <DEDUP_REMOVED lines=18> */
[----:B------:R-:W-:Y:S01]  /*0c00*/  IADD3 R84, R0, 0x1c, RZ ;  /* 0x0000001c00547810 */ /* 0x000fe20007ffe0ff */
[C---:B------:R-:W-:Y:S01]  /*0c10*/  IMAD.HI.U32 R8, R3.reuse, R31, RZ ;  /* 0x0000001f03087227 */ /* 0x040fe200078e00ff */
[----:B------:R-:W-:Y:S01]  /*0c20*/  IABS R59, R88 ;  /* 0x00000058003b7213 */ /* 0x000fe20000000000 */
[----:B------:R-:W-:Y:S01]  /*0c30*/  STL [R1+0x60c], R114 ;  /* 0x00060c7201007387 */ /* 0x000fe20000100800 */
[----:B------:R-:W-:Y:S01]  /*0c40*/  IABS R63, R84 ;  /* 0x00000054003f7213 */ /* 0x000fe20000000000 */
[----:B------:R-:W-:Y:S01]  /*0c50*/  IMAD R23, R2, R12, R23 ;  /* 0x0000000c02177224 */ /* 0x000fe200078e0217 */
[----:B------:R-:W-:Y:S01]  /*0c60*/  IADD3 R80, R0, 0x1e, RZ ;  /* 0x0000001e00507810 */ /* 0x000fe20007ffe0ff */
[----:B------:R-:W-:Y:S01]  /*0c70*/  IMAD R25, R2, R10, R25 ;  /* 0x0000000a02197224 */ /* 0x000fe200078e0219 */
[C---:B------:R-:W-:Y:S01]  /*0c80*/  IADD3 R82, R0.reuse, 0x1d, RZ ;  /* 0x0000001d00527810 */ /* 0x040fe20007ffe0ff */
[----:B------:R-:W-:Y:S01]  /*0c90*/  IMAD.MOV R12, RZ, RZ, -R8 ;  /* 0x000000ffff0c7224 */ /* 0x000fe200078e0a08 */
        /* <DEDUP_REMOVED lines=13> */
[----:B------:R-:W-:Y:S01]  /*0d70*/  IMAD.MOV R12, RZ, RZ, -R8 ;  /* 0x000000ffff0c7224 */ /* 0x000fe200078e0a08 */
[C---:B------:R-:W-:Y:S01]  /*0d80*/  IADD3 R72, R0.reuse, 0x22, RZ ;  /* 0x0000002200487810 */ /* 0x040fe20007ffe0ff */
[C---:B------:R-:W-:Y:S01]  /*0d90*/  IMAD.HI.U32 R8, R3.reuse, R37, RZ ;  /* 0x0000002503087227 */ /* 0x040fe200078e00ff */
[----:B------:R-:W-:Y:S01]  /*0da0*/  IABS R73, R74 ;  /* 0x0000004a00497213 */ /* 0x000fe20000000000 */
[----:B------:R-:W-:Y:S01]  /*0db0*/  STL [R1+0x600], R108 ;  /* 0x0006006c01007387 */ /* 0x000fe20000100800 */
[----:B------:R-:W-:Y:S01]  /*0dc0*/  IADD3 R70, R0, 0x23, RZ ;  /* 0x0000002300467810 */ /* 0x000fe20007ffe0ff */
[----:B------:R-:W-:Y:S01]  /*0dd0*/  IMAD R29, R2, R10, R29 ;  /* 0x0000000a021d7224 */ /* 0x000fe200078e021d */
[----:B------:R-:W-:Y:S01]  /*0de0*/  IABS R75, R72 ;  /* 0x00000048004b7213 */ /* 0x000fe20000000000 */
[C---:B------:R-:W-:Y:S01]  /*0df0*/  IMAD.HI.U32 R10, R3.reuse, R35, RZ ;  /* 0x00000023030a7227 */ /* 0x040fe200078e00ff */
[----:B------:R-:W-:Y:S01]  /*0e00*/  IABS R77, R70 ;  /* 0x00000046004d7213 */ /* 0x000fe20000000000 */
[----:B------:R-:W-:Y:S01]  /*0e10*/  STL [R1+0x5fc], R106 ;  /* 0x0005fc6a01007387 */ /* 0x000fe20000100800 */
[C---:B------:R-:W-:Y:S01]  /*0e20*/  IADD3 R68, R0.reuse, 0x24, RZ ;  /* 0x0000002400447810 */ /* 0x040fe20007ffe0ff */
[----:B------:R-:W-:Y:S01]  /*0e30*/  IMAD.MOV R8, RZ, RZ, -R8 ;  /* 0x000000ffff087224 */ /* 0x000fe200078e0a08 */
[----:B------:R-:W-:Y:S01]  /*0e40*/  IADD3 R66, R0, 0x25, RZ ;  /* 0x0000002500427810 */ /* 0x000fe20007ffe0ff */
[----:B------:R-:W-:Y:S01]  /*0e50*/  IMAD.MOV R10, RZ, RZ, -R10 ;  /* 0x000000ffff0a7224 */ /* 0x000fe200078e0a0a */
[----:B------:R-:W-:Y:S01]  /*0e60*/  IABS R79, R68 ;  /* 0x00000044004f7213 */ /* 0x000fe20000000000 */
[----:B------:R-:W-:Y:S01]  /*0e70*/  IMAD R37, R2, R8, R37 ;  /* 0x0000000802257224 */ /* 0x000fe200078e0225 */
[----:B------:R-:W-:Y:S01]  /*0e80*/  IABS R81, R66 ;  /* 0x0000004200517213 */ /* 0x000fe20000000000 */
[C---:B------:R-:W-:Y:S01]  /*0e90*/  IMAD.HI.U32 R8, R3.reuse, R41, RZ ;  /* 0x0000002903087227 */ /* 0x040fe200078e00ff */
[C---:B------:R-:W-:Y:S01]  /*0ea0*/  IADD3 R64, R0.reuse, 0x26, RZ ;  /* 0x0000002600407810 */ /* 0x040fe20007ffe0ff */
[----:B------:R-:W-:Y:S01]  /*0eb0*/  STL [R1+0x5f8], R104 ;  /* 0x0005f86801007387 */ /* 0x000fe20000100800 */
[----:B------:R-:W-:Y:S01]  /*0ec0*/  IADD3 R62, R0, 0x27, RZ ;  /* 0x00000027003e7810 */ /* 0x000fe20007ffe0ff */
[C---:B------:R-:W-:Y:S01]  /*0ed0*/  IMAD R33, R2.reuse, R12, R33 ;  /* 0x0000000c02217224 */ /* 0x040fe200078e0221 */
[----:B------:R-:W-:Y:S01]  /*0ee0*/  IABS R85, R64 ;  /* 0x0000004000557213 */ /* 0x000fe20000000000 */
[----:B------:R-:W-:Y:S01]  /*0ef0*/  IMAD R35, R2, R10, R35 ;  /* 0x0000000a02237224 */ /* 0x000fe200078e0223 */
[C---:B------:R-:W-:Y:S01]  /*0f00*/  IADD3 R60, R0.reuse, 0x28, RZ ;  /* 0x00000028003c7810 */ /* 0x040fe20007ffe0ff */
[C---:B------:R-:W-:Y:S01]  /*0f10*/  IMAD.HI.U32 R10, R3.reuse, R39, RZ ;  /* 0x00000027030a7227 */ /* 0x040fe200078e00ff */
[----:B------:R-:W-:Y:S01]  /*0f20*/  IABS R83, R62 ;  /* 0x0000003e00537213 */ /* 0x000fe20000000000 */
[----:B------:R-:W-:Y:S01]  /*0f30*/  STL [R1+0x5f4], R102 ;  /* 0x0005f46601007387 */ /* 0x000fe20000100800 */
[----:B------:R-:W-:Y:S01]  /*0f40*/  IABS R87, R60 ;  /* 0x0000003c00577213 */ /* 0x000fe20000000000 */
[----:B------:R-:W-:Y:S01]  /*0f50*/  IMAD.MOV R12, RZ, RZ, -R8 ;  /* 0x000000ffff0c7224 */ /* 0x000fe200078e0a08 */
[C---:B------:R-:W-:Y:S01]  /*0f60*/  IADD3 R58, R0.reuse, 0x29, RZ ;  /* 0x00000029003a7810 */ /* 0x040fe20007ffe0ff */
[C---:B------:R-:W-:Y:S01]  /*0f70*/  IMAD.HI.U32 R8, R3.reuse, R43, RZ ;  /* 0x0000002b03087227 */ /* 0x040fe200078e00ff */
[----:B------:R-:W-:Y:S01]  /*0f80*/  IADD3 R56, R0, 0x2a, RZ ;  /* 0x0000002a00387810 */ /* 0x000fe20007ffe0ff */
[----:B------:R-:W-:Y:S01]  /*0f90*/  STL [R1+0x5f0], R100 ;  /* 0x0005f06401007387 */ /* 0x000fe20000100800 */
[----:B------:R-:W-:Y:S01]  /*0fa0*/  IABS R89, R58 ;  /* 0x0000003a00597213 */ /* 0x000fe20000000000 */
[----:B------:R-:W-:Y:S01]  /*0fb0*/  IMAD.MOV R10, RZ, RZ, -R10 ;  /* 0x000000ffff0a7224 */ /* 0x000fe200078e0a0a */
[----:B------:R-:W-:Y:S01]  /*0fc0*/  IABS R91, R56 ;  /* 0x00000038005b7213 */ /* 0x000fe20000000000 */
[----:B------:R-:W-:Y:S01]  /*0fd0*/  IMAD R41, R2, R12, R41 ;  /* 0x0000000c02297224 */ /* 0x000fe200078e0229 */
        /* <DEDUP_REMOVED lines=29> */
[----:B------:R2:W-:Y:S01]  /*11b0*/  STL [R1+0x5d4], R92 ;  /* 0x0005d45c01007387 */ /* 0x0005e20000100800 */
        /* <DEDUP_REMOVED lines=12> */
[----:B------:R-:W-:Y:S01]  /*1280*/  IADD3 R32, R0, 0x36, RZ ;  /* 0x0000003600207810 */ /* 0x000fe20007ffe0ff */
[C---:B------:R-:W-:Y:S01]  /*1290*/  IMAD.HI.U32 R8, R3.reuse, R57, RZ ;  /* 0x0000003903087227 */ /* 0x040fe200078e00ff */
[----:B------:R-:W-:Y:S01]  /*12a0*/  IABS R113, R34 ;  /* 0x0000002200717213 */ /* 0x000fe20000000000 */
[----:B------:R-:W-:Y:S01]  /*12b0*/  STL [R1+0x5cc], R88 ;  /* 0x0005cc5801007387 */ /* 0x000fe20000100800 */
[----:B------:R-:W-:Y:S01]  /*12c0*/  IABS R115, R32 ;  /* 0x0000002000737213 */ /* 0x000fe20000000000 */
[----:B------:R-:W-:Y:S01]  /*12d0*/  IMAD R47, R2, R10, R47 ;  /* 0x0000000a022f7224 */ /* 0x000fe200078e022f */
[C---:B------:R-:W-:Y:S01]  /*12e0*/  IADD3 R30, R0.reuse, 0x37, RZ ;  /* 0x00000037001e7810 */ /* 0x040fe20007ffe0ff */
[C---:B------:R-:W-:Y:S01]  /*12f0*/  IMAD.HI.U32 R10, R3.reuse, R55, RZ ;  /* 0x00000037030a7227 */ /* 0x040fe200078e00ff */
[C---:B------:R-:W-:Y:S01]  /*1300*/  IADD3 R28, R0.reuse, 0x38, RZ ;  /* 0x00000038001c7810 */ /* 0x040fe20007ffe0ff */
[----:B------:R-:W-:Y:S01]  /*1310*/  STL [R1+0x5c8], R86 ;  /* 0x0005c85601007387 */ /* 0x000fe20000100800 */
[----:B------:R-:W-:Y:S01]  /*1320*/  IABS R117, R30 ;  /* 0x0000001e00757213 */ /* 0x000fe20000000000 */
[----:B------:R-:W-:Y:S01]  /*1330*/  IMAD.MOV R8, RZ, RZ, -R8 ;  /* 0x000000ffff087224 */ /* 0x000fe200078e0a08 */
[----:B------:R-:W-:Y:S01]  /*1340*/  IABS R119, R28 ;  /* 0x0000001c00777213 */ /* 0x000fe20000000000 */
[----:B------:R-:W-:Y:S01]  /*1350*/  IMAD.MOV R10, RZ, RZ, -R10 ;  /* 0x000000ffff0a7224 */ /* 0x000fe200078e0a0a */
[----:B------:R-:W-:Y:S01]  /*1360*/  IADD3 R26, R0, 0x39, RZ ;  /* 0x00000039001a7810 */ /* 0x000fe20007ffe0ff */
[----:B------:R-:W-:Y:S01]  /*1370*/  IMAD R57, R2, R8, R57 ;  /* 0x0000000802397224 */ /* 0x000fe200078e0239 */
[----:B------:R-:W-:Y:S01]  /*1380*/  IADD3 R16, R0, 0x3f, RZ ;  /* 0x0000003f00107810 */ /* 0x000fe20007ffe0ff */
[C---:B------:R-:W-:Y:S01]  /*1390*/  IMAD.HI.U32 R8, R3.reuse, R61, RZ ;  /* 0x0000003d03087227 */ /* 0x040fe200078e00ff */
[----:B------:R-:W-:Y:S01]  /*13a0*/  IABS R121, R26 ;  /* 0x0000001a00797213 */ /* 0x000fe20000000000 */
[----:B------:R-:W-:Y:S01]  /*13b0*/  STL [R1+0x5c4], R84 ;  /* 0x0005c45401007387 */ /* 0x000fe20000100800 */
[----:B------:R-:W-:Y:S01]  /*13c0*/  IABS R133, R16 ;  /* 0x0000001000857213 */ /* 0x000fe20000000000 */
[C---:B------:R-:W-:Y:S01]  /*13d0*/  IMAD R55, R2.reuse, R10, R55 ;  /* 0x0000000a02377224 */ /* 0x040fe200078e0237 */
[----:B------:R-:W-:Y:S01]  /*13e0*/  ISETP.GT.U32.AND P0, PT, R2, R7, PT ;  /* 0x000000070200720c */ /* 0x000fe20003f04070 */
[C---:B------:R-:W-:Y:S01]  /*13f0*/  IMAD.HI.U32 R10, R3.reuse, R59, RZ ;  /* 0x0000003b030a7227 */ /* 0x040fe200078e00ff */
[----:B------:R-:W-:Y:S01]  /*1400*/  IADD3 R24, R0, 0x3a, RZ ;  /* 0x0000003a00187810 */ /* 0x000fe20007ffe0ff */
[----:B------:R-:W-:Y:S01]  /*1410*/  STL [R1+0x5c0], R82 ;  /* 0x0005c05201007387 */ /* 0x000fe20000100800 */
[C---:B------:R-:W-:Y:S01]  /*1420*/  ISETP.GT.U32.AND P1, PT, R2.reuse, R9, PT ;  /* 0x000000090200720c */ /* 0x040fe20003f24070 */
[C---:B------:R-:W-:Y:S01]  /*1430*/  IMAD R53, R2.reuse, R12, R53 ;  /* 0x0000000c02357224 */ /* 0x040fe200078e0235 */
[----:B------:R-:W-:Y:S01]  /*1440*/  ISETP.GT.U32.AND P2, PT, R2, R11, PT ;  /* 0x0000000b0200720c */ /* 0x000fe20003f44070 */
[----:B------:R-:W-:Y:S01]  /*1450*/  IMAD.MOV R12, RZ, RZ, -R8 ;  /* 0x000000ffff0c7224 */ /* 0x000fe200078e0a08 */
[----:B------:R-:W-:Y:S01]  /*1460*/  IABS R123, R24 ;  /* 0x00000018007b7213 */ /* 0x000fe20000000000 */
[C---:B------:R-:W-:Y:S01]  /*1470*/  IMAD.HI.U32 R8, R3.reuse, R63, RZ ;  /* 0x0000003f03087227 */ /* 0x040fe200078e00ff */
[----:B------:R-:W-:Y:S01]  /*1480*/  IADD3 R22, R0, 0x3b, RZ ;  /* 0x0000003b00167810 */ /* 0x000fe20007ffe0ff */
[----:B------:R-:W-:Y:S01]  /*1490*/  STL [R1+0x5bc], R80 ;  /* 0x0005bc5001007387 */ /* 0x000fe20000100800 */
[----:B------:R-:W-:Y:S01]  /*14a0*/  ISETP.GT.U32.AND P5, PT, R2, R13, PT ;  /* 0x0000000d0200720c */ /* 0x000fe20003fa4070 */
[----:B------:R-:W-:Y:S01]  /*14b0*/  IMAD.MOV R10, RZ, RZ, -R10 ;  /* 0x000000ffff0a7224 */ /* 0x000fe200078e0a0a */
[----:B------:R-:W-:Y:S01]  /*14c0*/  IADD3 R20, R0, 0x3c, RZ ;  /* 0x0000003c00147810 */ /* 0x000fe20007ffe0ff */
[C---:B------:R-:W-:Y:S01]  /*14d0*/  IMAD R61, R2.reuse, R12, R61 ;  /* 0x0000000c023d7224 */ /* 0x040fe200078e023d */
[----:B------:R-:W-:Y:S01]  /*14e0*/  IABS R125, R22 ;  /* 0x00000016007d7213 */ /* 0x000fe20000000000 */
[----:B------:R-:W-:Y:S01]  /*14f0*/  IMAD.MOV R12, RZ, RZ, -R8 ;  /* 0x000000ffff0c7224 */ /* 0x000fe200078e0a08 */
[C---:B------:R-:W-:Y:S01]  /*1500*/  ISETP.GT.U32.AND P4, PT, R2.reuse, R17, PT ;  /* 0x000000110200720c */ /* 0x040fe20003f84070 */
[----:B------:R-:W-:Y:S01]  /*1510*/  IMAD R59, R2, R10, R59 ;  /* 0x0000000a023b7224 */ /* 0x000fe200078e023b */
[----:B------:R-:W-:Y:S01]  /*1520*/  IABS R127, R20 ;  /* 0x00000014007f7213 */ /* 0x000fe20000000000 */
[C---:B------:R-:W-:Y:S01]  /*1530*/  IMAD.HI.U32 R8, R3.reuse, R67, RZ ;  /* 0x0000004303087227 */ /* 0x040fe200078e00ff */
[----:B------:R-:W-:Y:S01]  /*1540*/  IADD3 R18, R0, 0x3d, RZ ;  /* 0x0000003d00127810 */ /* 0x000fe20007ffe0ff */
[----:B------:R-:W-:Y:S01]  /*1550*/  STL [R1+0x5b8], R78 ;  /* 0x0005b84e01007387 */ /* 0x000fe20000100800 */
[----:B------:R-:W-:Y:S01]  /*1560*/  ISETP.GT.U32.AND P6, PT, R2, R15, PT ;  /* 0x0000000f0200720c */ /* 0x000fe20003fc4070 */
[----:B------:R-:W-:Y:S01]  /*1570*/  IMAD.HI.U32 R10, R3, R65, RZ ;  /* 0x00000041030a7227 */ /* 0x000fe200078e00ff */
[----:B------:R-:W-:Y:S01]  /*1580*/  IABS R129, R18 ;  /* 0x0000001200817213 */ /* 0x000fe20000000000 */
[----:B------:R-:W-:Y:S02]  /*1590*/  STL [R1+0x5b4], R76 ;  /* 0x0005b44c01007387 */ /* 0x000fe40000100800 */
[----:B------:R-:W-:-:S02]  /*15a0*/  IMAD.MOV R8, RZ, RZ, -R8 ;  /* 0x000000ffff087224 */ /* 0x000fc400078e0a08 */
[----:B------:R-:W-:Y:S01]  /*15b0*/  IMAD.MOV R10, RZ, RZ, -R10 ;  /* 0x000000ffff0a7224 */ /* 0x000fe200078e0a0a */
[----:B------:R-:W-:Y:S01]  /*15c0*/  STL [R1+0x5b0], R74 ;  /* 0x0005b04a01007387 */ /* 0x000fe20000100800 */
[C---:B------:R-:W-:Y:S02]  /*15d0*/  IMAD R67, R2.reuse, R8, R67 ;  /* 0x0000000802437224 */ /* 0x040fe400078e0243 */
[----:B------:R-:W-:Y:S01]  /*15e0*/  IMAD R65, R2, R10, R65 ;  /* 0x0000000a02417224 */ /* 0x000fe200078e0241 */
[----:B------:R-:W-:Y:S01]  /*15f0*/  STL [R1+0x5ac], R72 ;  /* 0x0005ac4801007387 */ /* 0x000fe20000100800 */
[----:B------:R-:W-:-:S03]  /*1600*/  IMAD.HI.U32 R8, R3, R71, RZ ;  /* 0x0000004703087227 */ /* 0x000fc600078e00ff */
[----:B------:R-:W-:Y:S01]  /*1610*/  STL [R1+0x5a8], R70 ;  /* 0x0005a84601007387 */ /* 0x000fe20000100800 */
[----:B------:R-:W-:-:S03]  /*1620*/  IMAD.HI.U32 R10, R3, R69, RZ ;  /* 0x00000045030a7227 */ /* 0x000fc600078e00ff */
[----:B------:R-:W-:Y:S01]  /*1630*/  STL [R1+0x5a4], R68 ;  /* 0x0005a44401007387 */ /* 0x000fe20000100800 */
[C---:B------:R-:W-:Y:S02]  /*1640*/  IMAD R63, R2.reuse, R12, R63 ;  /* 0x0000000c023f7224 */ /* 0x040fe400078e023f */
[----:B------:R-:W-:Y:S01]  /*1650*/  IMAD.MOV R12, RZ, RZ, -R8 ;  /* 0x000000ffff0c7224 */ /* 0x000fe200078e0a08 */
[----:B------:R-:W-:Y:S01]  /*1660*/  STL [R1+0x5a0], R66 ;  /* 0x0005a04201007387 */ /* 0x000fe20000100800 */
[----:B------:R-:W-:Y:S02]  /*1670*/  IMAD.MOV R10, RZ, RZ, -R10 ;  /* 0x000000ffff0a7224 */ /* 0x000fe400078e0a0a */
[----:B------:R-:W-:Y:S01]  /*1680*/  IMAD.HI.U32 R8, R3, R73, RZ ;  /* 0x0000004903087227 */ /* 0x000fe200078e00ff */
[----:B------:R-:W-:Y:S03]  /*1690*/  STL [R1+0x59c], R64 ;  /* 0x00059c4001007387 */ /* 0x000fe60000100800 */
[C---:B------:R-:W-:Y:S01]  /*16a0*/  IMAD R71, R2.reuse, R12, R71 ;  /* 0x0000000c02477224 */ /* 0x040fe200078e0247 */
[----:B------:R-:W-:Y:S01]  /*16b0*/  STL [R1+0x598], R62 ;  /* 0x0005983e01007387 */ /* 0x000fe20000100800 */
[----:B------:R-:W-:-:S02]  /*16c0*/  IMAD R69, R2, R10, R69 ;  /* 0x0000000a02457224 */ /* 0x000fc400078e0245 */
[----:B------:R-:W-:Y:S01]  /*16d0*/  IMAD.MOV R12, RZ, RZ, -R8 ;  /* 0x000000ffff0c7224 */ /* 0x000fe200078e0a08 */
[----:B------:R-:W-:Y:S01]  /*16e0*/  STL [R1+0x594], R60 ;  /* 0x0005943c01007387 */ /* 0x000fe20000100800 */
[----:B------:R-:W-:-:S03]  /*16f0*/  IMAD.HI.U32 R10, R3, R75, RZ ;  /* 0x0000004b030a7227 */ /* 0x000fc600078e00ff */
[----:B------:R-:W-:Y:S01]  /*1700*/  STL [R1+0x590], R58 ;  /* 0x0005903a01007387 */ /* 0x000fe20000100800 */
[----:B------:R-:W-:-:S03]  /*1710*/  IMAD.HI.U32 R8, R3, R77, RZ ;  /* 0x0000004d03087227 */ /* 0x000fc600078e00ff */
[----:B------:R-:W-:Y:S01]  /*1720*/  STL [R1+0x58c], R56 ;  /* 0x00058c3801007387 */ /* 0x000fe20000100800 */
[----:B------:R-:W-:Y:S02]  /*1730*/  IMAD.MOV R10, RZ, RZ, -R10 ;  /* 0x000000ffff0a7224 */ /* 0x000fe400078e0a0a */
        /* <DEDUP_REMOVED lines=18> */
[C---:B------:R-:W-:Y:S01]  /*1860*/  IMAD.HI.U32 R10, R3.reuse, R83, RZ ;  /* 0x00000053030a7227 */ /* 0x040fe200078e00ff */
[----:B------:R-:W-:Y:S03]  /*1870*/  STL [R1+0x56c], R40 ;  /* 0x00056c2801007387 */ /* 0x000fe60000100800 */
[----:B------:R-:W-:Y:S01]  /*1880*/  IMAD.MOV R12, RZ, RZ, -R8 ;  /* 0x000000ffff0c7224 */ /* 0x000fe200078e0a08 */
[----:B------:R-:W-:Y:S01]  /*1890*/  STL [R1+0x568], R38 ;  /* 0x0005682601007387 */ /* 0x000fe20000100800 */
[----:B------:R-:W-:-:S03]  /*18a0*/  IMAD.HI.U32 R8, R3, R87, RZ ;  /* 0x0000005703087227 */ /* 0x000fc600078e00ff */
[----:B------:R-:W-:Y:S01]  /*18b0*/  STL [R1+0x564], R36 ;  /* 0x0005642401007387 */ /* 0x000fe20000100800 */
[----:B------:R-:W-:Y:S02]  /*18c0*/  IMAD.MOV R10, RZ, RZ, -R10 ;  /* 0x000000ffff0a7224 */ /* 0x000fe400078e0a0a */
[----:B------:R-:W-:Y:S01]  /*18d0*/  IMAD.MOV R8, RZ, RZ, -R8 ;  /* 0x000000ffff087224 */ /* 0x000fe200078e0a08 */
[----:B------:R-:W-:Y:S01]  /*18e0*/  STL [R1+0x560], R34 ;  /* 0x0005602201007387 */ /* 0x000fe20000100800 */
[C---:B------:R-:W-:Y:S02]  /*18f0*/  IMAD R83, R2.reuse, R10, R83 ;  /* 0x0000000a02537224 */ /* 0x040fe400078e0253 */
[C---:B------:R-:W-:Y:S01]  /*1900*/  IMAD.HI.U32 R10, R3.reuse, R89, RZ ;  /* 0x00000059030a7227 */ /* 0x040fe200078e00ff */
[----:B------:R-:W-:Y:S03]  /*1910*/  STL [R1+0x55c], R32 ;  /* 0x00055c2001007387 */ /* 0x000fe60000100800 */
[----:B------:R-:W-:Y:S01]  /*1920*/  IMAD R87, R2, R8, R87 ;  /* 0x0000000802577224 */ /* 0x000fe200078e0257 */
[----:B------:R-:W-:Y:S01]  /*1930*/  STL [R1+0x558], R30 ;  /* 0x0005581e01007387 */ /* 0x000fe20000100800 */
[----:B------:R-:W-:-:S03]  /*1940*/  IMAD.HI.U32 R8, R3, R91, RZ ;  /* 0x0000005b03087227 */ /* 0x000fc600078e00ff */
[----:B------:R-:W-:Y:S01]  /*1950*/  STL [R1+0x554], R28 ;  /* 0x0005541c01007387 */ /* 0x000fe20000100800 */
[C---:B------:R-:W-:Y:S02]  /*1960*/  IMAD R85, R2.reuse, R12, R85 ;  /* 0x0000000c02557224 */ /* 0x040fe400078e0255 */
[----:B------:R-:W-:Y:S01]  /*1970*/  IMAD.MOV R10, RZ, RZ, -R10 ;  /* 0x000000ffff0a7224 */ /* 0x000fe200078e0a0a */
[----:B------:R-:W-:Y:S01]  /*1980*/  STL [R1+0x550], R26 ;  /* 0x0005501a01007387 */ /* 0x000fe20000100800 */
[----:B------:R-:W-:Y:S02]  /*1990*/  IMAD.MOV R12, RZ, RZ, -R8 ;  /* 0x000000ffff0c7224 */ /* 0x000fe400078e0a08 */
[C---:B------:R-:W-:Y:S01]  /*19a0*/  IMAD.HI.U32 R8, R3.reuse, R93, RZ ;  /* 0x0000005d03087227 */ /* 0x040fe200078e00ff */
[----:B------:R-:W-:Y:S03]  /*19b0*/  STL [R1+0x54c], R24 ;  /* 0x00054c1801007387 */ /* 0x000fe60000100800 */
[----:B------:R-:W-:Y:S01]  /*19c0*/  IMAD R89, R2, R10, R89 ;  /* 0x0000000a02597224 */ /* 0x000fe200078e0259 */
[----:B------:R-:W-:Y:S01]  /*19d0*/  STL [R1+0x538], R16 ;  /* 0x0005381001007387 */ /* 0x000fe20000100800 */
[----:B------:R-:W-:-:S03]  /*19e0*/  IMAD.HI.U32 R10, R3, R95, RZ ;  /* 0x0000005f030a7227 */ /* 0x000fc600078e00ff */
[----:B------:R-:W-:Y:S01]  /*19f0*/  STL [R1+0x548], R22 ;  /* 0x0005481601007387 */ /* 0x000fe20000100800 */
[----:B------:R-:W-:Y:S02]  /*1a00*/  IMAD R91, R2, R12, R91 ;  /* 0x0000000c025b7224 */ /* 0x000fe400078e025b */
[----:B------:R-:W-:Y:S01]  /*1a10*/  IMAD.MOV R12, RZ, RZ, -R8 ;  /* 0x000000ffff0c7224 */ /* 0x000fe200078e0a08 */
[----:B------:R-:W-:Y:S01]  /*1a20*/  STL [R1+0x544], R20 ;  /* 0x0005441401007387 */ /* 0x000fe20000100800 */
[----:B------:R-:W-:-:S03]  /*1a30*/  IMAD.HI.U32 R8, R3, R97, RZ ;  /* 0x0000006103087227 */ /* 0x000fc600078e00ff */
[----:B------:R-:W-:Y:S01]  /*1a40*/  STL [R1+0x540], R18 ;  /* 0x0005401201007387 */ /* 0x000fe20000100800 */
[----:B------:R-:W-:Y:S02]  /*1a50*/  IMAD.MOV R10, RZ, RZ, -R10 ;  /* 0x000000ffff0a7224 */ /* 0x000fe400078e0a0a */
[----:B------:R-:W-:Y:S02]  /*1a60*/  IMAD.MOV R8, RZ, RZ, -R8 ;  /* 0x000000ffff087224 */ /* 0x000fe400078e0a08 */
[----:B------:R-:W-:Y:S02]  /*1a70*/  IMAD R95, R2, R10, R95 ;  /* 0x0000000a025f7224 */ /* 0x000fe400078e025f */
[----:B------:R-:W-:-:S04]  /*1a80*/  IMAD.HI.U32 R10, R3, R99, RZ ;  /* 0x00000063030a7227 */ /* 0x000fc800078e00ff */
[----:B------:R-:W-:Y:S02]  /*1a90*/  IMAD R97, R2, R8, R97 ;  /* 0x0000000802617224 */ /* 0x000fe400078e0261 */
[----:B------:R-:W-:-:S04]  /*1aa0*/  IMAD.HI.U32 R8, R3, R101, RZ ;  /* 0x0000006503087227 */ /* 0x000fc800078e00ff */
[----:B------:R-:W-:Y:S02]  /*1ab0*/  IMAD.MOV R10, RZ, RZ, -R10 ;  /* 0x000000ffff0a7224 */ /* 0x000fe400078e0a0a */
[----:B------:R-:W-:Y:S02]  /*1ac0*/  IMAD R93, R2, R12, R93 ;  /* 0x0000000c025d7224 */ /* 0x000fe400078e025d */
[----:B------:R-:W-:Y:S02]  /*1ad0*/  IMAD.MOV R12, RZ, RZ, -R8 ;  /* 0x000000ffff0c7224 */ /* 0x000fe400078e0a08 */
[----:B------:R-:W-:-:S04]  /*1ae0*/  IMAD.HI.U32 R8, R3, R103, RZ ;  /* 0x0000006703087227 */ /* 0x000fc800078e00ff */
[----:B------:R-:W-:Y:S02]  /*1af0*/  IMAD R99, R2, R10, R99 ;  /* 0x0000000a02637224 */ /* 0x000fe400078e0263 */
[----:B------:R-:W-:-:S04]  /*1b00*/  IMAD.HI.U32 R10, R3, R105, RZ ;  /* 0x00000069030a7227 */ /* 0x000fc800078e00ff */
[----:B------:R-:W-:Y:S02]  /*1b10*/  IMAD R101, R2, R12, R101 ;  /* 0x0000000c02657224 */ /* 0x000fe400078e0265 */
[----:B------:R-:W-:Y:S02]  /*1b20*/  IMAD.MOV R12, RZ, RZ, -R8 ;  /* 0x000000ffff0c7224 */ /* 0x000fe400078e0a08 */
[----:B------:R-:W-:-:S04]  /*1b30*/  IMAD.HI.U32 R8, R3, R107, RZ ;  /* 0x0000006b03087227 */ /* 0x000fc800078e00ff */
[----:B------:R-:W-:Y:S02]  /*1b40*/  IMAD.MOV R10, RZ, RZ, -R10 ;  /* 0x000000ffff0a7224 */ /* 0x000fe400078e0a0a */
[----:B------:R-:W-:Y:S02]  /*1b50*/  IMAD.MOV R8, RZ, RZ, -R8 ;  /* 0x000000ffff087224 */ /* 0x000fe400078e0a08 */
[----:B------:R-:W-:Y:S02]  /*1b60*/  IMAD R105, R2, R10, R105 ;  /* 0x0000000a02697224 */ /* 0x000fe400078e0269 */
[----:B------:R-:W-:-:S04]  /*1b70*/  IMAD.HI.U32 R10, R3, R109, RZ ;  /* 0x0000006d030a7227 */ /* 0x000fc800078e00ff */
[----:B------:R-:W-:Y:S02]  /*1b80*/  IMAD R107, R2, R8, R107 ;  /* 0x00000008026b7224 */ /* 0x000fe400078e026b */
[----:B------:R-:W-:-:S04]  /*1b90*/  IMAD.HI.U32 R8, R3, R111, RZ ;  /* 0x0000006f03087227 */ /* 0x000fc800078e00ff */
[----:B------:R-:W-:Y:S02]  /*1ba0*/  IMAD.MOV R10, RZ, RZ, -R10 ;  /* 0x000000ffff0a7224 */ /* 0x000fe400078e0a0a */
[C---:B------:R-:W-:Y:S02]  /*1bb0*/  IMAD R103, R2.reuse, R12, R103 ;  /* 0x0000000c02677224 */ /* 0x040fe400078e0267 */
[----:B------:R-:W-:Y:S02]  /*1bc0*/  IMAD.MOV R12, RZ, RZ, -R8 ;  /* 0x000000ffff0c7224 */ /* 0x000fe400078e0a08 */
[----:B------:R-:W-:Y:S02]  /*1bd0*/  IMAD R109, R2, R10, R109 ;  /* 0x0000000a026d7224 */ /* 0x000fe400078e026d */
[----:B------:R-:W-:-:S04]  /*1be0*/  IMAD.HI.U32 R8, R3, R113, RZ ;  /* 0x0000007103087227 */ /* 0x000fc800078e00ff */
[----:B------:R-:W-:-:S04]  /*1bf0*/  IMAD.HI.U32 R10, R3, R115, RZ ;  /* 0x00000073030a7227 */ /* 0x000fc800078e00ff */
[----:B------:R-:W-:Y:S02]  /*1c00*/  IMAD R111, R2, R12, R111 ;  /* 0x0000000c026f7224 */ /* 0x000fe400078e026f */
[----:B------:R-:W-:Y:S02]  /*1c10*/  IMAD.MOV R12, RZ, RZ, -R8 ;  /* 0x000000ffff0c7224 */ /* 0x000fe400078e0a08 */
[----:B------:R-:W-:Y:S02]  /*1c20*/  IMAD.MOV R10, RZ, RZ, -R10 ;  /* 0x000000ffff0a7224 */ /* 0x000fe400078e0a0a */
[----:B------:R-:W-:-:S04]  /*1c30*/  IMAD.HI.U32 R8, R3, R117, RZ ;  /* 0x0000007503087227 */ /* 0x000fc800078e00ff */
[----:B------:R-:W-:Y:S02]  /*1c40*/  IMAD R115, R2, R10, R115 ;  /* 0x0000000a02737224 */ /* 0x000fe400078e0273 */
[----:B------:R-:W-:Y:S02]  /*1c50*/  IMAD.MOV R8, RZ, RZ, -R8 ;  /* 0x000000ffff087224 */ /* 0x000fe400078e0a08 */
[----:B------:R-:W-:-:S04]  /*1c60*/  IMAD.HI.U32 R10, R3, R119, RZ ;  /* 0x00000077030a7227 */ /* 0x000fc800078e00ff */
[----:B------:R-:W-:Y:S02]  /*1c70*/  IMAD R117, R2, R8, R117 ;  /* 0x0000000802757224 */ /* 0x000fe400078e0275 */
[----:B------:R-:W-:Y:S02]  /*1c80*/  IMAD.MOV R10, RZ, RZ, -R10 ;  /* 0x000000ffff0a7224 */ /* 0x000fe400078e0a0a */
[----:B------:R-:W-:-:S04]  /*1c90*/  IMAD.HI.U32 R8, R3, R121, RZ ;  /* 0x0000007903087227 */ /* 0x000fc800078e00ff */
[C---:B------:R-:W-:Y:S02]  /*1ca0*/  IMAD R113, R2.reuse, R12, R113 ;  /* 0x0000000c02717224 */ /* 0x040fe400078e0271 */
[----:B------:R-:W-:Y:S02]  /*1cb0*/  IMAD R119, R2, R10, R119 ;  /* 0x0000000a02777224 */ /* 0x000fe400078e0277 */
[----:B------:R-:W-:Y:S02]  /*1cc0*/  IMAD.MOV R12, RZ, RZ, -R8 ;  /* 0x000000ffff0c7224 */ /* 0x000fe400078e0a08 */
[----:B------:R-:W-:-:S04]  /*1cd0*/  IMAD.HI.U32 R10, R3, R133, RZ ;  /* 0x00000085030a7227 */ /* 0x000fc800078e00ff */
[C---:B------:R-:W-:Y:S02]  /*1ce0*/  IMAD R121, R2.reuse, R12, R121 ;  /* 0x0000000c02797224 */ /* 0x040fe400078e0279 */
[----:B------:R-:W-:Y:S02]  /*1cf0*/  IMAD.MOV R12, RZ, RZ, -R10 ;  /* 0x000000ffff0c7224 */ /* 0x000fe400078e0a0a */
[----:B------:R-:W-:Y:S02]  /*1d00*/  @!P0 IMAD.IADD R7, R7, 0x1, -R2 ;  /* 0x0000000107078824 */ /* 0x000fe400078e0a02 */
[C---:B------:R-:W-:Y:S02]  /*1d10*/  IMAD R133, R2.reuse, R12, R133 ;  /* 0x0000000c02857224 */ /* 0x040fe400078e0285 */
[----:B------:R-:W-:Y:S01]  /*1d20*/  IMAD.HI.U32 R8, R3, R123, RZ ;  /* 0x0000007b03087227 */ /* 0x000fe200078e00ff */
[C---:B------:R-:W-:Y:S02]  /*1d30*/  ISETP.GT.U32.AND P0, PT, R2.reuse, R7, PT ;  /* 0x000000070200720c */ /* 0x040fe40003f04070 */
[----:B------:R-:W-:Y:S01]  /*1d40*/  ISETP.GT.U32.AND P3, PT, R2, R133, PT ;  /* 0x000000850200720c */ /* 0x000fe20003f64070 */
[----:B------:R-:W-:-:S02]  /*1d50*/  IMAD.MOV R10, RZ, RZ, -R8 ;  /* 0x000000ffff0a7224 */ /* 0x000fc400078e0a08 */
[----:B------:R-:W-:-:S04]  /*1d60*/  IMAD.HI.U32 R8, R3, R125, RZ ;  /* 0x0000007d03087227 */ /* 0x000fc800078e00ff */
[--C-:B------:R-:W-:Y:S01]  /*1d70*/  @!P1 IMAD.IADD R9, R9, 0x1, -R2.reuse ;  /* 0x0000000109099824 */ /* 0x100fe200078e0a02 */
[C---:B------:R-:W-:Y:S01]  /*1d80*/  ISETP.GT.U32.AND P1, PT, R2.reuse, R21, PT ;  /* 0x000000150200720c */ /* 0x040fe20003f24070 */
[--C-:B------:R-:W-:Y:S01]  /*1d90*/  @!P2 IMAD.IADD R11, R11, 0x1, -R2.reuse ;  /* 0x000000010b0ba824 */ /* 0x100fe200078e0a02 */
[C---:B------:R-:W-:Y:S01]  /*1da0*/  ISETP.GT.U32.AND P2, PT, R2.reuse, R23, PT ;  /* 0x000000170200720c */ /* 0x040fe20003f44070 */
[C---:B------:R-:W-:Y:S02]  /*1db0*/  IMAD R123, R2.reuse, R10, R123 ;  /* 0x0000000a027b7224 */ /* 0x040fe400078e027b */
[----:B------:R-:W-:Y:S01]  /*1dc0*/  @!P3 IMAD.IADD R133, R133, 0x1, -R2 ;  /* 0x000000018585b824 */ /* 0x000fe200078e0a02 */
[----:B------:R-:W-:Y:S01]  /*1dd0*/  ISETP.GT.U32.AND P3, PT, R2, R19, PT ;  /* 0x000000130200720c */ /* 0x000fe20003f64070 */
[----:B------:R-:W-:-:S04]  /*1de0*/  IMAD.HI.U32 R10, R3, R127, RZ ;  /* 0x0000007f030a7227 */ /* 0x000fc800078e00ff */
[----:B------:R-:W-:Y:S02]  /*1df0*/  IMAD.MOV R8, RZ, RZ, -R8 ;  /* 0x000000ffff087224 */ /* 0x000fe400078e0a08 */
[--C-:B------:R-:W-:Y:S01]  /*1e00*/  @!P5 IMAD.IADD R13, R13, 0x1, -R2.reuse ;  /* 0x000000010d0dd824 */ /* 0x100fe200078e0a02 */
[----:B------:R-:W-:Y:S01]  /*1e10*/  ISETP.GT.U32.AND P5, PT, R2, R9, PT ;  /* 0x000000090200720c */ /* 0x000fe20003fa4070 */
[----:B------:R-:W-:Y:S01]  /*1e20*/  @!P0 IMAD.IADD R7, R7, 0x1, -R2 ;  /* 0x0000000107078824 */ /* 0x000fe200078e0a02 */
[----:B------:R-:W-:Y:S01]  /*1e30*/  ISETP.GE.AND P0, PT, R0, RZ, PT ;  /* 0x000000ff0000720c */ /* 0x000fe20003f06270 */
[----:B------:R-:W-:Y:S02]  /*1e40*/  IMAD.MOV R10, RZ, RZ, -R10 ;  /* 0x000000ffff0a7224 */ /* 0x000fe400078e0a0a */
[----:B------:R-:W-:Y:S02]  /*1e50*/  IMAD R125, R2, R8, R125 ;  /* 0x00000008027d7224 */ /* 0x000fe400078e027d */
[----:B------:R-:W-:Y:S01]  /*1e60*/  @!P3 IMAD.IADD R19, R19, 0x1, -R2 ;  /* 0x000000011313b824 */ /* 0x000fe200078e0a02 */
[----:B------:R-:W-:Y:S01]  /*1e70*/  ISETP.GE.AND P3, PT, R134, RZ, PT ;  /* 0x000000ff8600720c */ /* 0x000fe20003f66270 */
[----:B------:R-:W-:-:S04]  /*1e80*/  IMAD.HI.U32 R8, R3, R129, RZ ;  /* 0x0000008103087227 */ /* 0x000fc800078e00ff */
[----:B------:R-:W-:Y:S01]  /*1e90*/  @!P4 IMAD.IADD R17, R17, 0x1, -R2 ;  /* 0x000000011111c824 */ /* 0x000fe200078e0a02 */
[C---:B------:R-:W-:Y:S01]  /*1ea0*/  ISETP.GT.U32.AND P4, PT, R2.reuse, R11, PT ;  /* 0x0000000b0200720c */ /* 0x040fe20003f84070 */
[----:B------:R-:W-:Y:S02]  /*1eb0*/  IMAD R127, R2, R10, R127 ;  /* 0x0000000a027f7224 */ /* 0x000fe400078e027f */
[----:B------:R-:W-:Y:S02]  /*1ec0*/  IMAD.MOV R10, RZ, RZ, -R8 ;  /* 0x000000ffff0a7224 */ /* 0x000fe400078e0a08 */
[--C-:B------:R-:W-:Y:S01]  /*1ed0*/  @!P1 IMAD.IADD R21, R21, 0x1, -R2.reuse ;  /* 0x0000000115159824 */ /* 0x100fe200078e0a02 */
[----:B------:R-:W-:Y:S01]  /*1ee0*/  ISETP.GE.AND P1, PT, R132, RZ, PT ;  /* 0x000000ff8400720c */ /* 0x000fe20003f26270 */
[----:B------:R-:W-:Y:S01]  /*1ef0*/  @!P2 IMAD.IADD R23, R23, 0x1, -R2 ;  /* 0x000000011717a824 */ /* 0x000fe200078e0a02 */
[----:B------:R-:W-:Y:S01]  /*1f00*/  ISETP.GT.U32.AND P2, PT, R2, R13, PT ;  /* 0x0000000d0200720c */ /* 0x000fe20003f44070 */
[----:B------:R-:W-:-:S02]  /*1f10*/  IMAD.MOV.U32 R8, RZ, RZ, R7 ;  /* 0x000000ffff087224 */ /* 0x000fc400078e0007 */
[----:B------:R-:W-:Y:S01]  /*1f20*/  @!P5 IMAD.IADD R9, R9, 0x1, -R2 ;  /* 0x000000010909d824 */ /* 0x000fe200078e0a02 */
[----:B------:R-:W3:Y:S01]  /*1f30*/  S2R R7, SR_TID.X ;  /* 0x0000000000077919 */ /* 0x000ee20000002100 */
[----:B------:R-:W-:Y:S01]  /*1f40*/  @!P0 IMAD.MOV R8, RZ, RZ, -R8 ;  /* 0x000000ffff088224 */ /* 0x000fe200078e0a08 */
[C---:B------:R-:W-:Y:S01]  /*1f50*/  ISETP.GT.U32.AND P0, PT, R2.reuse, R19, PT ;  /* 0x000000130200720c */ /* 0x040fe20003f04070 */
[--C-:B------:R-:W-:Y:S01]  /*1f60*/  @!P6 IMAD.IADD R15, R15, 0x1, -R2.reuse ;  /* 0x000000010f0fe824 */ /* 0x100fe200078e0a02 */
[C---:B------:R-:W-:Y:S01]  /*1f70*/  ISETP.GT.U32.AND P6, PT, R2.reuse, R133, PT ;  /* 0x000000850200720c */ /* 0x040fe20003fc4070 */
[----:B------:R-:W-:Y:S01]  /*1f80*/  @!P3 IMAD.MOV R9, RZ, RZ, -R9 ;  /* 0x000000ffff09b224 */ /* 0x000fe200078e0a09 */
[C---:B------:R-:W-:Y:S01]  /*1f90*/  ISETP.GT.U32.AND P3, PT, R2.reuse, R21, PT ;  /* 0x000000150200720c */ /* 0x040fe20003f64070 */
[--C-:B------:R-:W-:Y:S01]  /*1fa0*/  @!P4 IMAD.IADD R11, R11, 0x1, -R2.reuse ;  /* 0x000000010b0bc824 */ /* 0x100fe200078e0a02 */
[C---:B------:R-:W-:Y:S01]  /*1fb0*/  ISETP.GT.U32.AND P5, PT, R2.reuse, R15, PT ;  /* 0x0000000f0200720c */ /* 0x040fe20003fa4070 */
[--C-:B------:R-:W-:Y:S01]  /*1fc0*/  @!P2 IMAD.IADD R13, R13, 0x1, -R2.reuse ;  /* 0x000000010d0da824 */ /* 0x100fe200078e0a02 */
[C---:B------:R-:W-:Y:S01]  /*1fd0*/  ISETP.GT.U32.AND P2, PT, R2.reuse, R27, PT ;  /* 0x0000001b0200720c */ /* 0x040fe20003f44070 */
[----:B------:R-:W-:Y:S01]  /*1fe0*/  @!P1 IMAD.MOV R11, RZ, RZ, -R11 ;  /* 0x000000ffff0b9224 */ /* 0x000fe200078e0a0b */
[C---:B------:R-:W-:Y:S01]  /*1ff0*/  ISETP.GT.U32.AND P1, PT, R2.reuse, R25, PT ;  /* 0x000000190200720c */ /* 0x040fe20003f24070 */
[C---:B------:R-:W-:Y:S01]  /*2000*/  IMAD R129, R2.reuse, R10, R129 ;  /* 0x0000000a02817224 */ /* 0x040fe200078e0281 */
[C---:B------:R-:W-:Y:S01]  /*2010*/  ISETP.GT.U32.AND P4, PT, R2.reuse, R17, PT ;  /* 0x000000110200720c */ /* 0x040fe20003f84070 */
[--C-:B------:R-:W-:Y:S01]  /*2020*/  @!P0 IMAD.IADD R19, R19, 0x1, -R2.reuse ;  /* 0x0000000113138824 */ /* 0x100fe200078e0a02 */
[C---:B------:R-:W-:Y:S01]  /*2030*/  ISETP.GT.U32.AND P0, PT, R2.reuse, R33, PT ;  /* 0x000000210200720c */ /* 0x040fe20003f04070 */
[--C-:B------:R-:W-:Y:S01]  /*2040*/  @!P6 IMAD.IADD R133, R133, 0x1, -R2.reuse ;  /* 0x000000018585e824 */ /* 0x100fe200078e0a02 */
[C---:B------:R-:W-:Y:S01]  /*2050*/  ISETP.GT.U32.AND P6, PT, R2.reuse, R23, PT ;  /* 0x000000170200720c */ /* 0x040fe20003fc4070 */
[--C-:B------:R-:W-:Y:S01]  /*2060*/  @!P3 IMAD.IADD R21, R21, 0x1, -R2.reuse ;  /* 0x000000011515b824 */ /* 0x100fe200078e0a02 */
[C---:B------:R-:W-:Y:S01]  /*2070*/  ISETP.GT.U32.AND P3, PT, R2.reuse, R35, PT ;  /* 0x000000230200720c */ /* 0x040fe20003f64070 */
[--C-:B------:R-:W-:Y:S01]  /*2080*/  @!P5 IMAD.IADD R15, R15, 0x1, -R2.reuse ;  /* 0x000000010f0fd824 */ /* 0x100fe200078e0a02 */
[----:B------:R-:W-:Y:S01]  /*2090*/  ISETP.GT.U32.AND P5, PT, R2, R29, PT ;  /* 0x0000001d0200720c */ /* 0x000fe20003fa4070 */
[--C-:B------:R-:W-:Y:S01]  /*20a0*/  @!P2 IMAD.IADD R27, R27, 0x1, -R2.reuse ;  /* 0x000000011b1ba824 */ /* 0x100fe200078e0a02 */
[----:B------:R-:W-:Y:S01]  /*20b0*/  ISETP.GE.AND P2, PT, R128, RZ, PT ;  /* 0x000000ff8000720c */ /* 0x000fe20003f46270 */
[--C-:B------:R-:W-:Y:S01]  /*20c0*/  @!P1 IMAD.IADD R25, R25, 0x1, -R2.reuse ;  /* 0x0000000119199824 */ /* 0x100fe200078e0a02 */
[----:B------:R-:W-:Y:S01]  /*20d0*/  ISETP.GE.AND P1, PT, R130, RZ, PT ;  /* 0x000000ff8200720c */ /* 0x000fe20003f26270 */
        /* <DEDUP_REMOVED lines=10> */
[----:B------:R-:W-:Y:S01]  /*2180*/  @!P2 IMAD.MOV R17, RZ, RZ, -R17 ;  /* 0x000000ffff11a224 */ /* 0x000fe200078e0a11 */
[----:B-1----:R-:W-:Y:S01]  /*2190*/  IADD3 R14, R0, 0x3e, RZ ;  /* 0x0000003e000e7810 */ /* 0x002fe20007ffe0ff */
[----:B------:R-:W-:Y:S01]  /*21a0*/  @!P1 IMAD.MOV R15, RZ, RZ, -R15 ;  /* 0x000000ffff0f9224 */ /* 0x000fe200078e0a0f */
[C---:B------:R-:W-:Y:S01]  /*21b0*/  ISETP.GT.U32.AND P1, PT, R2.reuse, R27, PT ;  /* 0x0000001b0200720c */ /* 0x040fe20003f24070 */
[--C-:B------:R-:W-:Y:S01]  /*21c0*/  @!P4 IMAD.IADD R31, R31, 0x1, -R2.reuse ;  /* 0x000000011f1fc824 */ /* 0x100fe200078e0a02 */
[C---:B------:R-:W-:Y:S01]  /*21d0*/  ISETP.GT.U32.AND P2, PT, R2.reuse, R29, PT ;  /* 0x0000001d0200720c */ /* 0x040fe20003f44070 */
[----:B------:R-:W-:Y:S01]  /*21e0*/  @!P0 IMAD.MOV R23, RZ, RZ, -R23 ;  /* 0x000000ffff178224 */ /* 0x000fe200078e0a17 */
[----:B------:R-:W-:Y:S01]  /*21f0*/  ISETP.GT.U32.AND P0, PT, R2, R37, PT ;  /* 0x000000250200720c */ /* 0x000fe20003f04070 */
[----:B------:R-:W-:Y:S01]  /*2200*/  @!P6 IMAD.MOV R13, RZ, RZ, -R13 ;  /* 0x000000ffff0de224 */ /* 0x000fe200078e0a0d */
[----:B------:R-:W-:Y:S01]  /*2210*/  ISETP.GE.AND P4, PT, R124, RZ, PT ;  /* 0x000000ff7c00720c */ /* 0x000fe20003f86270 */
[--C-:B------:R-:W-:Y:S01]  /*2220*/  @!P3 IMAD.IADD R25, R25, 0x1, -R2.reuse ;  /* 0x000000011919b824 */ /* 0x100fe200078e0a02 */
[C---:B------:R-:W-:Y:S01]  /*2230*/  ISETP.GT.U32.AND P3, PT, R2.reuse, R39, PT ;  /* 0x000000270200720c */ /* 0x040fe20003f64070 */
[----:B------:R-:W-:Y:S01]  /*2240*/  @!P5 IMAD.MOV R19, RZ, RZ, -R19 ;  /* 0x000000ffff13d224 */ /* 0x000fe200078e0a13 */
[C---:B------:R-:W-:Y:S01]  /*2250*/  ISETP.GT.U32.AND P6, PT, R2.reuse, R31, PT ;  /* 0x0000001f0200720c */ /* 0x040fe20003fc4070 */
[----:B------:R1:W-:Y:S01]  /*2260*/  STL [R1+0x53c], R14 ;  /* 0x00053c0e01007387 */ /* 0x0003e20000100800 */
[C---:B------:R-:W-:Y:S01]  /*2270*/  ISETP.GT.U32.AND P5, PT, R2.reuse, R35, PT ;  /* 0x000000230200720c */ /* 0x040fe20003fa4070 */
[--C-:B------:R-:W-:Y:S01]  /*2280*/  @!P1 IMAD.IADD R27, R27, 0x1, -R2.reuse ;  /* 0x000000011b1b9824 */ /* 0x100fe200078e0a02 */
[C---:B------:R-:W-:Y:S01]  /*2290*/  ISETP.GT.U32.AND P1, PT, R2.reuse, R41, PT ;  /* 0x000000290200720c */ /* 0x040fe20003f24070 */
[--C-:B------:R-:W-:Y:S01]  /*22a0*/  @!P2 IMAD.IADD R29, R29, 0x1, -R2.reuse ;  /* 0x000000011d1da824 */ /* 0x100fe200078e0a02 */
[----:B------:R-:W-:Y:S01]  /*22b0*/  ISETP.GT.U32.AND P2, PT, R2, R43, PT ;  /* 0x0000002b0200720c */ /* 0x000fe20003f44070 */
[--C-:B------:R-:W-:Y:S01]  /*22c0*/  @!P0 IMAD.IADD R37, R37, 0x1, -R2.reuse ;  /* 0x0000000125258824 */ /* 0x100fe200078e0a02 */
[----:B------:R-:W-:Y:S01]  /*22d0*/  ISETP.GE.AND P0, PT, R120, RZ, PT ;  /* 0x000000ff7800720c */ /* 0x000fe20003f06270 */
[----:B------:R-:W-:Y:S01]  /*22e0*/  @!P4 IMAD.MOV R21, RZ, RZ, -R21 ;  /* 0x000000ffff15c224 */ /* 0x000fe200078e0a15 */
[----:B------:R-:W-:Y:S01]  /*22f0*/  ISETP.GT.U32.AND P4, PT, R2, R33, PT ;  /* 0x000000210200720c */ /* 0x000fe20003f84070 */
        /* <DEDUP_REMOVED lines=9> */
[----:B------:R-:W-:Y:S01]  /*2390*/  ISETP.GE.AND P2, PT, R114, RZ, PT ;  /* 0x000000ff7200720c */ /* 0x000fe20003f46270 */
[----:B------:R-:W-:Y:S01]  /*23a0*/  @!P0 IMAD.MOV R27, RZ, RZ, -R27 ;  /* 0x000000ffff1b8224 */ /* 0x000fe200078e0a1b */
[C---:B------:R-:W-:Y:S01]  /*23b0*/  ISETP.GT.U32.AND P0, PT, R2.reuse, R39, PT ;  /* 0x000000270200720c */ /* 0x040fe20003f04070 */
[--C-:B------:R-:W-:Y:S01]  /*23c0*/  @!P4 IMAD.IADD R33, R33, 0x1, -R2.reuse ;  /* 0x000000012121c824 */ /* 0x100fe200078e0a02 */
[C---:B------:R-:W-:Y:S01]  /*23d0*/  ISETP.GT.U32.AND P4, PT, R2.reuse, R49, PT ;  /* 0x000000310200720c */ /* 0x040fe20003f84070 */
[----:B------:R-:W-:Y:S01]  /*23e0*/  @!P3 IMAD.MOV R29, RZ, RZ, -R29 ;  /* 0x000000ffff1db224 */ /* 0x000fe200078e0a1d */
[----:B------:R-:W-:Y:S01]  /*23f0*/  ISETP.GT.U32.AND P3, PT, R2, R41, PT ;  /* 0x000000290200720c */ /* 0x000fe20003f64070 */
[--C-:B------:R-:W-:Y:S01]  /*2400*/  @!P6 IMAD.IADD R45, R45, 0x1, -R2.reuse ;  /* 0x000000012d2de824 */ /* 0x100fe200078e0a02 */
[----:B------:R-:W-:Y:S01]  /*2410*/  ISETP.GE.AND P6, PT, R112, RZ, PT ;  /* 0x000000ff7000720c */ /* 0x000fe20003fc6270 */
[----:B------:R-:W-:Y:S01]  /*2420*/  @!P5 IMAD.MOV R25, RZ, RZ, -R25 ;  /* 0x000000ffff19d224 */ /* 0x000fe200078e0a19 */
[----:B---3--:R-:W-:Y:S01]  /*2430*/  LOP3.LUT R12, R7, 0x7f, RZ, 0xc0, !PT ;  /* 0x0000007f070c7812 */ /* 0x008fe200078ec0ff */
[----:B------:R-:W-:Y:S01]  /*2440*/  @!P1 IMAD.MOV R31, RZ, RZ, -R31 ;  /* 0x000000ffff1f9224 */ /* 0x000fe200078e0a1f */
[C---:B------:R-:W-:Y:S01]  /*2450*/  ISETP.GT.U32.AND P1, PT, R2.reuse, R43, PT ;  /* 0x0000002b0200720c */ /* 0x040fe20003f24070 */
[----:B------:R-:W-:Y:S01]  /*2460*/  @!P2 IMAD.MOV R33, RZ, RZ, -R33 ;  /* 0x000000ffff21a224 */ /* 0x000fe200078e0a21 */
[C---:B------:R-:W-:Y:S01]  /*2470*/  ISETP.GT.U32.AND P2, PT, R2.reuse, R45, PT ;  /* 0x0000002d0200720c */ /* 0x040fe20003f44070 */
[--C-:B------:R-:W-:Y:S01]  /*2480*/  @!P0 IMAD.IADD R39, R39, 0x1, -R2.reuse ;  /* 0x0000000127278824 */ /* 0x100fe200078e0a02 */
[C---:B------:R-:W-:Y:S01]  /*2490*/  ISETP.GT.U32.AND P0, PT, R2.reuse, R51, PT ;  /* 0x000000330200720c */ /* 0x040fe20003f04070 */
[--C-:B------:R-:W-:Y:S01]  /*24a0*/  @!P4 IMAD.IADD R49, R49, 0x1, -R2.reuse ;  /* 0x000000013131c824 */ /* 0x100fe200078e0a02 */
[C---:B------:R-:W-:Y:S01]  /*24b0*/  ISETP.GT.U32.AND P4, PT, R2.reuse, R37, PT ;  /* 0x000000250200720c */ /* 0x040fe20003f84070 */
[----:B------:R-:W-:Y:S01]  /*24c0*/  @!P3 IMAD.IADD R41, R41, 0x1, -R2 ;  /* 0x000000012929b824 */ /* 0x000fe200078e0a02 */
[C---:B------:R-:W-:Y:S01]  /*24d0*/  ISETP.GT.U32.AND P3, PT, R2.reuse, R53, PT ;  /* 0x000000350200720c */ /* 0x040fe20003f64070 */
[----:B------:R-:W-:Y:S01]  /*24e0*/  @!P6 IMAD.MOV R35, RZ, RZ, -R35 ;  /* 0x000000ffff23e224 */ /* 0x000fe200078e0a23 */
[----:B------:R-:W-:Y:S01]  /*24f0*/  ISETP.GT.U32.AND P5, PT, R2, R49, PT ;  /* 0x000000310200720c */ /* 0x000fe20003fa4070 */
[----:B------:R-:W-:Y:S01]  /*2500*/  IMAD R212, R6, 0x80, R12 ;  /* 0x0000008006d47824 */ /* 0x000fe200078e020c */
        /* <DEDUP_REMOVED lines=19> */
[----:B------:R-:W-:Y:S01]  /*2640*/  @!P0 IMAD.MOV R41, RZ, RZ, -R41 ;  /* 0x000000ffff298224 */ /* 0x000fe200078e0a29 */
[C---:B------:R-:W-:Y:S01]  /*2650*/  ISETP.GT.U32.AND P0, PT, R2.reuse, R53, PT ;  /* 0x000000350200720c */ /* 0x040fe20003f04070 */
[----:B------:R-:W-:Y:S01]  /*2660*/  @!P4 IMAD.MOV R37, RZ, RZ, -R37 ;  /* 0x000000ffff25c224 */ /* 0x000fe200078e0a25 */
[C---:B------:R-:W-:Y:S01]  /*2670*/  ISETP.GT.U32.AND P4, PT, R2.reuse, R47, PT ;  /* 0x0000002f0200720c */ /* 0x040fe20003f84070 */
[----:B------:R-:W-:Y:S01]  /*2680*/  @!P3 IMAD.MOV R43, RZ, RZ, -R43 ;  /* 0x000000ffff2bb224 */ /* 0x000fe200078e0a2b */
[C---:B------:R-:W-:Y:S01]  /*2690*/  ISETP.GT.U32.AND P3, PT, R2.reuse, R55, PT ;  /* 0x000000370200720c */ /* 0x040fe20003f64070 */
[----:B------:R-:W-:Y:S01]  /*26a0*/  @!P5 IMAD.MOV R39, RZ, RZ, -R39 ;  /* 0x000000ffff27d224 */ /* 0x000fe200078e0a27 */
[C---:B------:R-:W-:Y:S01]  /*26b0*/  ISETP.GT.U32.AND P5, PT, R2.reuse, R51, PT ;  /* 0x000000330200720c */ /* 0x040fe20003fa4070 */
[--C-:B------:R-:W-:Y:S01]  /*26c0*/  @!P6 IMAD.IADD R59, R59, 0x1, -R2.reuse ;  /* 0x000000013b3be824 */ /* 0x100fe200078e0a02 */
[----:B------:R-:W-:Y:S01]  /*26d0*/  IABS R131, R14 ;  /* 0x0000000e00837213 */ /* 0x000fe20000000000 */
        /* <DEDUP_REMOVED lines=11> */
[C---:B------:R-:W-:Y:S01]  /*2790*/  ISETP.GT.U32.AND P6, PT, R2.reuse, R59, PT ;  /* 0x0000003b0200720c */ /* 0x040fe20003fc4070 */
[----:B------:R-:W-:Y:S01]  /*27a0*/  IMAD.HI.U32 R3, R3, R131, RZ ;  /* 0x0000008303037227 */ /* 0x000fe200078e00ff */
[C---:B------:R-:W-:Y:S01]  /*27b0*/  ISETP.GT.U32.AND P5, PT, R2.reuse, R65, PT ;  /* 0x000000410200720c */ /* 0x040fe20003fa4070 */
[----:B------:R-:W-:Y:S01]  /*27c0*/  STL [R1+0x534], R212 ;  /* 0x000534d401007387 */ /* 0x000fe20000100800 */
[----:B------:R-:W-:Y:S01]  /*27d0*/  IABS R7, R212 ;  /* 0x000000d400077213 */ /* 0x000fe20000000000 */
        /* <DEDUP_REMOVED lines=15> */
[C---:B------:R-:W-:Y:S01]  /*28d0*/  ISETP.GT.U32.AND P1, PT, R2.reuse, R61, PT ;  /* 0x0000003d0200720c */ /* 0x040fe20003f24070 */
        /* <DEDUP_REMOVED lines=35> */
[C---:B------:R-:W-:Y:S01]  /*2b10*/  ISETP.GT.U32.AND P3, PT, R2.reuse, R75, PT ;  /* 0x0000004b0200720c */ /* 0x040fe20003f64070 */
[----:B------:R-:W-:Y:S01]  /*2b20*/  @!P6 IMAD.MOV R61, RZ, RZ, -R61 ;  /* 0x000000ffff3de224 */ /* 0x000fe200078e0a3d */
[----:B------:R-:W-:Y:S01]  /*2b30*/  ISETP.GT.U32.AND P6, PT, R2, R85, PT ;  /* 0x000000550200720c */ /* 0x000fe20003fc4070 */
[--C-:B------:R-:W-:Y:S01]  /*2b40*/  @!P5 IMAD.IADD R81, R81, 0x1, -R2.reuse ;  /* 0x000000015151d824 */ /* 0x100fe200078e0a02 */
[----:B------:R-:W-:Y:S01]  /*2b50*/  ISETP.GE.AND P5, PT, R76, RZ, PT ;  /* 0x000000ff4c00720c */ /* 0x000fe20003fa6270 */
[----:B------:R-:W-:Y:S01]  /*2b60*/  @!P1 IMAD.MOV R65, RZ, RZ, -R65 ;  /* 0x000000ffff419224 */ /* 0x000fe200078e0a41 */
[C---:B------:R-:W-:Y:S01]  /*2b70*/  ISETP.GT.U32.AND P1, PT, R2.reuse, R77, PT ;  /* 0x0000004d0200720c */ /* 0x040fe20003f24070 */
[----:B------:R-:W-:Y:S01]  /*2b80*/  @!P2 IMAD.MOV R67, RZ, RZ, -R67 ;  /* 0x000000ffff43a224 */ /* 0x000fe200078e0a43 */
[C---:B------:R-:W-:Y:S01]  /*2b90*/  ISETP.GT.U32.AND P2, PT, R2.reuse, R79, PT ;  /* 0x0000004f0200720c */ /* 0x040fe20003f44070 */
[--C-:B------:R-:W-:Y:S01]  /*2ba0*/  @!P0 IMAD.IADD R73, R73, 0x1, -R2.reuse ;  /* 0x0000000149498824 */ /* 0x100fe200078e0a02 */
[C---:B------:R-:W-:Y:S01]  /*2bb0*/  ISETP.GT.U32.AND P0, PT, R2.reuse, R87, PT ;  /* 0x000000570200720c */ /* 0x040fe20003f04070 */
[----:B------:R-:W-:Y:S01]  /*2bc0*/  @!P4 IMAD.MOV R69, RZ, RZ, -R69 ;  /* 0x000000ffff45c224 */ /* 0x000fe200078e0a45 */
[C---:B------:R-:W-:Y:S01]  /*2bd0*/  ISETP.GT.U32.AND P4, PT, R2.reuse, R81, PT ;  /* 0x000000510200720c */ /* 0x040fe20003f84070 */
[--C-:B------:R-:W-:Y:S01]  /*2be0*/  @!P3 IMAD.IADD R75, R75, 0x1, -R2.reuse ;  /* 0x000000014b4bb824 */ /* 0x100fe200078e0a02 */
[----:B------:R-:W-:Y:S01]  /*2bf0*/  ISETP.GT.U32.AND P3, PT, R2, R89, PT ;  /* 0x000000590200720c */ /* 0x000fe20003f64070 */
[--C-:B------:R-:W-:Y:S01]  /*2c00*/  @!P6 IMAD.IADD R85, R85, 0x1, -R2.reuse ;  /* 0x000000015555e824 */ /* 0x100fe200078e0a02 */
[----:B------:R-:W-:Y:S01]  /*2c10*/  ISETP.GE.AND P6, PT, R74, RZ, PT ;  /* 0x000000ff4a00720c */ /* 0x000fe20003fc6270 */
[----:B------:R-:W-:Y:S01]  /*2c20*/  @!P5 IMAD.MOV R71, RZ, RZ, -R71 ;  /* 0x000000ffff47d224 */ /* 0x000fe200078e0a47 */
        /* <DEDUP_REMOVED lines=8> */
[----:B------:R-:W-:Y:S01]  /*2cb0*/  ISETP.GT.U32.AND P4, PT, R2, R95, PT ;  /* 0x0000005f0200720c */ /* 0x000fe20003f84070 */
[----:B------:R-:W-:Y:S01]  /*2cc0*/  @!P3 IMAD.IADD R89, R89, 0x1, -R2 ;  /* 0x000000015959b824 */ /* 0x000fe200078e0a02 */
[----:B------:R-:W-:Y:S01]  /*2cd0*/  ISETP.GE.AND P3, PT, R68, RZ, PT ;  /* 0x000000ff4400720c */ /* 0x000fe20003f66270 */
[----:B------:R-:W-:-:S02]  /*2ce0*/  @!P6 IMAD.MOV R73, RZ, RZ, -R73 ;  /* 0x000000ffff49e224 */ /* 0x000fc400078e0a49 */
        /* <DEDUP_REMOVED lines=11> */
[C---:B------:R-:W-:Y:S01]  /*2da0*/  ISETP.GT.U32.AND P3, PT, R2.reuse, R91, PT ;  /* 0x0000005b0200720c */ /* 0x040fe20003f64070 */
[----:B------:R-:W-:Y:S01]  /*2db0*/  IMAD.MOV R3, RZ, RZ, -R3 ;  /* 0x000000ffff037224 */ /* 0x000fe200078e0a03 */
        /* <DEDUP_REMOVED lines=25> */
[----:B------:R-:W-:Y:S01]  /*2f50*/  @!P3 IMAD.IADD R105, R105, 0x1, -R2 ;  /* 0x000000016969b824 */ /* 0x000fe200078e0a02 */
[----:B------:R-:W-:Y:S01]  /*2f60*/  ISETP.GE.AND P3, PT, R52, RZ, PT ;  /* 0x000000ff3400720c */ /* 0x000fe20003f66270 */
[----:B------:R-:W-:-:S02]  /*2f70*/  @!P6 IMAD.MOV R83, RZ, RZ, -R83 ;  /* 0x000000ffff53e224 */ /* 0x000fc400078e0a53 */
        /* <DEDUP_REMOVED lines=12> */
[C---:B------:R-:W-:Y:S01]  /*3040*/  IMAD R131, R2.reuse, R3, R131 ;  /* 0x0000000302837224 */ /* 0x040fe200078e0283 */
        /* <DEDUP_REMOVED lines=42> */
[----:B------:R-:W-:Y:S01]  /*32f0*/  ISETP.GT.U32.AND P6, PT, R2, R129, PT ;  /* 0x000000810200720c */ /* 0x000fe20003fc4070 */
[----:B------:R-:W-:Y:S01]  /*3300*/  @!P5 IMAD.MOV R107, RZ, RZ, -R107 ;  /* 0x000000ffff6bd224 */ /* 0x000fe200078e0a6b */
        /* <DEDUP_REMOVED lines=14> */
[----:B------:R-:W-:Y:S01]  /*33f0*/  ISETP.GT.U32.AND P5, PT, R2, R123, PT ;  /* 0x0000007b0200720c */ /* 0x000fe20003fa4070 */
[--C-:B------:R-:W-:Y:S01]  /*3400*/  @!P1 IMAD.IADD R125, R125, 0x1, -R2.reuse ;  /* 0x000000017d7d9824 */ /* 0x100fe200078e0a02 */
[----:B------:R-:W-:Y:S01]  /*3410*/  ISETP.GE.AND P1, PT, R30, RZ, PT ;  /* 0x000000ff1e00720c */ /* 0x000fe20003f26270 */
[----:B------:R-:W-:Y:S01]  /*3420*/  @!P2 IMAD.IADD R127, R127, 0x1, -R2 ;  /* 0x000000017f7fa824 */ /* 0x000fe200078e0a02 */
[----:B------:R-:W-:Y:S01]  /*3430*/  ISETP.GE.AND P2, PT, R28, RZ, PT ;  /* 0x000000ff1c00720c */ /* 0x000fe20003f46270 */
[----:B------:R-:W-:Y:S01]  /*3440*/  @!P0 IMAD.MOV R113, RZ, RZ, -R113 ;  /* 0x000000ffff718224 */ /* 0x000fe200078e0a71 */
[C---:B------:R-:W-:Y:S01]  /*3450*/  ISETP.GT.U32.AND P0, PT, R2.reuse, R125, PT ;  /* 0x0000007d0200720c */ /* 0x040fe20003f04070 */
[----:B------:R-:W-:Y:S01]  /*3460*/  @!P4 IMAD.MOV R111, RZ, RZ, -R111 ;  /* 0x000000ffff6fc224 */ /* 0x000fe200078e0a6f */
[C---:B------:R-:W-:Y:S01]  /*3470*/  ISETP.GT.U32.AND P4, PT, R2.reuse, R129, PT ;  /* 0x000000810200720c */ /* 0x040fe20003f84070 */
[----:B------:R-:W-:Y:S01]  /*3480*/  @!P3 IMAD.MOV R115, RZ, RZ, -R115 ;  /* 0x000000ffff73b224 */ /* 0x000fe200078e0a73 */
[----:B------:R-:W-:Y:S01]  /*3490*/  ISETP.GT.U32.AND P3, PT, R2, R127, PT ;  /* 0x0000007f0200720c */ /* 0x000fe20003f64070 */
[----:B------:R-:W-:-:S04]  /*34a0*/  IMAD.HI.U32 R5, R5, R7, RZ ;  /* 0x0000000705057227 */ /* 0x000fc800078e00ff */
[----:B------:R-:W-:Y:S02]  /*34b0*/  IMAD.MOV R5, RZ, RZ, -R5 ;  /* 0x000000ffff057224 */ /* 0x000fe400078e0a05 */
[----:B------:R-:W-:Y:S01]  /*34c0*/  @!P2 IMAD.MOV R119, RZ, RZ, -R119 ;  /* 0x000000ffff77a224 */ /* 0x000fe200078e0a77 */
[----:B------:R-:W-:Y:S01]  /*34d0*/  ISETP.GT.U32.AND P2, PT, R2, R131, PT ;  /* 0x000000830200720c */ /* 0x000fe20003f44070 */
[--C-:B------:R-:W-:Y:S01]  /*34e0*/  @!P6 IMAD.IADD R121, R121, 0x1, -R2.reuse ;  /* 0x000000017979e824 */ /* 0x100fe200078e0a02 */
[----:B------:R-:W-:Y:S01]  /*34f0*/  ISETP.GE.AND P6, PT, R26, RZ, PT ;  /* 0x000000ff1a00720c */ /* 0x000fe20003fc6270 */
[----:B------:R-:W-:Y:S02]  /*3500*/  IMAD R7, R4, R5, R7 ;  /* 0x0000000504077224 */ /* 0x000fe400078e0207 */
        /* <DEDUP_REMOVED lines=8> */
[----:B------:R-:W-:-:S02]  /*3590*/  @!P2 IMAD.IADD R131, R131, 0x1, -R2 ;  /* 0x000000018383a824 */ /* 0x000fc400078e0a02 */
[----:B------:R-:W-:Y:S01]  /*35a0*/  @!P6 IMAD.MOV R121, RZ, RZ, -R121 ;  /* 0x000000ffff79e224 */ /* 0x000fe200078e0a79 */
[----:B------:R-:W-:Y:S01]  /*35b0*/  ISETP.GE.AND P6, PT, R18, RZ, PT ;  /* 0x000000ff1200720c */ /* 0x000fe20003fc6270 */
[----:B------:R-:W-:Y:S02]  /*35c0*/  IMAD.MOV.U32 R3, RZ, RZ, c[0x0][0x180] ;  /* 0x00006000ff037624 */ /* 0x000fe400078e00ff */
[----:B------:R-:W-:Y:S01]  /*35d0*/  @!P5 IMAD.MOV R123, RZ, RZ, -R123 ;  /* 0x000000ffff7bd224 */ /* 0x000fe200078e0a7b */
[----:B------:R-:W-:Y:S01]  /*35e0*/  ISETP.GT.U32.AND P5, PT, R2, R131, PT ;  /* 0x000000830200720c */ /* 0x000fe20003fa4070 */
[----:B------:R-:W-:Y:S01]  /*35f0*/  @!P0 IMAD.MOV R125, RZ, RZ, -R125 ;  /* 0x000000ffff7d8224 */ /* 0x000fe200078e0a7d */
[----:B------:R-:W-:Y:S01]  /*3600*/  ISETP.GE.AND P0, PT, R16, RZ, PT ;  /* 0x000000ff1000720c */ /* 0x000fe20003f06270 */
[----:B------:R-:W-:Y:S01]  /*3610*/  @!P3 IMAD.IADD R7, R7, 0x1, -R4 ;  /* 0x000000010707b824 */ /* 0x000fe200078e0a04 */
[----:B------:R-:W-:Y:S01]  /*3620*/  IADD3 R5, R3, -0x5, RZ ;  /* 0xfffffffb03057810 */ /* 0x000fe20007ffe0ff */
[----:B------:R-:W-:Y:S01]  /*3630*/  @!P4 IMAD.MOV R127, RZ, RZ, -R127 ;  /* 0x000000ffff7fc224 */ /* 0x000fe200078e0a7f */
[----:B------:R-:W-:Y:S01]  /*3640*/  ISETP.GE.AND P4, PT, R14, RZ, PT ;  /* 0x000000ff0e00720c */ /* 0x000fe20003f86270 */
[----:B------:R-:W-:Y:S01]  /*3650*/  @!P1 IMAD.MOV R117, RZ, RZ, -R117 ;  /* 0x000000ffff759224 */ /* 0x000fe200078e0a75 */
[----:B------:R-:W-:Y:S01]  /*3660*/  ISETP.GE.U32.AND P2, PT, R5, 0x7fffff7c, PT ;  /* 0x7fffff7c0500780c */ /* 0x000fe20003f46070 */
[----:B------:R-:W-:Y:S01]  /*3670*/  @!P6 IMAD.MOV R129, RZ, RZ, -R129 ;  /* 0x000000ffff81e224 */ /* 0x000fe200078e0a81 */
[----:B------:R-:W-:-:S02]  /*3680*/  ISETP.GT.U32.AND P3, PT, R4, R7, PT ;  /* 0x000000070400720c */ /* 0x000fc40003f64070 */
[----:B------:R-:W-:Y:S01]  /*3690*/  IADD3 R5, R3, -0x9, RZ ;  /* 0xfffffff703057810 */ /* 0x000fe20007ffe0ff */
[----:B------:R-:W-:Y:S01]  /*36a0*/  @!P5 IMAD.IADD R131, R131, 0x1, -R2 ;  /* 0x000000018383d824 */ /* 0x000fe200078e0a02 */
[----:B------:R-:W-:Y:S01]  /*36b0*/  IADD3 R6, R3, -0xd, RZ ;  /* 0xfffffff303067810 */ /* 0x000fe20007ffe0ff */
[----:B------:R-:W-:Y:S01]  /*36c0*/  @!P0 IMAD.MOV R133, RZ, RZ, -R133 ;  /* 0x000000ffff858224 */ /* 0x000fe200078e0a85 */
[----:B------:R-:W-:Y:S02]  /*36d0*/  ISETP.GE.U32.AND P6, PT, R5, 0x7fffff78, PT ;  /* 0x7fffff780500780c */ /* 0x000fe40003fc6070 */
[----:B------:R-:W-:Y:S01]  /*36e0*/  ISETP.NE.AND P0, PT, RZ, c[0x0][0x17c], PT ;  /* 0x00005f00ff007a0c */ /* 0x000fe20003f05270 */
[----:B------:R-:W-:Y:S01]  /*36f0*/  @!P4 IMAD.MOV R131, RZ, RZ, -R131 ;  /* 0x000000ffff83c224 */ /* 0x000fe200078e0a83 */
[----:B------:R-:W-:Y:S02]  /*3700*/  LOP3.LUT R5, RZ, c[0x0][0x17c], RZ, 0x33, !PT ;  /* 0x00005f00ff057a12 */ /* 0x000fe400078e33ff */
[----:B------:R-:W-:Y:S01]  /*3710*/  IADD3 R10, R3, -0x1, RZ ;  /* 0xffffffff030a7810 */ /* 0x000fe20007ffe0ff */
[----:B------:R-:W-:Y:S01]  /*3720*/  @!P3 IMAD.IADD R7, R7, 0x1, -R4 ;  /* 0x000000010707b824 */ /* 0x000fe200078e0a04 */
[----:B------:R-:W-:Y:S01]  /*3730*/  ISETP.GE.U32.AND P5, PT, R6, 0x7fffff74, PT ;  /* 0x7fffff740600780c */ /* 0x000fe20003fa6070 */
[----:B------:R-:W-:Y:S01]  /*3740*/  IMAD R6, R12, c[0x0][0x18c], RZ ;  /* 0x000063000c067a24 */ /* 0x000fe200078e02ff */
[----:B------:R-:W-:-:S02]  /*3750*/  SEL R8, R5, R8, !P0 ;  /* 0x0000000805087207 */ /* 0x000fc40004000000 */
[----:B------:R-:W-:Y:S02]  /*3760*/  ISETP.GE.U32.AND P1, PT, R10, 0x7fffff80, PT ;  /* 0x7fffff800a00780c */ /* 0x000fe40003f26070 */
[C---:B------:R-:W-:Y:S02]  /*3770*/  SEL R9, R5.reuse, R9, !P0 ;  /* 0x0000000905097207 */ /* 0x040fe40004000000 */
[C---:B--2---:R-:W-:Y:S02]  /*3780*/  SEL R92, R5.reuse, R97, !P0 ;  /* 0x00000061055c7207 */ /* 0x044fe40004000000 */
[C---:B------:R-:W-:Y:S02]  /*3790*/  SEL R135, R5.reuse, R101, !P0 ;  /* 0x0000006505877207 */ /* 0x040fe40004000000 */
[----:B------:R-:W-:Y:S01]  /*37a0*/  SEL R4, R5, R11, !P0 ;  /* 0x0000000b05047207 */ /* 0x000fe20004000000 */
[----:B------:R-:W-:Y:S01]  /*37b0*/  IMAD R11, R9, c[0x0][0x190], RZ ;  /* 0x00006400090b7a24 */ /* 0x000fe200078e02ff */
[----:B------:R-:W-:Y:S01]  /*37c0*/  SEL R10, R5, R13, !P0 ;  /* 0x0000000d050a7207 */ /* 0x000fe20004000000 */
[----:B------:R-:W-:Y:S01]  /*37d0*/  IMAD R135, R135, c[0x0][0x190], RZ ;  /* 0x0000640087877a24 */ /* 0x000fe200078e02ff */
[C---:B------:R-:W-:Y:S01]  /*37e0*/  SEL R12, R5.reuse, R15, !P0 ;  /* 0x0000000f050c7207 */ /* 0x040fe20004000000 */
[----:B------:R-:W-:Y:S01]  /*37f0*/  IMAD R13, R4, c[0x0][0x190], RZ ;  /* 0x00006400040d7a24 */ /* 0x000fe200078e02ff */
[C---:B-1----:R-:W-:Y:S01]  /*3800*/  SEL R14, R5.reuse, R17, !P0 ;  /* 0x00000011050e7207 */ /* 0x042fe20004000000 */
[----:B------:R-:W-:Y:S01]  /*3810*/  IMAD R15, R10, c[0x0][0x190], RZ ;  /* 0x000064000a0f7a24 */ /* 0x000fe200078e02ff */
[C---:B------:R-:W-:Y:S01]  /*3820*/  SEL R16, R5.reuse, R19, !P0 ;  /* 0x0000001305107207 */ /* 0x040fe20004000000 */
        /* <DEDUP_REMOVED lines=11> */
[----:B------:R-:W-:Y:S01]  /*38e0*/  SEL R28, R5, R31, !P0 ;  /* 0x0000001f051c7207 */ /* 0x000fe20004000000 */
        /* <DEDUP_REMOVED lines=15> */
[----:B------:R-:W-:-:S02]  /*39e0*/  SEL R44, R5, R49, !P0 ;  /* 0x00000031052c7207 */ /* 0x000fc40004000000 */
        /* <DEDUP_REMOVED lines=49> */
[C---:B------:R-:W-:Y:S02]  /*3d00*/  SEL R103, R5.reuse, R103, !P0 ;  /* 0x0000006705677207 */ /* 0x040fe40004000000 */
[C---:B------:R-:W-:Y:S02]  /*3d10*/  SEL R105, R5.reuse, R105, !P0 ;  /* 0x0000006905697207 */ /* 0x040fe40004000000 */
[C---:B------:R-:W-:Y:S02]  /*3d20*/  SEL R107, R5.reuse, R107, !P0 ;  /* 0x0000006b056b7207 */ /* 0x040fe40004000000 */
[C---:B------:R-:W-:Y:S02]  /*3d30*/  SEL R109, R5.reuse, R109, !P0 ;  /* 0x0000006d056d7207 */ /* 0x040fe40004000000 */
[C---:B------:R-:W-:Y:S02]  /*3d40*/  SEL R111, R5.reuse, R111, !P0 ;  /* 0x0000006f056f7207 */ /* 0x040fe40004000000 */
[----:B------:R-:W-:-:S02]  /*3d50*/  SEL R113, R5, R113, !P0 ;  /* 0x0000007105717207 */ /* 0x000fc40004000000 */
[----:B------:R-:W-:Y:S01]  /*3d60*/  SEL R94, R5, R115, !P0 ;  /* 0x00000073055e7207 */ /* 0x000fe20004000000 */
[----:B------:R-:W-:Y:S01]  /*3d70*/  IMAD R115, R111, c[0x0][0x190], RZ ;  /* 0x000064006f737a24 */ /* 0x000fe200078e02ff */
        /* <DEDUP_REMOVED lines=16> */
[----:B------:R-:W-:Y:S01]  /*3e80*/  SEL R97, R5, R133, !P0 ;  /* 0x0000008505617207 */ /* 0x000fe20004000000 */
[----:B------:R-:W-:Y:S01]  /*3e90*/  IMAD R5, R8, c[0x0][0x190], RZ ;  /* 0x0000640008057a24 */ /* 0x000fe200078e02ff */
[----:B------:R-:W-:Y:S01]  /*3ea0*/  LEA R2, P3, R6, c[0x0][0x168], 0x2 ;  /* 0x00005a0006027a11 */ /* 0x000fe200078610ff */
[----:B------:R-:W-:Y:S01]  /*3eb0*/  IMAD R133, R99, c[0x0][0x190], RZ ;  /* 0x0000640063857a24 */ /* 0x000fe200078e02ff */
[----:B------:R-:W-:Y:S01]  /*3ec0*/  IADD3 R26, R3, -0x11, RZ ;  /* 0xffffffef031a7810 */ /* 0x000fe20007ffe0ff */
[----:B------:R-:W-:Y:S01]  /*3ed0*/  IMAD R111, R94, c[0x0][0x190], RZ ;  /* 0x000064005e6f7a24 */ /* 0x000fe200078e02ff */
[----:B------:R-:W-:Y:S01]  /*3ee0*/  LEA.HI.X.SX32 R6, R6, c[0x0][0x16c], 0x2, P3 ;  /* 0x00005b0006067a11 */ /* 0x000fe200018f16ff */
[----:B------:R-:W-:Y:S01]  /*3ef0*/  IMAD R113, R113, c[0x0][0x190], RZ ;  /* 0x0000640071717a24 */ /* 0x000fe200078e02ff */
[-C--:B------:R-:W-:Y:S01]  /*3f00*/  LEA R8, P3, R5, R2.reuse, 0x2 ;  /* 0x0000000205087211 */ /* 0x080fe200078610ff */
[----:B------:R-:W-:Y:S01]  /*3f10*/  IMAD R109, R96, c[0x0][0x190], RZ ;  /* 0x00006400606d7a24 */ /* 0x000fe200078e02ff */
[----:B------:R-:W-:Y:S01]  /*3f20*/  LEA R4, P0, R11, R2, 0x2 ;  /* 0x000000020b047211 */ /* 0x000fe200078010ff */
[----:B------:R-:W-:Y:S01]  /*3f30*/  IMAD R105, R100, c[0x0][0x190], RZ ;  /* 0x0000640064697a24 */ /* 0x000fe200078e02ff */
[----:B------:R-:W-:Y:S01]  /*3f40*/  LEA.HI.X.SX32 R9, R5, R6, 0x2, P3 ;  /* 0x0000000605097211 */ /* 0x000fe200018f16ff */
[----:B------:R-:W-:Y:S01]  /*3f50*/  IMAD R107, R98, c[0x0][0x190], RZ ;  /* 0x00006400626b7a24 */ /* 0x000fe200078e02ff */
[-C--:B------:R-:W-:Y:S01]  /*3f60*/  LEA R10, P3, R13, R2.reuse, 0x2 ;  /* 0x000000020d0a7211 */ /* 0x080fe200078610ff */
[----:B------:R-:W-:Y:S01]  /*3f70*/  IMAD R103, R101, c[0x0][0x190], RZ ;  /* 0x0000640065677a24 */ /* 0x000fe200078e02ff */
[----:B------:R-:W-:Y:S01]  /*3f80*/  LEA R12, P4, R15, R2, 0x2 ;  /* 0x000000020f0c7211 */ /* 0x000fe200078810ff */
[----:B------:R-:W-:Y:S01]  /*3f90*/  STL.64 [R1+0x750], R8 ;  /* 0x0007500801007387 */ /* 0x000fe20000100a00 */
[----:B------:R-:W-:Y:S01]  /*3fa0*/  LEA.HI.X.SX32 R5, R11, R6, 0x2, P0 ;  /* 0x000000060b057211 */ /* 0x000fe200000f16ff */
[----:B------:R-:W-:Y:S01]  /*3fb0*/  IMAD R99, R104, c[0x0][0x190], RZ ;  /* 0x0000640068637a24 */ /* 0x000fe200078e02ff */
[----:B------:R-:W-:Y:S01]  /*3fc0*/  LEA R14, P0, R17, R2, 0x2 ;  /* 0x00000002110e7211 */ /* 0x000fe200078010ff */
[----:B------:R-:W-:Y:S01]  /*3fd0*/  IMAD R101, R102, c[0x0][0x190], RZ ;  /* 0x0000640066657a24 */ /* 0x000fe200078e02ff */
[----:B------:R-:W-:Y:S01]  /*3fe0*/  LEA.HI.X.SX32 R11, R13, R6, 0x2, P3 ;  /* 0x000000060d0b7211 */ /* 0x000fe200018f16ff */
[----:B------:R-:W-:Y:S01]  /*3ff0*/  STL.64 [R1+0x758], R4 ;  /* 0x0007580401007387 */ /* 0x000fe20000100a00 */
        /* <DEDUP_REMOVED lines=12> */
[----:B------:R-:W-:-:S02]  /*40c0*/  LEA R22, P3, R25, R2, 0x2 ;  /* 0x0000000219167211 */ /* 0x000fc400078610ff */
[----:B------:R-:W-:Y:S01]  /*40d0*/  LEA.HI.X.SX32 R19, R21, R6, 0x2, P4 ;  /* 0x0000000615137211 */ /* 0x000fe200020f16ff */
[----:B------:R-:W-:Y:S01]  /*40e0*/  STL.64 [R1+0x708], R16 ;  /* 0x0007081001007387 */ /* 0x000fe20000100a00 */
[----:B------:R-:W-:Y:S02]  /*40f0*/  LEA R24, P4, R29, R2, 0x2 ;  /* 0x000000021d187211 */ /* 0x000fe400078810ff */
[----:B------:R-:W-:Y:S01]  /*4100*/  LEA.HI.X.SX32 R21, R23, R6, 0x2, P0 ;  /* 0x0000000617157211 */ /* 0x000fe200000f16ff */
[----:B------:R-:W-:Y:S01]  /*4110*/  STL.64 [R1+0x6d8], R18 ;  /* 0x0006d81201007387 */ /* 0x000fe20000100a00 */
[----:B------:R-:W-:Y:S02]  /*4120*/  LEA R28, P0, R31, R2, 0x2 ;  /* 0x000000021f1c7211 */ /* 0x000fe400078010ff */
        /* <DEDUP_REMOVED lines=40> */
[----:B------:R1:W-:Y:S01]  /*43b0*/  STL.64 [R1+0x718], R48 ;  /* 0x0007183001007387 */ /* 0x0003e20000100a00 */
        /* <DEDUP_REMOVED lines=29> */
[----:B------:R2:W-:Y:S01]  /*4590*/  STL.64 [R1+0x700], R68 ;  /* 0x0007004401007387 */ /* 0x0005e20000100a00 */
        /* <DEDUP_REMOVED lines=27> */
[----:B-1----:R-:W-:Y:S02]  /*4750*/  LEA R48, P0, R127, R2, 0x2 ;  /* 0x000000027f307211 */ /* 0x002fe400078010ff */
[----:B------:R-:W-:Y:S01]  /*4760*/  LEA.HI.X.SX32 R91, R93, R6, 0x2, P3 ;  /* 0x000000065d5b7211 */ /* 0x000fe200018f16ff */
[----:B------:R-:W-:Y:S01]  /*4770*/  STL.64 [R1+0x810], R88 ;  /* 0x0008105801007387 */ /* 0x000fe20000100a00 */
[----:B--2---:R-:W-:-:S02]  /*4780*/  LEA R68, P3, R129, R2, 0x2 ;  /* 0x0000000281447211 */ /* 0x004fc400078610ff */
        /* <DEDUP_REMOVED lines=24> */
[-C--:B------:R-:W-:Y:S01]  /*4910*/  LEA.HI.X.SX32 R33, R119, R6.reuse, 0x2, P3 ;  /* 0x0000000677217211 */ /* 0x080fe200018f16ff */
[----:B------:R-:W-:Y:S01]  /*4920*/  STL.64 [R1+0x198], R20 ;  /* 0x0001981401007387 */ /* 0x000fe20000100a00 */
[----:B------:R-:W-:-:S02]  /*4930*/  LEA.HI.X.SX32 R35, R117, R6, 0x2, P4 ;  /* 0x0000000675237211 */ /* 0x000fc400020f16ff */
[----:B------:R-:W-:Y:S01]  /*4940*/  LEA R12, P4, R111, R2, 0x2 ;  /* 0x000000026f0c7211 */ /* 0x000fe200078810ff */
[----:B------:R1:W-:Y:S01]  /*4950*/  STL.64 [R1+0x840], R20 ;  /* 0x0008401401007387 */ /* 0x0003e20000100a00 */
[-C--:B------:R-:W-:Y:S02]  /*4960*/  LEA.HI.X.SX32 R53, R115, R6.reuse, 0x2, P0 ;  /* 0x0000000673357211 */ /* 0x080fe400000f16ff */
[----:B------:R-:W-:Y:S01]  /*4970*/  LEA.HI.X.SX32 R13, R111, R6, 0x2, P4 ;  /* 0x000000066f0d7211 */ /* 0x000fe200020f16ff */
[----:B------:R-:W-:Y:S01]  /*4980*/  STL.64 [R1+0x1a0], R136 ;  /* 0x0001a08801007387 */ /* 0x000fe20000100a00 */
[-C--:B------:R-:W-:Y:S02]  /*4990*/  LEA R38, P3, R113, R2.reuse, 0x2 ;  /* 0x0000000271267211 */ /* 0x080fe400078610ff */
[----:B------:R-:W-:Y:S01]  /*49a0*/  LEA R8, P0, R109, R2, 0x2 ;  /* 0x000000026d087211 */ /* 0x000fe200078010ff */
[----:B------:R-:W-:Y:S01]  /*49b0*/  STL.64 [R1+0x1a8], R28 ;  /* 0x0001a81c01007387 */ /* 0x000fe20000100a00 */
[----:B------:R-:W-:-:S02]  /*49c0*/  LEA.HI.X.SX32 R39, R113, R6, 0x2, P3 ;  /* 0x0000000671277211 */ /* 0x000fc400018f16ff */
[----:B------:R-:W-:Y:S01]  /*49d0*/  LEA R10, P3, R107, R2, 0x2 ;  /* 0x000000026b0a7211 */ /* 0x000fe200078610ff */
[----:B------:R-:W-:Y:S01]  /*49e0*/  STL.64 [R1+0x848], R28 ;  /* 0x0008481c01007387 */ /* 0x000fe20000100a00 */
[-C--:B------:R-:W-:Y:S02]  /*49f0*/  LEA.HI.X.SX32 R9, R109, R6.reuse, 0x2, P0 ;  /* 0x000000066d097211 */ /* 0x080fe400000f16ff */
[----:B------:R-:W-:Y:S01]  /*4a00*/  LEA.HI.X.SX32 R11, R107, R6, 0x2, P3 ;  /* 0x000000066b0b7211 */ /* 0x000fe200018f16ff */
[----:B------:R-:W-:Y:S01]  /*4a10*/  STL.64 [R1+0x1b0], R30 ;  /* 0x0001b01e01007387 */ /* 0x000fe20000100a00 */
[-C--:B------:R-:W-:Y:S02]  /*4a20*/  LEA R16, P3, R101, R2.reuse, 0x2 ;  /* 0x0000000265107211 */ /* 0x080fe400078610ff */
[----:B------:R-:W-:Y:S01]  /*4a30*/  LEA R14, P0, R103, R2, 0x2 ;  /* 0x00000002670e7211 */ /* 0x000fe200078010ff */
[----:B------:R-:W-:Y:S01]  /*4a40*/  STL.64 [R1+0x850], R30 ;  /* 0x0008501e01007387 */ /* 0x000fe20000100a00 */
[----:B------:R-:W-:-:S02]  /*4a50*/  LEA.HI.X.SX32 R17, R101, R6, 0x2, P3 ;  /* 0x0000000665117211 */ /* 0x000fc400018f16ff */
[----:B-1----:R-:W-:Y:S01]  /*4a60*/  LEA R20, P3, R95, R2, 0x2 ;  /* 0x000000025f147211 */ /* 0x002fe200078610ff */
[----:B------:R-:W-:Y:S01]  /*4a70*/  STL.64 [R1+0x1b8], R32 ;  /* 0x0001b82001007387 */ /* 0x000fe20000100a00 */
[-C--:B------:R-:W-:Y:S02]  /*4a80*/  LEA.HI.X.SX32 R15, R103, R6.reuse, 0x2, P0 ;  /* 0x00000006670f7211 */ /* 0x080fe400000f16ff */
[----:B------:R-:W-:Y:S01]  /*4a90*/  LEA.HI.X.SX32 R21, R95, R6, 0x2, P3 ;  /* 0x000000065f157211 */ /* 0x000fe200018f16ff */
[----:B------:R-:W-:Y:S01]  /*4aa0*/  STL.64 [R1+0x858], R32 ;  /* 0x0008582001007387 */ /* 0x000fe20000100a00 */
[----:B------:R-:W-:Y:S02]  /*4ab0*/  ISETP.NE.AND P3, PT, RZ, c[0x0][0x178], PT ;  /* 0x00005e00ff007a0c */ /* 0x000fe40003f65270 */
[C---:B------:R-:W-:Y:S01]  /*4ac0*/  LEA R18, P0, R27.reuse, R2, 0x2 ;  /* 0x000000021b127211 */ /* 0x040fe200078010ff */
[----:B------:R-:W-:Y:S03]  /*4ad0*/  STL.64 [R1+0x1c0], R34 ;  /* 0x0001c02201007387 */ /* 0x000fe60000100a00 */
[----:B------:R-:W-:Y:S01]  /*4ae0*/  LEA.HI.X.SX32 R19, R27, R6, 0x2, P0 ;  /* 0x000000061b137211 */ /* 0x000fe200000f16ff */
[----:B------:R-:W-:Y:S01]  /*4af0*/  STL.64 [R1+0x860], R34 ;  /* 0x0008602201007387 */ /* 0x000fe20000100a00 */
[----:B------:R-:W-:Y:S01]  /*4b00*/  IMAD.MOV.U32 R27, RZ, RZ, c[0x0][0x188] ;  /* 0x00006200ff1b7624 */ /* 0x000fe200078e00ff */
[----:B------:R-:W-:-:S02]  /*4b10*/  ISETP.GE.U32.AND P0, PT, R26, 0x7fffff70, PT ;  /* 0x7fffff701a00780c */ /* 0x000fc40003f06070 */
[----:B------:R-:W-:Y:S01]  /*4b20*/  STL.64 [R1+0x1c8], R52 ;  /* 0x0001c83401007387 */ /* 0x000fe20000100a00 */
[C---:B------:R-:W-:Y:S02]  /*4b30*/  IMAD R102, R27.reuse, 0xc, RZ ;  /* 0x0000000c1b667824 */ /* 0x040fe400078e02ff */
[C---:B------:R-:W-:Y:S01]  /*4b40*/  IMAD.SHL.U32 R126, R27.reuse, 0x2, RZ ;  /* 0x000000021b7e7824 */ /* 0x040fe200078e00ff */
[----:B------:R-:W-:Y:S01]  /*4b50*/  STL.64 [R1+0x868], R52 ;  /* 0x0008683401007387 */ /* 0x000fe20000100a00 */
[C---:B------:R-:W-:Y:S02]  /*4b60*/  IMAD R124, R27.reuse, 0x3, RZ ;  /* 0x000000031b7c7824 */ /* 0x040fe400078e02ff */
[C---:B------:R-:W-:Y:S01]  /*4b70*/  IMAD.SHL.U32 R120, R27.reuse, 0x4, RZ ;  /* 0x000000041b787824 */ /* 0x040fe200078e00ff */
[----:B------:R1:W-:Y:S01]  /*4b80*/  STL.64 [R1+0x1d8], R12 ;  /* 0x0001d80c01007387 */ /* 0x0003e20000100a00 */
[C---:B------:R-:W-:Y:S02]  /*4b90*/  IMAD R98, R27.reuse, 0x14, RZ ;  /* 0x000000141b627824 */ /* 0x040fe400078e02ff */
[C---:B------:R-:W-:Y:S01]  /*4ba0*/  IMAD R95, R27.reuse, 0x18, RZ ;  /* 0x000000181b5f7824 */ /* 0x040fe200078e02ff */
[----:B------:R-:W-:Y:S01]  /*4bb0*/  STL.64 [R1+0x1d0], R38 ;  /* 0x0001d02601007387 */ /* 0x000fe20000100a00 */
[----:B------:R-:W-:-:S02]  /*4bc0*/  IMAD R118, R27, 0x5, RZ ;  /* 0x000000051b767824 */ /* 0x000fc400078e02ff */
[C---:B------:R-:W-:Y:S01]  /*4bd0*/  IMAD R116, R27.reuse, 0x6, RZ ;  /* 0x000000061b747824 */ /* 0x040fe200078e02ff */
[----:B------:R-:W-:Y:S01]  /*4be0*/  STL.64 [R1+0x870], R38 ;  /* 0x0008702601007387 */ /* 0x000fe20000100a00 */
[C---:B------:R-:W-:Y:S02]  /*4bf0*/  IMAD.SHL.U32 R111, R27.reuse, 0x8, RZ ;  /* 0x000000081b6f7824 */ /* 0x040fe400078e00ff */
[----:B------:R-:W-:Y:S01]  /*4c00*/  IMAD R114, R27, 0x7, RZ ;  /* 0x000000071b727824 */ /* 0x000fe200078e02ff */
[----:B-1----:R-:W-:Y:S01]  /*4c10*/  LEA R12, P4, R105, R2, 0x2 ;  /* 0x00000002690c7211 */ /* 0x002fe200078810ff */
[----:B------:R1:W-:Y:S01]  /*4c20*/  STL.64 [R1+0x1e0], R8 ;  /* 0x0001e00801007387 */ /* 0x0003e20000100a00 */
[----:B------:R-:W-:Y:S02]  /*4c30*/  IMAD R94, R27, 0x28, RZ ;  /* 0x000000281b5e7824 */ /* 0x000fe400078e02ff */
[----:B------:R-:W-:Y:S01]  /*4c40*/  LEA.HI.X.SX32 R13, R105, R6, 0x2, P4 ;  /* 0x00000006690d7211 */ /* 0x000fe200020f16ff */
[----:B------:R-:W-:Y:S01]  /*4c50*/  STL.64 [R1+0x1e8], R10 ;  /* 0x0001e80a01007387 */ /* 0x000fe20000100a00 */
[----:B------:R-:W-:Y:S01]  /*4c60*/  LEA R36, P4, R99, R2, 0x2 ;  /* 0x0000000263247211 */ /* 0x000fe200078810ff */
[----:B------:R-:W-:-:S02]  /*4c70*/  IMAD R26, R27, 0x24, RZ ;  /* 0x000000241b1a7824 */ /* 0x000fc400078e02ff */
[----:B------:R-:W-:Y:S01]  /*4c80*/  STL.64 [R1+0x878], R10 ;  /* 0x0008780a01007387 */ /* 0x000fe20000100a00 */
[----:B------:R-:W-:Y:S01]  /*4c90*/  LEA.HI.X.SX32 R37, R99, R6, 0x2, P4 ;  /* 0x0000000663257211 */ /* 0x000fe200020f16ff */
[----:B------:R-:W-:Y:S01]  /*4ca0*/  IMAD R107, R27, 0xa, RZ ;  /* 0x0000000a1b6b7824 */ /* 0x000fe200078e02ff */
[----:B-1----:R-:W-:Y:S01]  /*4cb0*/  LEA R8, P4, R97, R2, 0x2 ;  /* 0x0000000261087211 */ /* 0x002fe200078810ff */
[----:B------:R-:W-:Y:S01]  /*4cc0*/  STL.64 [R1+0x1f0], R12 ;  /* 0x0001f00c01007387 */ /* 0x000fe20000100a00 */
[----:B------:R-:W-:Y:S02]  /*4cd0*/  IMAD R2, R27, 0x1c, RZ ;  /* 0x0000001c1b027824 */ /* 0x000fe400078e02ff */
[----:B------:R-:W-:Y:S01]  /*4ce0*/  LEA.HI.X.SX32 R9, R97, R6, 0x2, P4 ;  /* 0x0000000661097211 */ /* 0x000fe200020f16ff */
[----:B------:R-:W-:Y:S01]  /*4cf0*/  STL.64 [R1+0x880], R12 ;  /* 0x0008800c01007387 */ /* 0x000fe20000100a00 */
[----:B------:R-:W-:Y:S01]  /*4d00*/  ISETP.GE.AND P4, PT, R212, RZ, PT ;  /* 0x000000ffd400720c */ /* 0x000fe20003f86270 */
[----:B------:R-:W-:-:S02]  /*4d10*/  IMAD R109, R27, 0x9, RZ ;  /* 0x000000091b6d7824 */ /* 0x000fc400078e02ff */
[----:B------:R-:W-:Y:S01]  /*4d20*/  STL.64 [R1+0x1f8], R14 ;  /* 0x0001f80e01007387 */ /* 0x000fe20000100a00 */
[C---:B------:R-:W-:Y:S02]  /*4d30*/  IMAD R97, R27.reuse, 0x30, RZ ;  /* 0x000000301b617824 */ /* 0x040fe400078e02ff */
[C---:B------:R-:W-:Y:S01]  /*4d40*/  IMAD R96, R27.reuse, 0x2c, RZ ;  /* 0x0000002c1b607824 */ /* 0x040fe200078e02ff */
[----:B------:R-:W-:Y:S01]  /*4d50*/  STL.64 [R1+0x888], R14 ;  /* 0x0008880e01007387 */ /* 0x000fe20000100a00 */
[C---:B------:R-:W-:Y:S02]  /*4d60*/  IMAD R104, R27.reuse, 0xb, RZ ;  /* 0x0000000b1b687824 */ /* 0x040fe400078e02ff */
[C---:B------:R-:W-:Y:S01]  /*4d70*/  IMAD R105, R27.reuse, 0x38, RZ ;  /* 0x000000381b697824 */ /* 0x040fe200078e02ff */
[----:B------:R-:W-:Y:S01]  /*4d80*/  STL.64 [R1+0x200], R16 ;  /* 0x0002001001007387 */ /* 0x000fe20000100a00 */
[C---:B------:R-:W-:Y:S02]  /*4d90*/  IMAD R99, R27.reuse, 0x34, RZ ;  /* 0x000000341b637824 */ /* 0x040fe400078e02ff */
[----:B------:R-:W-:Y:S01]  /*4da0*/  @!P4 IMAD.MOV R7, RZ, RZ, -R7 ;  /* 0x000000ffff07c224 */ /* 0x000fe200078e0a07 */
[----:B------:R-:W-:Y:S01]  /*4db0*/  @!P3 LOP3.LUT R7, RZ, c[0x0][0x178], RZ, 0x33, !PT ;  /* 0x00005e00ff07ba12 */ /* 0x000fe200078e33ff */
[----:B------:R-:W-:Y:S01]  /*4dc0*/  STL.64 [R1+0x890], R16 ;  /* 0x0008901001007387 */ /* 0x000fe20000100a00 */
[----:B------:R-:W-:-:S02]  /*4dd0*/  IMAD R101, R27, 0xe, RZ ;  /* 0x0000000e1b657824 */ /* 0x000fc400078e02ff */
[----:B------:R-:W-:Y:S01]  /*4de0*/  IMAD R100, R27, 0xd, RZ ;  /* 0x0000000d1b647824 */ /* 0x000fe200078e02ff */
[----:B------:R-:W-:Y:S01]  /*4df0*/  STL.64 [R1+0x208], R36 ;  /* 0x0002082401007387 */ /* 0x000fe20000100a00 */
[----:B------:R-:W-:Y:S02]  /*4e00*/  IMAD R7, R7, c[0x0][0x184], RZ ;  /* 0x0000610007077a24 */ /* 0x000fe400078e02ff */
[C---:B------:R-:W-:Y:S01]  /*4e10*/  IMAD R113, R27.reuse, 0x3c, RZ ;  /* 0x0000003c1b717824 */ /* 0x040fe200078e02ff */
[----:B------:R-:W-:Y:S01]  /*4e20*/  STL.64 [R1+0x898], R36 ;  /* 0x0008982401007387 */ /* 0x000fe20000100a00 */
[----:B------:R-:W-:Y:S01]  /*4e30*/  IMAD.SHL.U32 R106, R27, 0x10, RZ ;  /* 0x000000101b6a7824 */ /* 0x000fe200078e00ff */
[----:B------:R-:W-:Y:S01]  /*4e40*/  LEA R6, P3, R7, c[0x0][0x160], 0x2 ;  /* 0x0000580007067a11 */ /* 0x000fe200078610ff */
[C---:B------:R-:W-:Y:S01]  /*4e50*/  IMAD R103, R27.reuse, 0xf, RZ ;  /* 0x0000000f1b677824 */ /* 0x040fe200078e02ff */
[----:B------:R-:W-:Y:S01]  /*4e60*/  STL.64 [R1+0x210], R18 ;  /* 0x0002101201007387 */ /* 0x000fe20000100a00 */
[----:B------:R-:W-:Y:S01]  /*4e70*/  IMAD R137, R27, 0x48, RZ ;  /* 0x000000481b897824 */ /* 0x000fe200078e02ff */
[----:B------:R-:W-:Y:S01]  /*4e80*/  LEA.HI.X.SX32 R7, R7, c[0x0][0x164], 0x2, P3 ;  /* 0x0000590007077a11 */ /* 0x000fe200018f16ff */
[C---:B------:R-:W-:Y:S01]  /*4e90*/  IMAD R129, R27.reuse, 0x44, RZ ;  /* 0x000000441b817824 */ /* 0x040fe200078e02ff */
[CC--:B------:R-:W-:Y:S01]  /*4ea0*/  LEA R86, P3, R27.reuse, R6.reuse, 0x3 ;  /* 0x000000061b567211 */ /* 0x0c0fe200078618ff */
[----:B------:R-:W-:Y:S01]  /*4eb0*/  STL.64 [R1+0x8a0], R18 ;  /* 0x0008a01201007387 */ /* 0x000fe20000100a00 */
[-C--:B------:R-:W-:Y:S01]  /*4ec0*/  IADD3 R60, P4, R102, R6.reuse, RZ ;  /* 0x00000006663c7210 */ /* 0x080fe20007f9e0ff */
[C---:B------:R-:W-:Y:S01]  /*4ed0*/  IMAD R110, R27.reuse, 0x12, RZ ;  /* 0x000000121b6e7824 */ /* 0x040fe200078e02ff */
[-C--:B------:R-:W-:Y:S01]  /*4ee0*/  LEA.HI.X.SX32 R87, R126, R7.reuse, 0x2, P3 ;  /* 0x000000077e577211 */ /* 0x080fe200018f16ff */
[----:B------:R-:W-:Y:S01]  /*4ef0*/  STL.64 [R1+0x218], R20 ;  /* 0x0002181401007387 */ /* 0x000fe20000100a00 */
[-C--:B------:R-:W-:Y:S01]  /*4f00*/  IADD3 R52, P3, R120, R6.reuse, RZ ;  /* 0x0000000678347210 */ /* 0x080fe20007f7e0ff */
[C---:B------:R-:W-:Y:S01]  /*4f10*/  IMAD R108, R27.reuse, 0x11, RZ ;  /* 0x000000111b6c7824 */ /* 0x040fe200078e02ff */
[-C--:B------:R-:W-:Y:S01]  /*4f20*/  LEA.HI.X.SX32 R61, R124, R7.reuse, 0x2, P4 ;  /* 0x000000077c3d7211 */ /* 0x080fe200020f16ff */
[----:B------:R1:W-:Y:S01]  /*4f30*/  STL.64 [R1+0x220], R8 ;  /* 0x0002200801007387 */ /* 0x0003e20000100a00 */
[C---:B------:R-:W-:Y:S01]  /*4f40*/  LEA.HI.X.SX32 R53, R27.reuse, R7, 0x2, P3 ;  /* 0x000000071b357211 */ /* 0x040fe200018f16ff */
[C---:B------:R-:W-:Y:S01]  /*4f50*/  IMAD R153, R27.reuse, 0x50, RZ ;  /* 0x000000501b997824 */ /* 0x040fe200078e02ff */
[----:B------:R-:W-:Y:S01]  /*4f60*/  IADD3 R34, P3, R98, R6, RZ ;  /* 0x0000000662227210 */ /* 0x000fe20007f7e0ff */
[----:B------:R-:W-:Y:S01]  /*4f70*/  STL.64 [R1+0x170], R86 ;  /* 0x0001705601007387 */ /* 0x000fe20000100a00 */
[----:B------:R-:W-:-:S02]  /*4f80*/  IMAD R145, R27, 0x4c, RZ ;  /* 0x0000004c1b917824 */ /* 0x000fc400078e02ff */
[-C--:B------:R-:W-:Y:S01]  /*4f90*/  LEA.HI.X.SX32 R35, R118, R7.reuse, 0x2, P3 ;  /* 0x0000000776237211 */ /* 0x080fe200018f16ff */
[----:B------:R-:W-:Y:S01]  /*4fa0*/  STL.64 [R1+0x8a8], R86 ;  /* 0x0008a85601007387 */ /* 0x000fe20000100a00 */
[-C--:B------:R-:W-:Y:S01]  /*4fb0*/  IADD3 R58, P3, R2, R6.reuse, RZ ;  /* 0x00000006023a7210 */ /* 0x080fe20007f7e0ff */
[C---:B------:R-:W-:Y:S01]  /*4fc0*/  IMAD R112, R27.reuse, 0x13, RZ ;  /* 0x000000131b707824 */ /* 0x040fe200078e02ff */
[CC--:B-1----:R-:W-:Y:S01]  /*4fd0*/  LEA R8, P4, R27.reuse, R6.reuse, 0x4 ;  /* 0x000000061b087211 */ /* 0x0c2fe200078820ff */
[----:B------:R-:W-:Y:S01]  /*4fe0*/  STL.64 [R1+0x168], R60 ;  /* 0x0001683c01007387 */ /* 0x000fe20000100a00 */
[----:B------:R-:W-:Y:S02]  /*4ff0*/  IMAD R169, R27, 0x58, RZ ;  /* 0x000000581ba97824 */ /* 0x000fe400078e02ff */
[----:B------:R-:W-:Y:S01]  /*5000*/  LEA.HI.X.SX32 R9, R120, R7, 0x2, P4 ;  /* 0x0000000778097211 */ /* 0x000fe200020f16ff */
[----:B------:R-:W-:Y:S01]  /*5010*/  STL.64 [R1+0x8b0], R60 ;  /* 0x0008b03c01007387 */ /* 0x000fe20000100a00 */
[----:B------:R-:W-:Y:S01]  /*5020*/  IADD3 R84, P4, R95, R6, RZ ;  /* 0x000000065f547210 */ /* 0x000fe20007f9e0ff */
[----:B------:R-:W-:-:S02]  /*5030*/  IMAD R161, R27, 0x54, RZ ;  /* 0x000000541ba17824 */ /* 0x000fc400078e02ff */
[----:B------:R-:W-:Y:S01]  /*5040*/  STL.64 [R1+0x178], R52 ;  /* 0x0001783401007387 */ /* 0x000fe20000100a00 */
[----:B------:R-:W-:Y:S01]  /*5050*/  LEA.HI.X.SX32 R85, R116, R7, 0x2, P4 ;  /* 0x0000000774557211 */ /* 0x000fe200020f16ff */
[C---:B------:R-:W-:Y:S01]  /*5060*/  IMAD R117, R27.reuse, 0x16, RZ ;  /* 0x000000161b757824 */ /* 0x040fe200078e02ff */
[C---:B------:R-:W-:Y:S01]  /*5070*/  LEA R4, P4, R27.reuse, R6, 0x5 ;  /* 0x000000061b047211 */ /* 0x040fe200078828ff */
[----:B------:R-:W-:Y:S01]  /*5080*/  STL.64 [R1+0x8b8], R52 ;  /* 0x0008b83401007387 */ /* 0x000fe20000100a00 */
[C---:B------:R-:W-:Y:S02]  /*5090*/  IMAD R115, R27.reuse, 0x15, RZ ;  /* 0x000000151b737824 */ /* 0x040fe400078e02ff */
[C---:B------:R-:W-:Y:S01]  /*50a0*/  IMAD R185, R27.reuse, 0x60, RZ ;  /* 0x000000601bb97824 */ /* 0x040fe200078e02ff */
[----:B------:R-:W-:Y:S01]  /*50b0*/  STL.64 [R1+0x160], R8 ;  /* 0x0001600801007387 */ /* 0x000fe20000100a00 */
[C---:B------:R-:W-:Y:S02]  /*50c0*/  IMAD R177, R27.reuse, 0x5c, RZ ;  /* 0x0000005c1bb17824 */ /* 0x040fe400078e02ff */
[C---:B------:R-:W-:Y:S01]  /*50d0*/  IMAD R119, R27.reuse, 0x17, RZ ;  /* 0x000000171b777824 */ /* 0x040fe200078e02ff */
[----:B------:R-:W-:Y:S01]  /*50e0*/  STL.64 [R1+0x158], R34 ;  /* 0x0001582201007387 */ /* 0x000fe20000100a00 */
[----:B------:R-:W-:-:S02]  /*50f0*/  IMAD R201, R27, 0x68, RZ ;  /* 0x000000681bc97824 */ /* 0x000fc400078e02ff */
[C---:B------:R-:W-:Y:S01]  /*5100*/  IMAD R193, R27.reuse, 0x64, RZ ;  /* 0x000000641bc17824 */ /* 0x040fe200078e02ff */
[----:B------:R1:W-:Y:S01]  /*5110*/  STL.64 [R1+0x8c0], R34 ;  /* 0x0008c02201007387 */ /* 0x0003e20000100a00 */
[C---:B------:R-:W-:Y:S02]  /*5120*/  IMAD R122, R27.reuse, 0x1a, RZ ;  /* 0x0000001a1b7a7824 */ /* 0x040fe400078e02ff */
[C---:B------:R-:W-:Y:S01]  /*5130*/  IMAD R121, R27.reuse, 0x19, RZ ;  /* 0x000000191b797824 */ /* 0x040fe200078e02ff */
[----:B------:R2:W-:Y:S01]  /*5140*/  STL [R1+0x140], R4 ;  /* 0x0001400401007387 */ /* 0x0005e20000100800 */
[C---:B------:R-:W-:Y:S02]  /*5150*/  IMAD R217, R27.reuse, 0x70, RZ ;  /* 0x000000701bd97824 */ /* 0x040fe400078e02ff */
[C---:B------:R-:W-:Y:S02]  /*5160*/  IMAD R209, R27.reuse, 0x6c, RZ ;  /* 0x0000006c1bd17824 */ /* 0x040fe400078e02ff */
[----:B------:R-:W-:-:S02]  /*5170*/  IMAD R123, R27, 0x1b, RZ ;  /* 0x0000001b1b7b7824 */ /* 0x000fc400078e02ff */
[C---:B------:R-:W-:Y:S01]  /*5180*/  IMAD R233, R27.reuse, 0x78, RZ ;  /* 0x000000781be97824 */ /* 0x040fe200078e02ff */
[----:B-1----:R1:W3:Y:S01]  /*5190*/  LDL.64 R34, [R1+0x140] ;  /* 0x0001400001227983 */ /* 0x0022e20000100a00 */
[-C--:B------:R-:W-:Y:S01]  /*51a0*/  LEA.HI.X.SX32 R59, R114, R7.reuse, 0x2, P3 ;  /* 0x00000007723b7211 */ /* 0x080fe200018f16ff */
[C---:B------:R-:W-:Y:S01]  /*51b0*/  IMAD R225, R27.reuse, 0x74, RZ ;  /* 0x000000741be17824 */ /* 0x040fe200078e02ff */
[-C--:B------:R-:W-:Y:S01]  /*51c0*/  IADD3 R32, P3, R26, R6.reuse, RZ ;  /* 0x000000061a207210 */ /* 0x080fe20007f7e0ff */
[C---:B------:R-:W-:Y:S02]  /*51d0*/  IMAD R127, R27.reuse, 0x1e, RZ ;  /* 0x0000001e1b7f7824 */ /* 0x040fe400078e02ff */
[----:B------:R-:W-:Y:S01]  /*51e0*/  IMAD R125, R27, 0x1d, RZ ;  /* 0x0000001d1b7d7824 */ /* 0x000fe200078e02ff */
[----:B------:R-:W-:Y:S01]  /*51f0*/  LEA.HI.X.SX32 R33, R109, R7, 0x2, P3 ;  /* 0x000000076d217211 */ /* 0x000fe200018f16ff */
[C---:B------:R-:W-:Y:S01]  /*5200*/  IMAD R241, R27.reuse, 0x7c, RZ ;  /* 0x0000007c1bf17824 */ /* 0x040fe200078e02ff */
[----:B------:R-:W-:Y:S01]  /*5210*/  IADD3 R56, P3, R96, R6, RZ ;  /* 0x0000000660387210 */ /* 0x000fe20007f7e0ff */
[----:B------:R-:W-:-:S02]  /*5220*/  IMAD.SHL.U32 R132, R27, 0x20, RZ ;  /* 0x000000201b847824 */ /* 0x000fc400078e00ff */
[C---:B------:R-:W-:Y:S01]  /*5230*/  IMAD R130, R27.reuse, 0x1f, RZ ;  /* 0x0000001f1b827824 */ /* 0x040fe200078e02ff */
[-C--:B------:R-:W-:Y:S01]  /*5240*/  LEA.HI.X.SX32 R57, R104, R7.reuse, 0x2, P3 ;  /* 0x0000000768397211 */ /* 0x080fe200018f16ff */
[----:B------:R-:W-:Y:S01]  /*5250*/  IMAD R131, R27, 0x88, RZ ;  /* 0x000000881b837824 */ /* 0x000fe200078e02ff */
[-C--:B------:R-:W-:Y:S01]  /*5260*/  IADD3 R30, P3, R99, R6.reuse, RZ ;  /* 0x00000006631e7210 */ /* 0x080fe20007f7e0ff */
[C---:B------:R-:W-:Y:S02]  /*5270*/  IMAD R128, R27.reuse, 0x84, RZ ;  /* 0x000000841b807824 */ /* 0x040fe400078e02ff */
[C---:B------:R-:W-:Y:S01]  /*5280*/  IMAD R136, R27.reuse, 0x22, RZ ;  /* 0x000000221b887824 */ /* 0x040fe200078e02ff */
[----:B------:R-:W-:Y:S01]  /*5290*/  LEA.HI.X.SX32 R31, R100, R7, 0x2, P3 ;  /* 0x00000007641f7211 */ /* 0x000fe200018f16ff */
[----:B------:R-:W-:Y:S01]  /*52a0*/  IMAD R134, R27, 0x21, RZ ;  /* 0x000000211b867824 */ /* 0x000fe200078e02ff */
[----:B------:R-:W-:Y:S01]  /*52b0*/  IADD3 R50, P3, R113, R6, RZ ;  /* 0x0000000671327210 */ /* 0x000fe20007f7e0ff */
[----:B------:R-:W-:-:S02]  /*52c0*/  IMAD R135, R27, 0x90, RZ ;  /* 0x000000901b877824 */ /* 0x000fc400078e02ff */
[----:B------:R-:W-:Y:S01]  /*52d0*/  IMAD R133, R27, 0x8c, RZ ;  /* 0x0000008c1b857824 */ /* 0x000fe200078e02ff */
        /* <DEDUP_REMOVED lines=9> */
[C---:B------:R-:W-:Y:S01]  /*5370*/  IMAD R143, R27.reuse, 0xa0, RZ ;  /* 0x000000a01b8f7824 */ /* 0x040fe200078e02ff */
[-C--:B------:R-:W-:Y:S01]  /*5380*/  LEA.HI.X.SX32 R47, R112, R7.reuse, 0x2, P3 ;  /* 0x00000007702f7211 */ /* 0x080fe200018f16ff */
[----:B------:R-:W-:Y:S01]  /*5390*/  IMAD R141, R27, 0x9c, RZ ;  /* 0x0000009c1b8d7824 */ /* 0x000fe200078e02ff */
[-C--:B------:R-:W-:Y:S01]  /*53a0*/  IADD3 R20, P3, R161, R6.reuse, RZ ;  /* 0x00000006a1147210 */ /* 0x080fe20007f7e0ff */
[C---:B------:R-:W-:Y:S02]  /*53b0*/  IMAD R147, R27.reuse, 0x27, RZ ;  /* 0x000000271b937824 */ /* 0x040fe400078e02ff */
[----:B------:R-:W-:Y:S01]  /*53c0*/  IMAD R148, R27, 0xa8, RZ ;  /* 0x000000a81b947824 */ /* 0x000fe200078e02ff */
        /* <DEDUP_REMOVED lines=24> */
[C---:B------:R-:W-:Y:S01]  /*5550*/  IMAD R250, R27.reuse, 0xc4, RZ ;  /* 0x000000c41bfa7824 */ /* 0x040fe200078e02ff */
[-C--:B------:R-:W-:Y:S01]  /*5560*/  LEA.HI.X.SX32 R41, R130, R7.reuse, 0x2, P3 ;  /* 0x0000000782297211 */ /* 0x080fe200018f16ff */
[C---:B------:R-:W-:Y:S01]  /*5570*/  IMAD R166, R27.reuse, 0x32, RZ ;  /* 0x000000321ba67824 */ /* 0x040fe200078e02ff */
        /* <DEDUP_REMOVED lines=20> */
[----:B------:R-:W-:Y:S01]  /*56c0*/  IADD3 R90, P3, R146, R6, RZ ;  /* 0x00000006925a7210 */ /* 0x000fe20007f7e0ff */
[C---:B------:R-:W-:Y:S02]  /*56d0*/  IMAD R175, R27.reuse, 0xe4, RZ ;  /* 0x000000e41baf7824 */ /* 0x040fe400078e02ff */
[C---:B------:R-:W-:Y:S01]  /*56e0*/  IMAD R182, R27.reuse, 0x3a, RZ ;  /* 0x0000003a1bb67824 */ /* 0x040fe200078e02ff */
[----:B------:R-:W-:Y:S01]  /*56f0*/  LEA.HI.X.SX32 R91, R150, R7, 0x2, P3 ;  /* 0x00000007965b7211 */ /* 0x000fe200018f16ff */
[C---:B------:R-:W-:Y:S02]  /*5700*/  IMAD R180, R27.reuse, 0x39, RZ ;  /* 0x000000391bb47824 */ /* 0x040fe400078e02ff */
[----:B------:R-:W-:-:S02]  /*5710*/  IMAD R181, R27, 0xf0, RZ ;  /* 0x000000f01bb57824 */ /* 0x000fc400078e02ff */
[C---:B------:R-:W-:Y:S02]  /*5720*/  IMAD R179, R27.reuse, 0xec, RZ ;  /* 0x000000ec1bb37824 */ /* 0x040fe400078e02ff */
[C---:B------:R-:W-:Y:S02]  /*5730*/  IMAD R184, R27.reuse, 0x3b, RZ ;  /* 0x0000003b1bb87824 */ /* 0x040fe400078e02ff */
[C---:B------:R-:W-:Y:S02]  /*5740*/  IMAD R186, R27.reuse, 0xf8, RZ ;  /* 0x000000f81bba7824 */ /* 0x040fe400078e02ff */
[C---:B------:R-:W-:Y:S02]  /*5750*/  IMAD R183, R27.reuse, 0xf4, RZ ;  /* 0x000000f41bb77824 */ /* 0x040fe400078e02ff */
[C---:B------:R-:W-:Y:S02]  /*5760*/  IMAD R189, R27.reuse, 0x3e, RZ ;  /* 0x0000003e1bbd7824 */ /* 0x040fe400078e02ff */
[----:B------:R-:W-:-:S02]  /*5770*/  IMAD R188, R27, 0x3d, RZ ;  /* 0x0000003d1bbc7824 */ /* 0x000fc400078e02ff */
[C---:B------:R-:W-:Y:S02]  /*5780*/  IMAD R187, R27.reuse, 0xfc, RZ ;  /* 0x000000fc1bbb7824 */ /* 0x040fe400078e02ff */
[C---:B------:R-:W-:Y:S02]  /*5790*/  IMAD.SHL.U32 R194, R27.reuse, 0x40, RZ ;  /* 0x000000401bc27824 */ /* 0x040fe400078e00ff */
[C---:B------:R-:W-:Y:S02]  /*57a0*/  IMAD R191, R27.reuse, 0x3f, RZ ;  /* 0x0000003f1bbf7824 */ /* 0x040fe400078e02ff */
[C---:B------:R-:W-:Y:S02]  /*57b0*/  IMAD R192, R27.reuse, 0x108, RZ ;  /* 0x000001081bc07824 */ /* 0x040fe400078e02ff */
        /* <DEDUP_REMOVED lines=33> */
[----:B------:R-:W-:Y:S01]  /*59d0*/  IMAD R252, R27, 0x154, RZ ;  /* 0x000001541bfc7824 */ /* 0x000fe200078e02ff */
[----:B---3--:R-:W-:Y:S02]  /*59e0*/  LEA.HI.X.SX32 R35, R111, R7, 0x2, P4 ;  /* 0x000000076f237211 */ /* 0x008fe400020f16ff */
[----:B------:R-:W-:-:S04]  /*59f0*/  IADD3 R82, P4, R94, R6, RZ ;  /* 0x000000065e527210 */ /* 0x000fc80007f9e0ff */
[----:B------:R-:W-:Y:S02]  /*5a00*/  LEA.HI.X.SX32 R83, R107, R7, 0x2, P4 ;  /* 0x000000076b537211 */ /* 0x000fe400020f16ff */
[----:B------:R-:W-:-:S04]  /*5a10*/  IADD3 R52, P4, R97, R6, RZ ;  /* 0x0000000661347210 */ /* 0x000fc80007f9e0ff */
[----:B------:R-:W-:Y:S02]  /*5a20*/  LEA.HI.X.SX32 R53, R102, R7, 0x2, P4 ;  /* 0x0000000766357211 */ /* 0x000fe400020f16ff */
[----:B------:R-:W-:-:S04]  /*5a30*/  IADD3 R80, P4, R105, R6, RZ ;  /* 0x0000000669507210 */ /* 0x000fc80007f9e0ff */
[----:B------:R-:W-:Y:S02]  /*5a40*/  LEA.HI.X.SX32 R81, R101, R7, 0x2, P4 ;  /* 0x0000000765517211 */ /* 0x000fe400020f16ff */
[----:B------:R-:W-:-:S04]  /*5a50*/  LEA R60, P4, R27, R6, 0x6 ;  /* 0x000000061b3c7211 */ /* 0x000fc800078830ff */
[----:B------:R-:W-:Y:S02]  /*5a60*/  LEA.HI.X.SX32 R61, R106, R7, 0x2, P4 ;  /* 0x000000076a3d7211 */ /* 0x000fe400020f16ff */
[----:B------:R-:W-:-:S04]  /*5a70*/  IADD3 R78, P4, R137, R6, RZ ;  /* 0x00000006894e7210 */ /* 0x000fc80007f9e0ff */
        /* <DEDUP_REMOVED lines=22> */
[-C--:B------:R-:W-:Y:S02]  /*5be0*/  LEA.HI.X.SX32 R13, R94, R7.reuse, 0x2, P4 ;  /* 0x000000075e0d7211 */ /* 0x080fe400020f16ff */
[-C--:B------:R-:W-:Y:S01]  /*5bf0*/  IADD3 R64, P4, R148, R6.reuse, RZ ;  /* 0x0000000694407210 */ /* 0x080fe20007f9e0ff */
[----:B------:R-:W-:Y:S01]  /*5c00*/  IMAD.MOV.U32 R34, RZ, RZ, R4 ;  /* 0x000000ffff227224 */ /* 0x000fe200078e0004 */
[-C--:B--2---:R-:W-:Y:S02]  /*5c10*/  IADD3 R4, P3, R149, R6.reuse, RZ ;  /* 0x0000000695047210 */ /* 0x084fe40007f7e0ff */
[-C--:B------:R-:W-:Y:S02]  /*5c20*/  LEA.HI.X.SX32 R65, R152, R7.reuse, 0x2, P4 ;  /* 0x0000000798417211 */ /* 0x080fe400020f16ff */
[----:B------:R-:W-:Y:S02]  /*5c30*/  IADD3 R10, P4, R151, R6, RZ ;  /* 0x00000006970a7210 */ /* 0x000fe40007f9e0ff */
[----:B------:R-:W-:-:S02]  /*5c40*/  LEA.HI.X.SX32 R5, R155, R7, 0x2, P3 ;  /* 0x000000079b057211 */ /* 0x000fc400018f16ff */
[-C--:B------:R-:W-:Y:S02]  /*5c50*/  LEA.HI.X.SX32 R11, R96, R7.reuse, 0x2, P4 ;  /* 0x00000007600b7211 */ /* 0x080fe400020f16ff */
[-C--:B------:R-:W-:Y:S02]  /*5c60*/  IADD3 R62, P4, R156, R6.reuse, RZ ;  /* 0x000000069c3e7210 */ /* 0x080fe40007f9e0ff */
[-C--:B------:R-:W-:Y:S02]  /*5c70*/  IADD3 R88, P3, R154, R6.reuse, RZ ;  /* 0x000000069a587210 */ /* 0x080fe40007f7e0ff */
[-C--:B------:R-:W-:Y:S02]  /*5c80*/  LEA.HI.X.SX32 R63, R160, R7.reuse, 0x2, P4 ;  /* 0x00000007a03f7211 */ /* 0x080fe400020f16ff */
[----:B------:R-:W-:Y:S02]  /*5c90*/  LEA.HI.X.SX32 R89, R158, R7, 0x2, P3 ;  /* 0x000000079e597211 */ /* 0x000fe400018f16ff */
[----:B------:R-:W-:-:S02]  /*5ca0*/  IADD3 R38, P4, R159, R6, RZ ;  /* 0x000000069f267210 */ /* 0x000fc40007f9e0ff */
[-C--:B------:R-:W-:Y:S02]  /*5cb0*/  IADD3 R8, P3, R157, R6.reuse, RZ ;  /* 0x000000069d087210 */ /* 0x080fe40007f7e0ff */
[-C--:B------:R-:W-:Y:S02]  /*5cc0*/  LEA.HI.X.SX32 R39, R97, R7.reuse, 0x2, P4 ;  /* 0x0000000761277211 */ /* 0x080fe400020f16ff */
[-C--:B------:R-:W-:Y:S02]  /*5cd0*/  LEA.HI.X.SX32 R9, R162, R7.reuse, 0x2, P3 ;  /* 0x00000007a2097211 */ /* 0x080fe400018f16ff */
[-C--:B------:R-:W-:Y:S02]  /*5ce0*/  IADD3 R248, P4, R248, R6.reuse, RZ ;  /* 0x00000006f8f87210 */ /* 0x080fe40007f9e0ff */
        /* <DEDUP_REMOVED lines=27> */
[-C--:B------:R-:W-:Y:S02]  /*5ea0*/  LEA R120, P4, R27, R6.reuse, 0x8 ;  /* 0x000000061b787211 */ /* 0x080fe400078840ff */
        /* <DEDUP_REMOVED lines=36> */
[-C--:B------:R-:W-:Y:S01]  /*60f0*/  IADD3 R154, P3, R230, R6.reuse, RZ ;  /* 0x00000006e69a7210 */ /* 0x080fe20007f7e0ff */
[----:B------:R-:W-:Y:S01]  /*6100*/  IMAD R162, R27, 0x53, RZ ;  /* 0x000000531ba27824 */ /* 0x000fe200078e02ff */
[-C--:B------:R-:W-:Y:S01]  /*6110*/  LEA.HI.X.SX32 R157, R237, R7.reuse, 0x2, P4 ;  /* 0x00000007ed9d7211 */ /* 0x080fe200020f16ff */
[----:B------:R-:W-:Y:S01]  /*6120*/  IMAD R164, R27, 0x158, RZ ;  /* 0x000001581ba47824 */ /* 0x000fe200078e02ff */
[----:B------:R-:W-:Y:S02]  /*6130*/  LEA.HI.X.SX32 R155, R235, R7, 0x2, P3 ;  /* 0x00000007eb9b7211 */ /* 0x000fe400018f16ff */
[----:B------:R-:W-:-:S02]  /*6140*/  IADD3 R160, P4, R236, R6, RZ ;  /* 0x00000006eca07210 */ /* 0x000fc40007f9e0ff */
[-C--:B------:R-:W-:Y:S01]  /*6150*/  IADD3 R158, P3, R234, R6.reuse, RZ ;  /* 0x00000006ea9e7210 */ /* 0x080fe20007f7e0ff */
[----:B------:R-:W-:Y:S01]  /*6160*/  IMAD R170, R27, 0x56, RZ ;  /* 0x000000561baa7824 */ /* 0x000fe200078e02ff */
[-C--:B------:R-:W-:Y:S01]  /*6170*/  LEA.HI.X.SX32 R161, R161, R7.reuse, 0x2, P4 ;  /* 0x00000007a1a17211 */ /* 0x080fe200020f16ff */
[C---:B------:R-:W-:Y:S01]  /*6180*/  IMAD R167, R27.reuse, 0x55, RZ ;  /* 0x000000551ba77824 */ /* 0x040fe200078e02ff */
[-C--:B------:R-:W-:Y:S01]  /*6190*/  LEA.HI.X.SX32 R159, R162, R7.reuse, 0x2, P3 ;  /* 0x00000007a29f7211 */ /* 0x080fe200018f16ff */
[C---:B------:R-:W-:Y:S01]  /*61a0*/  IMAD R168, R27.reuse, 0x160, RZ ;  /* 0x000001601ba87824 */ /* 0x040fe200078e02ff */
[-C--:B------:R-:W-:Y:S01]  /*61b0*/  IADD3 R164, P4, R164, R6.reuse, RZ ;  /* 0x00000006a4a47210 */ /* 0x080fe20007f9e0ff */
[C---:B------:R-:W-:Y:S01]  /*61c0*/  IMAD R166, R27.reuse, 0x15c, RZ ;  /* 0x0000015c1ba67824 */ /* 0x040fe200078e02ff */
[-C--:B------:R-:W-:Y:S01]  /*61d0*/  IADD3 R162, P3, R252, R6.reuse, RZ ;  /* 0x00000006fca27210 */ /* 0x080fe20007f7e0ff */
[C---:B------:R-:W-:Y:S01]  /*61e0*/  IMAD R171, R27.reuse, 0x57, RZ ;  /* 0x000000571bab7824 */ /* 0x040fe200078e02ff */
[-C--:B------:R-:W-:Y:S01]  /*61f0*/  LEA.HI.X.SX32 R165, R170, R7.reuse, 0x2, P4 ;  /* 0x00000007aaa57211 */ /* 0x080fe200020f16ff */
[----:B------:R-:W-:Y:S01]  /*6200*/  IMAD R172, R27, 0x168, RZ ;  /* 0x000001681bac7824 */ /* 0x000fe200078e02ff */
[----:B------:R-:W-:Y:S01]  /*6210*/  LEA.HI.X.SX32 R163, R167, R7, 0x2, P3 ;  /* 0x00000007a7a37211 */ /* 0x000fe200018f16ff */
[----:B------:R-:W-:Y:S01]  /*6220*/  IMAD R170, R27, 0x164, RZ ;  /* 0x000001641baa7824 */ /* 0x000fe200078e02ff */
[----:B------:R-:W-:-:S02]  /*6230*/  IADD3 R168, P4, R168, R6, RZ ;  /* 0x00000006a8a87210 */ /* 0x000fc40007f9e0ff */
[-C--:B------:R-:W-:Y:S01]  /*6240*/  IADD3 R166, P3, R166, R6.reuse, RZ ;  /* 0x00000006a6a67210 */ /* 0x080fe20007f7e0ff */
[----:B------:R-:W-:Y:S01]  /*6250*/  IMAD R178, R27, 0x5a, RZ ;  /* 0x0000005a1bb27824 */ /* 0x000fe200078e02ff */
[-C--:B------:R-:W-:Y:S01]  /*6260*/  LEA.HI.X.SX32 R169, R169, R7.reuse, 0x2, P4 ;  /* 0x00000007a9a97211 */ /* 0x080fe200020f16ff */
[----:B------:R-:W-:Y:S01]  /*6270*/  IMAD R175, R27, 0x59, RZ ;  /* 0x000000591baf7824 */ /* 0x000fe200078e02ff */
[-C--:B------:R-:W-:Y:S01]  /*6280*/  LEA.HI.X.SX32 R167, R171, R7.reuse, 0x2, P3 ;  /* 0x00000007aba77211 */ /* 0x080fe200018f16ff */
[C---:B------:R-:W-:Y:S01]  /*6290*/  IMAD R176, R27.reuse, 0x170, RZ ;  /* 0x000001701bb07824 */ /* 0x040fe200078e02ff */
[-C--:B------:R-:W-:Y:S01]  /*62a0*/  IADD3 R172, P4, R172, R6.reuse, RZ ;  /* 0x00000006acac7210 */ /* 0x080fe20007f9e0ff */
[C---:B------:R-:W-:Y:S01]  /*62b0*/  IMAD R174, R27.reuse, 0x16c, RZ ;  /* 0x0000016c1bae7824 */ /* 0x040fe200078e02ff */
[----:B------:R-:W-:Y:S01]  /*62c0*/  IADD3 R170, P3, R170, R6, RZ ;  /* 0x00000006aaaa7210 */ /* 0x000fe20007f7e0ff */
[----:B------:R-:W-:Y:S01]  /*62d0*/  STL.64 [R1+0x150], R84 ;  /* 0x0001505401007387 */ /* 0x000fe20000100a00 */
[----:B------:R-:W-:Y:S01]  /*62e0*/  LEA.HI.X.SX32 R173, R178, R7, 0x2, P4 ;  /* 0x00000007b2ad7211 */ /* 0x000fe200020f16ff */
[----:B------:R-:W-:-:S02]  /*62f0*/  IMAD R179, R27, 0x5b, RZ ;  /* 0x0000005b1bb37824 */ /* 0x000fc400078e02ff */
[----:B------:R2:W-:Y:S01]  /*6300*/  STL.64 [R1+0x8c8], R84 ;  /* 0x0008c85401007387 */ /* 0x0005e20000100a00 */
[-C--:B------:R-:W-:Y:S01]  /*6310*/  LEA.HI.X.SX32 R171, R175, R7.reuse, 0x2, P3 ;  /* 0x00000007afab7211 */ /* 0x080fe200018f16ff */
[C---:B------:R-:W-:Y:S01]  /*6320*/  IMAD R180, R27.reuse, 0x178, RZ ;  /* 0x000001781bb47824 */ /* 0x040fe200078e02ff */
[-C--:B------:R-:W-:Y:S01]  /*6330*/  IADD3 R176, P4, R176, R6.reuse, RZ ;  /* 0x00000006b0b07210 */ /* 0x080fe20007f9e0ff */
[----:B------:R-:W-:Y:S01]  /*6340*/  STL.64 [R1+0x148], R58 ;  /* 0x0001483a01007387 */ /* 0x000fe20000100a00 */
[----:B------:R-:W-:Y:S01]  /*6350*/  IADD3 R174, P3, R174, R6, RZ ;  /* 0x00000006aeae7210 */ /* 0x000fe20007f7e0ff */
[----:B------:R-:W-:Y:S02]  /*6360*/  IMAD R178, R27, 0x174, RZ ;  /* 0x000001741bb27824 */ /* 0x000fe400078e02ff */
[----:B------:R3:W-:Y:S01]  /*6370*/  STL [R1+0x144], R35 ;  /* 0x0001442301007387 */ /* 0x0007e20000100800 */
[----:B------:R-:W-:-:S03]  /*6380*/  LEA.HI.X.SX32 R177, R177, R7, 0x2, P4 ;  /* 0x00000007b1b17211 */ /* 0x000fc600020f16ff */
[----:B------:R-:W-:Y:S01]  /*6390*/  STL.64 [R1+0x138], R32 ;  /* 0x0001382001007387 */ /* 0x000fe20000100a00 */
[----:B------:R-:W-:-:S03]  /*63a0*/  IMAD R186, R27, 0x5e, RZ ;  /* 0x0000005e1bba7824 */ /* 0x000fc600078e02ff */
[----:B------:R-:W-:Y:S01]  /*63b0*/  STL.64 [R1+0x130], R82 ;  /* 0x0001305201007387 */ /* 0x000fe20000100a00 */
[----:B------:R-:W-:Y:S01]  /*63c0*/  LEA.HI.X.SX32 R175, R179, R7, 0x2, P3 ;  /* 0x00000007b3af7211 */ /* 0x000fe200018f16ff */
[C---:B------:R-:W-:Y:S02]  /*63d0*/  IMAD R183, R27.reuse, 0x5d, RZ ;  /* 0x0000005d1bb77824 */ /* 0x040fe400078e02ff */
[----:B------:R-:W-:Y:S01]  /*63e0*/  STL.64 [R1+0x128], R56 ;  /* 0x0001283801007387 */ /* 0x000fe20000100a00 */
[-C--:B------:R-:W-:Y:S01]  /*63f0*/  IADD3 R180, P4, R180, R6.reuse, RZ ;  /* 0x00000006b4b47210 */ /* 0x080fe20007f9e0ff */
[C---:B------:R-:W-:Y:S02]  /*6400*/  IMAD R184, R27.reuse, 0x180, RZ ;  /* 0x000001801bb87824 */ /* 0x040fe400078e02ff */
[----:B------:R4:W-:Y:S01]  /*6410*/  STL.64 [R1+0x120], R52 ;  /* 0x0001203401007387 */ /* 0x0009e20000100a00 */
[----:B------:R-:W-:Y:S01]  /*6420*/  IADD3 R178, P3, R178, R6, RZ ;  /* 0x00000006b2b27210 */ /* 0x000fe20007f7e0ff */
[----:B------:R-:W-:-:S02]  /*6430*/  IMAD R182, R27, 0x17c, RZ ;  /* 0x0000017c1bb67824 */ /* 0x000fc400078e02ff */
[----:B------:R-:W-:Y:S01]  /*6440*/  STL.64 [R1+0x118], R30 ;  /* 0x0001181e01007387 */ /* 0x000fe20000100a00 */
[----:B------:R-:W-:-:S03]  /*6450*/  LEA.HI.X.SX32 R181, R186, R7, 0x2, P4 ;  /* 0x00000007bab57211 */ /* 0x000fc600020f16ff */
[----:B------:R-:W-:Y:S01]  /*6460*/  STL.64 [R1+0x110], R80 ;  /* 0x0001105001007387 */ /* 0x000fe20000100a00 */
[----:B------:R-:W-:-:S03]  /*6470*/  LEA.HI.X.SX32 R179, R183, R7, 0x2, P3 ;  /* 0x00000007b7b37211 */ /* 0x000fc600018f16ff */
[----:B------:R-:W-:Y:S01]  /*6480*/  STL.64 [R1+0x108], R50 ;  /* 0x0001083201007387 */ /* 0x000fe20000100a00 */
[-C--:B------:R-:W-:Y:S01]  /*6490*/  IADD3 R184, P4, R184, R6.reuse, RZ ;  /* 0x00000006b8b87210 */ /* 0x080fe20007f9e0ff */
[C---:B------:R-:W-:Y:S02]  /*64a0*/  IMAD R187, R27.reuse, 0x5f, RZ ;  /* 0x0000005f1bbb7824 */ /* 0x040fe400078e02ff */
[----:B------:R5:W-:Y:S01]  /*64b0*/  STL.64 [R1+0x100], R60 ;  /* 0x0001003c01007387 */ /* 0x000be20000100a00 */
[C---:B------:R-:W-:Y:S01]  /*64c0*/  IMAD R188, R27.reuse, 0x188, RZ ;  /* 0x000001881bbc7824 */ /* 0x040fe200078e02ff */
[----:B------:R-:W-:Y:S02]  /*64d0*/  IADD3 R182, P3, R182, R6, RZ ;  /* 0x00000006b6b67210 */ /* 0x000fe40007f7e0ff */
[----:B------:R-:W-:Y:S01]  /*64e0*/  STL.64 [R1+0xf8], R28 ;  /* 0x0000f81c01007387 */ /* 0x000fe20000100a00 */
[----:B------:R-:W-:-:S03]  /*64f0*/  IMAD R186, R27, 0x184, RZ ;  /* 0x000001841bba7824 */ /* 0x000fc600078e02ff */
[----:B------:R-:W-:Y:S01]  /*6500*/  STL.64 [R1+0xf0], R78 ;  /* 0x0000f04e01007387 */ /* 0x000fe20000100a00 */
[----:B------:R-:W-:-:S03]  /*6510*/  LEA.HI.X.SX32 R185, R185, R7, 0x2, P4 ;  /* 0x00000007b9b97211 */ /* 0x000fc600020f16ff */
[----:B------:R-:W-:Y:S01]  /*6520*/  STL.64 [R1+0xe8], R46 ;  /* 0x0000e82e01007387 */ /* 0x000fe20000100a00 */
[----:B------:R-:W-:-:S03]  /*6530*/  IMAD R192, R27, 0x62, RZ ;  /* 0x000000621bc07824 */ /* 0x000fc600078e02ff */
[----:B------:R1:W-:Y:S01]  /*6540*/  STL.64 [R1+0xe0], R86 ;  /* 0x0000e05601007387 */ /* 0x0003e20000100a00 */
[----:B------:R-:W-:Y:S01]  /*6550*/  LEA.HI.X.SX32 R183, R187, R7, 0x2, P3 ;  /* 0x00000007bbb77211 */ /* 0x000fe200018f16ff */
[C---:B------:R-:W-:Y:S02]  /*6560*/  IMAD R190, R27.reuse, 0x61, RZ ;  /* 0x000000611bbe7824 */ /* 0x040fe400078e02ff */
[----:B------:R-:W-:Y:S01]  /*6570*/  STL.64 [R1+0xd8], R20 ;  /* 0x0000d81401007387 */ /* 0x000fe20000100a00 */
[-C--:B------:R-:W-:Y:S01]  /*6580*/  IADD3 R188, P4, R188, R6.reuse, RZ ;  /* 0x00000006bcbc7210 */ /* 0x080fe20007f9e0ff */
[C---:B------:R-:W-:Y:S02]  /*6590*/  IMAD R194, R27.reuse, 0x190, RZ ;  /* 0x000001901bc27824 */ /* 0x040fe400078e02ff */
[----:B------:R-:W-:Y:S01]  /*65a0*/  STL.64 [R1+0xd0], R76 ;  /* 0x0000d04c01007387 */ /* 0x000fe20000100a00 */
[----:B------:R-:W-:Y:S01]  /*65b0*/  IADD3 R186, P3, R186, R6, RZ ;  /* 0x00000006baba7210 */ /* 0x000fe20007f7e0ff */
[----:B------:R-:W-:-:S02]  /*65c0*/  IMAD R191, R27, 0x18c, RZ ;  /* 0x0000018c1bbf7824 */ /* 0x000fc400078e02ff */
[----:B------:R-:W-:Y:S01]  /*65d0*/  STL.64 [R1+0xc8], R44 ;  /* 0x0000c82c01007387 */ /* 0x000fe20000100a00 */
[----:B------:R-:W-:-:S03]  /*65e0*/  LEA.HI.X.SX32 R189, R192, R7, 0x2, P4 ;  /* 0x00000007c0bd7211 */ /* 0x000fc600020f16ff */
[----:B------:R1:W-:Y:S01]  /*65f0*/  STL.64 [R1+0xc0], R18 ;  /* 0x0000c01201007387 */ /* 0x0003e20000100a00 */
[----:B------:R-:W-:-:S03]  /*6600*/  LEA.HI.X.SX32 R187, R190, R7, 0x2, P3 ;  /* 0x00000007bebb7211 */ /* 0x000fc600018f16ff */
[----:B------:R-:W-:Y:S01]  /*6610*/  STL.64 [R1+0xb8], R54 ;  /* 0x0000b83601007387 */ /* 0x000fe20000100a00 */
[-C--:B------:R-:W-:Y:S01]  /*6620*/  IADD3 R192, P4, R194, R6.reuse, RZ ;  /* 0x00000006c2c07210 */ /* 0x080fe20007f9e0ff */
[----:B------:R-:W-:Y:S02]  /*6630*/  IMAD R195, R27, 0x63, RZ ;  /* 0x000000631bc37824 */ /* 0x000fe400078e02ff */
[----:B------:R-:W-:Y:S01]  /*6640*/  STL.64 [R1+0xb0], R74 ;  /* 0x0000b04a01007387 */ /* 0x000fe20000100a00 */
[----:B------:R-:W-:Y:S01]  /*6650*/  IADD3 R190, P3, R191, R6, RZ ;  /* 0x00000006bfbe7210 */ /* 0x000fe20007f7e0ff */
[----:B------:R-:W-:Y:S02]  /*6660*/  IMAD R194, R27, 0x194, RZ ;  /* 0x000001941bc27824 */ /* 0x000fe400078e02ff */
[----:B------:R-:W-:Y:S04]  /*6670*/  STL.64 [R1+0xa8], R42 ;  /* 0x0000a82a01007387 */ /* 0x000fe80000100a00 */
[----:B------:R1:W-:Y:S04]  /*6680*/  STL.64 [R1+0xa0], R36 ;  /* 0x0000a02401007387 */ /* 0x0003e80000100a00 */
[----:B------:R-:W-:Y:S01]  /*6690*/  STL.64 [R1+0x98], R68 ;  /* 0x0000984401007387 */ /* 0x000fe20000100a00 */
[----:B------:R-:W-:-:S03]  /*66a0*/  LEA.HI.X.SX32 R191, R195, R7, 0x2, P3 ;  /* 0x00000007c3bf7211 */ /* 0x000fc600018f16ff */
[----:B------:R-:W-:Y:S01]  /*66b0*/  STL.64 [R1+0x90], R72 ;  /* 0x0000904801007387 */ /* 0x000fe20000100a00 */
[----:B------:R-:W-:-:S03]  /*66c0*/  IMAD R199, R27, 0x65, RZ ;  /* 0x000000651bc77824 */ /* 0x000fc600078e02ff */
[----:B------:R-:W-:Y:S01]  /*66d0*/  STL.64 [R1+0x88], R40 ;  /* 0x0000882801007387 */ /* 0x000fe20000100a00 */
[----:B------:R-:W-:Y:S01]  /*66e0*/  IADD3 R194, P3, R194, R6, RZ ;  /* 0x00000006c2c27210 */ /* 0x000fe20007f7e0ff */
[C---:B------:R-:W-:Y:S02]  /*66f0*/  IMAD R198, R27.reuse, 0x19c, RZ ;  /* 0x0000019c1bc67824 */ /* 0x040fe400078e02ff */
[----:B------:R1:W-:Y:S04]  /*6700*/  STL.64 [R1+0x80], R16 ;  /* 0x0000801001007387 */ /* 0x0003e80000100a00 */
[----:B------:R-:W-:Y:S04]  /*6710*/  STL.64 [R1+0x78], R48 ;  /* 0x0000783001007387 */ /* 0x000fe80000100a00 */
[----:B------:R-:W-:Y:S01]  /*6720*/  STL.64 [R1+0x70], R70 ;  /* 0x0000704601007387 */ /* 0x000fe20000100a00 */
[----:B--2---:R-:W-:-:S03]  /*6730*/  IMAD R85, R27, 0x67, RZ ;  /* 0x000000671b557824 */ /* 0x004fc600078e02ff */
[----:B------:R-:W-:Y:S01]  /*6740*/  STL.64 [R1+0x68], R24 ;  /* 0x0000681801007387 */ /* 0x000fe20000100a00 */
[----:B------:R-:W-:-:S03]  /*6750*/  LEA.HI.X.SX32 R195, R199, R7, 0x2, P3 ;  /* 0x00000007c7c37211 */ /* 0x000fc600018f16ff */
[----:B------:R2:W-:Y:S01]  /*6760*/  STL.64 [R1+0x60], R14 ;  /* 0x0000600e01007387 */ /* 0x0005e20000100a00 */
[C---:B------:R-:W-:Y:S01]  /*6770*/  IMAD R245, R27.reuse, 0x1a4, RZ ;  /* 0x000001a41bf57824 */ /* 0x040fe200078e02ff */
[----:B------:R-:W-:Y:S02]  /*6780*/  IADD3 R198, P3, R198, R6, RZ ;  /* 0x00000006c6c67210 */ /* 0x000fe40007f7e0ff */
[----:B------:R-:W-:Y:S04]  /*6790*/  STL.64 [R1+0x58], R92 ;  /* 0x0000585c01007387 */ /* 0x000fe80000100a00 */
[----:B------:R-:W-:Y:S04]  /*67a0*/  STL.64 [R1+0x50], R66 ;  /* 0x0000504201007387 */ /* 0x000fe80000100a00 */
[----:B------:R-:W-:Y:S01]  /*67b0*/  STL.64 [R1+0x48], R22 ;  /* 0x0000481601007387 */ /* 0x000fe20000100a00 */
[----:B------:R-:W-:-:S03]  /*67c0*/  IMAD R84, R27, 0x69, RZ ;  /* 0x000000691b547824 */ /* 0x000fc600078e02ff */
[----:B------:R1:W-:Y:S01]  /*67d0*/  STL.64 [R1+0x40], R12 ;  /* 0x0000400c01007387 */ /* 0x0003e20000100a00 */
[----:B------:R-:W-:-:S03]  /*67e0*/  LEA.HI.X.SX32 R199, R85, R7, 0x2, P3 ;  /* 0x0000000755c77211 */ /* 0x000fc600018f16ff */
[----:B------:R-:W-:Y:S01]  /*67f0*/  STL.64 [R1+0x38], R90 ;  /* 0x0000385a01007387 */ /* 0x000fe20000100a00 */
[----:B------:R-:W-:-:S03]  /*6800*/  IADD3 R202, P3, R245, R6, RZ ;  /* 0x00000006f5ca7210 */ /* 0x000fc60007f7e0ff */
[----:B------:R-:W-:Y:S04]  /*6810*/  STL.64 [R1+0x30], R64 ;  /* 0x0000304001007387 */ /* 0x000fe80000100a00 */
[----:B------:R-:W-:Y:S04]  /*6820*/  STL.64 [R1+0x28], R4 ;  /* 0x0000280401007387 */ /* 0x000fe80000100a00 */
[----:B------:R1:W-:Y:S01]  /*6830*/  STL.64 [R1+0x20], R10 ;  /* 0x0000200a01007387 */ /* 0x0003e20000100a00 */
[----:B------:R-:W-:-:S03]  /*6840*/  LEA.HI.X.SX32 R203, R84, R7, 0x2, P3 ;  /* 0x0000000754cb7211 */ /* 0x000fc600018f16ff */
[----:B------:R-:W-:Y:S04]  /*6850*/  STL.64 [R1+0x18], R88 ;  /* 0x0000185801007387 */ /* 0x000fe80000100a00 */
[----:B------:R-:W-:Y:S04]  /*6860*/  STL.64 [R1+0x10], R62 ;  /* 0x0000103e01007387 */ /* 0x000fe80000100a00 */
[----:B------:R-:W-:Y:S04]  /*6870*/  STL.64 [R1+0x8], R8 ;  /* 0x0000080801007387 */ /* 0x000fe80000100a00 */
[----:B------:R1:W-:Y:S04]  /*6880*/  STL.64 [R1], R38 ;  /* 0x0000002601007387 */ /* 0x0003e80000100a00 */
[----:B------:R-:W2:Y:S01]  /*6890*/  LDL.64 R84, [R1+0x160] ;  /* 0x0001600001547983 */ /* 0x000ea20000100a00 */
[----:B------:R-:W-:Y:S01]  /*68a0*/  IMAD R196, R27, 0x198, RZ ;  /* 0x000001981bc47824 */ /* 0x000fe200078e02ff */
[----:B------:R-:W-:Y:S01]  /*68b0*/  LEA.HI.X.SX32 R193, R193, R7, 0x2, P4 ;  /* 0x00000007c1c17211 */ /* 0x000fe200020f16ff */
[----:B------:R-:W-:-:S02]  /*68c0*/  IMAD R200, R27, 0x66, RZ ;  /* 0x000000661bc87824 */ /* 0x000fc400078e02ff */
[C---:B------:R-:W-:Y:S01]  /*68d0*/  IMAD R247, R27.reuse, 0x1a0, RZ ;  /* 0x000001a01bf77824 */ /* 0x040fe200078e02ff */
[----:B------:R-:W-:Y:S01]  /*68e0*/  IADD3 R196, P4, R196, R6, RZ ;  /* 0x00000006c4c47210 */ /* 0x000fe20007f9e0ff */
[----:B------:R-:W-:-:S03]  /*68f0*/  IMAD R239, R27, 0x1a8, RZ ;  /* 0x000001a81bef7824 */ /* 0x000fc600078e02ff */
[-C--:B------:R-:W-:Y:S02]  /*6900*/  LEA.HI.X.SX32 R197, R200, R7.reuse, 0x2, P4 ;  /* 0x00000007c8c57211 */ /* 0x080fe400020f16ff */
[-C--:B------:R-:W-:Y:S01]  /*6910*/  IADD3 R200, P4, R247, R6.reuse, RZ ;  /* 0x00000006f7c87210 */ /* 0x080fe20007f9e0ff */
[C---:B------:R-:W-:Y:S02]  /*6920*/  IMAD R246, R27.reuse, 0x6a, RZ ;  /* 0x0000006a1bf67824 */ /* 0x040fe400078e02ff */
[----:B------:R-:W-:Y:S01]  /*6930*/  IMAD R238, R27, 0x1b0, RZ ;  /* 0x000001b01bee7824 */ /* 0x000fe200078e02ff */
[----:B------:R-:W-:Y:S02]  /*6940*/  LEA.HI.X.SX32 R201, R201, R7, 0x2, P4 ;  /* 0x00000007c9c97211 */ /* 0x000fe400020f16ff */
        /* <DEDUP_REMOVED lines=16> */
[-C--:B------:R-:W-:Y:S01]  /*6a50*/  LEA.HI.X.SX32 R221, R26, R7.reuse, 0x2, P4 ;  /* 0x000000071add7211 */ /* 0x080fe200020f16ff */
[C---:B------:R-:W-:Y:S01]  /*6a60*/  IMAD R240, R27.reuse, 0x1ac, RZ ;  /* 0x000001ac1bf07824 */ /* 0x040fe200078e02ff */
[-C--:B------:R-:W-:Y:S01]  /*6a70*/  IADD3 R224, P4, R224, R6.reuse, RZ ;  /* 0x00000006e0e07210 */ /* 0x080fe20007f9e0ff */
[----:B------:R-:W1:Y:S01]  /*6a80*/  S2R R252, SR_TID.X ;  /* 0x0000000000fc7919 */ /* 0x000e620000002100 */
[----:B------:R-:W-:Y:S02]  /*6a90*/  IMAD R229, R27, 0x76, RZ ;  /* 0x000000761be57824 */ /* 0x000fe400078e02ff */
[-C--:B------:R-:W-:Y:S01]  /*6aa0*/  LEA.HI.X.SX32 R225, R225, R7.reuse, 0x2, P4 ;  /* 0x00000007e1e17211 */ /* 0x080fe200020f16ff */
[C---:B------:R-:W-:Y:S01]  /*6ab0*/  IMAD R244, R27.reuse, 0x6b, RZ ;  /* 0x0000006b1bf47824 */ /* 0x040fe200078e02ff */
[-C--:B------:R-:W-:Y:S01]  /*6ac0*/  IADD3 R228, P4, R228, R6.reuse, RZ ;  /* 0x00000006e4e47210 */ /* 0x080fe20007f9e0ff */
[C---:B------:R-:W-:Y:S01]  /*6ad0*/  IMAD R232, R27.reuse, 0x1e0, RZ ;  /* 0x000001e01be87824 */ /* 0x040fe200078e02ff */
[-C--:B------:R-:W-:Y:S01]  /*6ae0*/  IADD3 R206, P3, R240, R6.reuse, RZ ;  /* 0x00000006f0ce7210 */ /* 0x080fe20007f7e0ff */
[----:B------:R-:W-:Y:S01]  /*6af0*/  IMAD R219, R27, 0x1b4, RZ ;  /* 0x000001b41bdb7824 */ /* 0x000fe200078e02ff */
[-C--:B------:R-:W-:Y:S01]  /*6b00*/  LEA.HI.X.SX32 R229, R229, R7.reuse, 0x2, P4 ;  /* 0x00000007e5e57211 */ /* 0x080fe200020f16ff */
[C---:B------:R-:W-:Y:S01]  /*6b10*/  IMAD R243, R27.reuse, 0x6d, RZ ;  /* 0x0000006d1bf37824 */ /* 0x040fe200078e02ff */
[-C--:B------:R-:W-:Y:S01]  /*6b20*/  LEA.HI.X.SX32 R207, R244, R7.reuse, 0x2, P3 ;  /* 0x00000007f4cf7211 */ /* 0x080fe200018f16ff */
[C---:B------:R-:W-:Y:S01]  /*6b30*/  IMAD R236, R27.reuse, 0x1e8, RZ ;  /* 0x000001e81bec7824 */ /* 0x040fe200078e02ff */
[-C--:B------:R-:W-:Y:S01]  /*6b40*/  IADD3 R232, P4, R232, R6.reuse, RZ ;  /* 0x00000006e8e87210 */ /* 0x080fe20007f9e0ff */
[----:B------:R-:W-:Y:S01]  /*6b50*/  IMAD R214, R27, 0x1bc, RZ ;  /* 0x000001bc1bd67824 */ /* 0x000fe200078e02ff */
        /* <DEDUP_REMOVED lines=9> */
[----:B------:R-:W-:Y:S01]  /*6bf0*/  IMAD R2, R27, 0x71, RZ ;  /* 0x000000711b027824 */ /* 0x000fe200078e02ff */
[-C--:B------:R-:W-:Y:S01]  /*6c00*/  LEA.HI.X.SX32 R237, R237, R7.reuse, 0x2, P4 ;  /* 0x00000007eded7211 */ /* 0x080fe200020f16ff */
[----:B------:R-:W-:Y:S01]  /*6c10*/  IMAD R244, R27, 0x1f8, RZ ;  /* 0x000001f81bf47824 */ /* 0x000fe200078e02ff */
[----:B------:R-:W-:-:S02]  /*6c20*/  LEA.HI.X.SX32 R215, R215, R7, 0x2, P3 ;  /* 0x00000007d7d77211 */ /* 0x000fc400018f16ff */
[-C--:B------:R-:W-:Y:S02]  /*6c30*/  IADD3 R240, P4, R240, R6.reuse, RZ ;  /* 0x00000006f0f07210 */ /* 0x080fe40007f9e0ff */
[-C--:B------:R-:W-:Y:S01]  /*6c40*/  IADD3 R218, P3, R218, R6.reuse, RZ ;  /* 0x00000006dada7210 */ /* 0x080fe20007f7e0ff */
[----:B------:R-:W-:Y:S01]  /*6c50*/  IMAD R245, R27, 0x7e, RZ ;  /* 0x0000007e1bf57824 */ /* 0x000fe200078e02ff */
[-C--:B------:R-:W-:Y:S02]  /*6c60*/  LEA.HI.X.SX32 R241, R241, R7.reuse, 0x2, P4 ;  /* 0x00000007f1f17211 */ /* 0x080fe400020f16ff */
[----:B------:R-:W-:Y:S02]  /*6c70*/  LEA.HI.X.SX32 R219, R2, R7, 0x2, P3 ;  /* 0x0000000702db7211 */ /* 0x000fe400018f16ff */
[----:B------:R-:W-:Y:S02]  /*6c80*/  IADD3 R244, P4, R244, R6, RZ ;  /* 0x00000006f4f47210 */ /* 0x000fe40007f9e0ff */
[----:B------:R-:W-:-:S02]  /*6c90*/  IADD3 R2, R3, -0x15, RZ ;  /* 0xffffffeb03027810 */ /* 0x000fc40007ffe0ff */
[----:B-1----:R-:W-:Y:S02]  /*6ca0*/  LOP3.LUT R252, R252, 0x7f, RZ, 0xc0, !PT ;  /* 0x0000007ffcfc7812 */ /* 0x002fe400078ec0ff */
[----:B------:R-:W-:Y:S02]  /*6cb0*/  LEA.HI.X.SX32 R245, R245, R7, 0x2, P4 ;  /* 0x00000007f5f57211 */ /* 0x000fe400020f16ff */
[----:B------:R-:W-:Y:S01]  /*6cc0*/  ISETP.GE.U32.AND P4, PT, R2, 0x7fffff6c, PT ;  /* 0x7fffff6c0200780c */ /* 0x000fe20003f86070 */
[----:B------:R-:W-:Y:S01]  /*6cd0*/  IMAD.SHL.U32 R2, R252, 0x4, RZ ;  /* 0x00000004fc027824 */ /* 0x000fe200078e00ff */
[----:B------:R-:W-:-:S04]  /*6ce0*/  ULDC.64 UR8, c[0x0][0x118] ;  /* 0x0000460000087ab9 */ /* 0x000fc80000000a00 */
[----:B------:R1:W-:Y:S01]  /*6cf0*/  LDGSTS.E [R2], [R6.64], !P1 ;  /* 0x0000000006027fae */ /* 0x0003e2000c921848 */
[C---:B------:R-:W-:Y:S02]  /*6d00*/  IMAD R222, R27.reuse, 0x1cc, RZ ;  /* 0x000001cc1bde7824 */ /* 0x040fe400078e02ff */
[C---:B------:R-:W-:Y:S02]  /*6d10*/  IMAD R223, R27.reuse, 0x73, RZ ;  /* 0x000000731bdf7824 */ /* 0x040fe400078e02ff */
[C---:B------:R-:W-:Y:S01]  /*6d20*/  IMAD R226, R27.reuse, 0x1d4, RZ ;  /* 0x000001d41be27824 */ /* 0x040fe200078e02ff */
[-C--:B------:R-:W-:Y:S01]  /*6d30*/  IADD3 R222, P3, R222, R6.reuse, RZ ;  /* 0x00000006dede7210 */ /* 0x080fe20007f7e0ff */
[C---:B------:R-:W-:Y:S02]  /*6d40*/  IMAD R227, R27.reuse, 0x75, RZ ;  /* 0x000000751be37824 */ /* 0x040fe400078e02ff */
[----:B------:R-:W-:Y:S01]  /*6d50*/  IMAD R230, R27, 0x1dc, RZ ;  /* 0x000001dc1be67824 */ /* 0x000fe200078e02ff */
[----:B------:R-:W-:Y:S01]  /*6d60*/  LEA.HI.X.SX32 R223, R223, R7, 0x2, P3 ;  /* 0x00000007dfdf7211 */ /* 0x000fe200018f16ff */
[----:B--2---:R2:W-:Y:S04]  /*6d70*/  LDGSTS.E [R2+0x800], [R84.64], !P2 ;  /* 0x0080000054027fae */ /* 0x0045e8000d121848 */
[----:B------:R3:W-:Y:S04]  /*6d80*/  LDGSTS.E [R2+0x1000], [R34.64], !P6 ;  /* 0x0100000022027fae */ /* 0x0007e8000f121848 */
[----:B------:R4:W-:Y:S04]  /*6d90*/  LDGSTS.E [R2+0x1800], [R52.64], !P5 ;  /* 0x0180000034027fae */ /* 0x0009e8000e921848 */
[----:B--2---:R-:W2:Y:S04]  /*6da0*/  LDL.LU.64 R84, [R1+0x8c8] ;  /* 0x0008c80001547983 */ /* 0x004ea80000300a00 */
[----:B---3--:R-:W3:Y:S04]  /*6db0*/  LDL.LU.64 R34, [R1+0x8c0] ;  /* 0x0008c00001227983 */ /* 0x008ee80000300a00 */
[----:B----4-:R-:W4:Y:S04]  /*6dc0*/  LDL.LU.64 R52, [R1+0x8b8] ;  /* 0x0008b80001347983 */ /* 0x010f280000300a00 */
[----:B------:R5:W-:Y:S04]  /*6dd0*/  LDGSTS.E [R2+0x2000], [R60.64], !P0 ;  /* 0x020000003c027fae */ /* 0x000be8000c121848 */
[----:B------:R1:W-:Y:S04]  /*6de0*/  LDGSTS.E [R2+0x2800], [R86.64], !P4 ;  /* 0x0280000056027fae */ /* 0x0003e8000e121848 */
[----:B-----5:R-:W5:Y:S04]  /*6df0*/  LDL.LU.64 R60, [R1+0x8b0] ;  /* 0x0008b000013c7983 */ /* 0x020f680000300a00 */
[----:B-1----:R-:W2:Y:S01]  /*6e00*/  LDL.LU.64 R86, [R1+0x8a8] ;  /* 0x0008a80001567983 */ /* 0x002ea20000300a00 */
[----:B------:R-:W-:Y:S01]  /*6e10*/  IADD3 R226, P3, R226, R6, RZ ;  /* 0x00000006e2e27210 */ /* 0x000fe20007f7e0ff */
[----:B------:R-:W-:-:S02]  /*6e20*/  IMAD R231, R27, 0x77, RZ ;  /* 0x000000771be77824 */ /* 0x000fc400078e02ff */
[----:B------:R-:W-:Y:S01]  /*6e30*/  IMAD R234, R27, 0x1e4, RZ ;  /* 0x000001e41bea7824 */ /* 0x000fe200078e02ff */
[-C--:B------:R-:W-:Y:S02]  /*6e40*/  LEA.HI.X.SX32 R227, R227, R7.reuse, 0x2, P3 ;  /* 0x00000007e3e37211 */ /* 0x080fe400018f16ff */
[-C--:B------:R-:W-:Y:S01]  /*6e50*/  IADD3 R230, P3, R230, R6.reuse, RZ ;  /* 0x00000006e6e67210 */ /* 0x080fe20007f7e0ff */
[C---:B------:R-:W-:Y:S02]  /*6e60*/  IMAD R235, R27.reuse, 0x79, RZ ;  /* 0x000000791beb7824 */ /* 0x040fe400078e02ff */
[----:B------:R-:W-:Y:S01]  /*6e70*/  IMAD R238, R27, 0x1ec, RZ ;  /* 0x000001ec1bee7824 */ /* 0x000fe200078e02ff */
[----:B------:R-:W-:Y:S02]  /*6e80*/  LEA.HI.X.SX32 R231, R231, R7, 0x2, P3 ;  /* 0x00000007e7e77211 */ /* 0x000fe400018f16ff */
        /* <DEDUP_REMOVED lines=9> */
[----:B------:R-:W-:Y:S01]  /*6f20*/  IMAD R247, R27, 0x7f, RZ ;  /* 0x0000007f1bf77824 */ /* 0x000fe200078e02ff */
[----:B------:R-:W-:-:S02]  /*6f30*/  IADD3 R26, R3, -0x19, RZ ;  /* 0xffffffe7031a7810 */ /* 0x000fc40007ffe0ff */
[----:B------:R-:W-:Y:S02]  /*6f40*/  LEA.HI.X.SX32 R243, R243, R7, 0x2, P3 ;  /* 0x00000007f3f37211 */ /* 0x000fe400018f16ff */
[----:B------:R-:W-:-:S04]  /*6f50*/  IADD3 R246, P3, R246, R6, RZ ;  /* 0x00000006f6f67210 */ /* 0x000fc80007f7e0ff */
[----:B------:R-:W-:Y:S02]  /*6f60*/  LEA.HI.X.SX32 R247, R247, R7, 0x2, P3 ;  /* 0x00000007f7f77211 */ /* 0x000fe400018f16ff */
[----:B------:R-:W-:Y:S02]  /*6f70*/  ISETP.GE.U32.AND P3, PT, R26, 0x7fffff68, PT ;  /* 0x7fffff681a00780c */ /* 0x000fe40003f66070 */
[C---:B------:R-:W-:Y:S02]  /*6f80*/  IADD3 R26, R3.reuse, -0x1d, RZ ;  /* 0xffffffe3031a7810 */ /* 0x040fe40007ffe0ff */
[C---:B------:R-:W-:Y:S02]  /*6f90*/  IADD3 R252, R3.reuse, -0x21, RZ ;  /* 0xffffffdf03fc7810 */ /* 0x040fe40007ffe0ff */
[----:B------:R-:W-:Y:S02]  /*6fa0*/  ISETP.GE.U32.AND P1, PT, R26, 0x7fffff64, PT ;  /* 0x7fffff641a00780c */ /* 0x000fe40003f26070 */
[----:B------:R-:W-:-:S02]  /*6fb0*/  IADD3 R26, R3, -0x25, RZ ;  /* 0xffffffdb031a7810 */ /* 0x000fc40007ffe0ff */
[----:B------:R-:W-:Y:S02]  /*6fc0*/  ISETP.GE.U32.AND P2, PT, R252, 0x7fffff60, PT ;  /* 0x7fffff60fc00780c */ /* 0x000fe40003f46070 */
[----:B------:R-:W-:Y:S01]  /*6fd0*/  ISETP.GE.U32.AND P6, PT, R26, 0x7fffff5c, PT ;  /* 0x7fffff5c1a00780c */ /* 0x000fe20003fc6070 */
[----:B------:R1:W-:Y:S01]  /*6fe0*/  LDGSTS.E [R2+0x3000], [R18.64], !P3 ;  /* 0x0300000012027fae */ /* 0x0003e2000d921848 */
[C---:B------:R-:W-:Y:S02]  /*6ff0*/  IADD3 R26, R3.reuse, -0x2d, RZ ;  /* 0xffffffd3031a7810 */ /* 0x040fe40007ffe0ff */
[----:B------:R-:W-:Y:S02]  /*7000*/  IADD3 R252, R3, -0x29, RZ ;  /* 0xffffffd703fc7810 */ /* 0x000fe40007ffe0ff */
[----:B------:R-:W-:Y:S01]  /*7010*/  ISETP.GE.U32.AND P0, PT, R26, 0x7fffff54, PT ;  /* 0x7fffff541a00780c */ /* 0x000fe20003f06070 */
[----:B------:R1:W-:Y:S01]  /*7020*/  LDGSTS.E [R2+0x3800], [R36.64], !P1 ;  /* 0x0380000024027fae */ /* 0x0003e2000c921848 */
[----:B------:R-:W-:-:S02]  /*7030*/  ISETP.GE.U32.AND P5, PT, R252, 0x7fffff58, PT ;  /* 0x7fffff58fc00780c */ /* 0x000fc40003fa6070 */
[C---:B------:R-:W-:Y:S01]  /*7040*/  IADD3 R26, R3.reuse, -0x35, RZ ;  /* 0xffffffcb031a7810 */ /* 0x040fe20007ffe0ff */
[----:B------:R1:W-:Y:S01]  /*7050*/  LDGSTS.E [R2+0x4000], [R16.64], !P2 ;  /* 0x0400000010027fae */ /* 0x0003e2000d121848 */
[C---:B------:R-:W-:Y:S02]  /*7060*/  IADD3 R252, R3.reuse, -0x31, RZ ;  /* 0xffffffcf03fc7810 */ /* 0x040fe40007ffe0ff */
[----:B------:R-:W-:Y:S01]  /*7070*/  ISETP.GE.U32.AND P3, PT, R26, 0x7fffff4c, PT ;  /* 0x7fffff4c1a00780c */ /* 0x000fe20003f66070 */
[----:B------:R1:W-:Y:S01]  /*7080*/  LDGSTS.E [R2+0x4800], [R14.64], !P6 ;  /* 0x048000000e027fae */ /* 0x0003e2000f121848 */
[----:B------:R-:W-:Y:S02]  /*7090*/  ISETP.GE.U32.AND P4, PT, R252, 0x7fffff50, PT ;  /* 0x7fffff50fc00780c */ /* 0x000fe40003f86070 */
[C---:B------:R-:W-:Y:S01]  /*70a0*/  IADD3 R26, R3.reuse, -0x3d, RZ ;  /* 0xffffffc3031a7810 */ /* 0x040fe20007ffe0ff */
[----:B-1----:R-:W2:Y:S01]  /*70b0*/  LDL.LU.64 R18, [R1+0x8a0] ;  /* 0x0008a00001127983 */ /* 0x002ea20000300a00 */
[----:B------:R-:W-:-:S02]  /*70c0*/  IADD3 R252, R3, -0x39, RZ ;  /* 0xffffffc703fc7810 */ /* 0x000fc40007ffe0ff */
[----:B------:R-:W-:Y:S01]  /*70d0*/  ISETP.GE.U32.AND P2, PT, R26, 0x7fffff44, PT ;  /* 0x7fffff441a00780c */ /* 0x000fe20003f46070 */
[----:B------:R1:W-:Y:S01]  /*70e0*/  LDGSTS.E [R2+0x5000], [R12.64], !P5 ;  /* 0x050000000c027fae */ /* 0x0003e2000e921848 */
[----:B------:R-:W-:Y:S02]  /*70f0*/  ISETP.GE.U32.AND P1, PT, R252, 0x7fffff48, PT ;  /* 0x7fffff48fc00780c */ /* 0x000fe40003f26070 */
[C---:B------:R-:W-:Y:S01]  /*7100*/  IADD3 R26, R3.reuse, -0x45, RZ ;  /* 0xffffffbb031a7810 */ /* 0x040fe20007ffe0ff */
[----:B------:R1:W-:Y:S01]  /*7110*/  LDGSTS.E [R2+0x5800], [R10.64], !P0 ;  /* 0x058000000a027fae */ /* 0x0003e2000c121848 */
        /* <DEDUP_REMOVED lines=11> */
[----:B------:R1:W-:Y:S01]  /*71d0*/  LDGSTS.E [R2+0x7800], [R112.64], !P2 ;  /* 0x0780000070027fae */ /* 0x0003e2000d121848 */
        /* <DEDUP_REMOVED lines=32> */
[----:B------:R-:W5:Y:S01]  /*73e0*/  LDL.LU.64 R36, [R1+0x898] ;  /* 0x0008980001247983 */ /* 0x000f620000300a00 */
[----:B------:R-:W-:Y:S02]  /*73f0*/  ISETP.GE.U32.AND P6, PT, R252, 0x7fffff08, PT ;  /* 0x7fffff08fc00780c */ /* 0x000fe40003fc6070 */
[C---:B------:R-:W-:Y:S01]  /*7400*/  IADD3 R26, R3.reuse, -0x6, RZ ;  /* 0xfffffffa031a7810 */ /* 0x040fe20007ffe0ff */
[----:B------:R1:W-:Y:S01]  /*7410*/  LDGSTS.E [R2+0xd000], [R200.64], !P4 ;  /* 0x0d000000c8027fae */ /* 0x0003e2000e121848 */
[----:B------:R-:W-:-:S02]  /*7420*/  IADD3 R252, R3, -0x2, RZ ;  /* 0xfffffffe03fc7810 */ /* 0x000fc40007ffe0ff */
[----:B------:R-:W-:Y:S01]  /*7430*/  ISETP.GE.U32.AND P4, PT, R26, 0x7fffff7b, PT ;  /* 0x7fffff7b1a00780c */ /* 0x000fe20003f86070 */
[----:B------:R-:W5:Y:S01]  /*7440*/  LDL.LU.64 R16, [R1+0x890] ;  /* 0x0008900001107983 */ /* 0x000f620000300a00 */
[----:B------:R-:W-:Y:S02]  /*7450*/  ISETP.GE.U32.AND P0, PT, R252, 0x7fffff7f, PT ;  /* 0x7fffff7ffc00780c */ /* 0x000fe40003f06070 */
[C---:B------:R-:W-:Y:S01]  /*7460*/  IADD3 R26, R3.reuse, -0xe, RZ ;  /* 0xfffffff2031a7810 */ /* 0x040fe20007ffe0ff */
[----:B------:R-:W5:Y:S01]  /*7470*/  LDL.LU.64 R14, [R1+0x888] ;  /* 0x00088800010e7983 */ /* 0x000f620000300a00 */
[----:B------:R-:W-:-:S03]  /*7480*/  IADD3 R252, R3, -0xa, RZ ;  /* 0xfffffff603fc7810 */ /* 0x000fc60007ffe0ff */
[----:B-1----:R-:W5:Y:S04]  /*7490*/  LDL.LU.64 R12, [R1+0x880] ;  /* 0x00088000010c7983 */ /* 0x002f680000300a00 */
[----:B------:R-:W5:Y:S04]  /*74a0*/  LDL.LU.64 R10, [R1+0x878] ;  /* 0x00087800010a7983 */ /* 0x000f680000300a00 */
[----:B------:R1:W-:Y:S01]  /*74b0*/  LDGSTS.E [R2+0xd800], [R208.64], !P3 ;  /* 0x0d800000d0027fae */ /* 0x0003e2000d921848 */
[----:B------:R-:W-:-:S03]  /*74c0*/  ISETP.GE.U32.AND P3, PT, R252, 0x7fffff77, PT ;  /* 0x7fffff77fc00780c */ /* 0x000fc60003f66070 */
[----:B------:R-:W5:Y:S01]  /*74d0*/  LDL.LU.64 R38, [R1+0x870] ;  /* 0x0008700001267983 */ /* 0x000f620000300a00 */
[----:B------:R-:W-:-:S03]  /*74e0*/  IADD3 R252, R3, -0x12, RZ ;  /* 0xffffffee03fc7810 */ /* 0x000fc60007ffe0ff */
[----:B------:R1:W-:Y:S01]  /*74f0*/  LDGSTS.E [R2+0xe000], [R216.64], !P1 ;  /* 0x0e000000d8027fae */ /* 0x0003e2000c921848 */
[----:B------:R-:W-:Y:S02]  /*7500*/  ISETP.GE.U32.AND P1, PT, R26, 0x7fffff73, PT ;  /* 0x7fffff731a00780c */ /* 0x000fe40003f26070 */
[----:B------:R-:W-:Y:S01]  /*7510*/  IADD3 R26, R3, -0x16, RZ ;  /* 0xffffffea031a7810 */ /* 0x000fe20007ffe0ff */
[----:B------:R-:W-:Y:S04]  /*7520*/  STL.64 [R1+0x690], R96 ;  /* 0x0006906001007387 */ /* 0x000fe80000100a00 */
[----:B------:R-:W-:Y:S04]  /*7530*/  STL.64 [R1+0x698], R104 ;  /* 0x0006986801007387 */ /* 0x000fe80000100a00 */
[----:B------:R-:W-:Y:S04]  /*7540*/  STL.64 [R1+0x688], R112 ;  /* 0x0006887001007387 */ /* 0x000fe80000100a00 */
[----:B------:R1:W-:Y:S04]  /*7550*/  STL.64 [R1+0x6a0], R120 ;  /* 0x0006a07801007387 */ /* 0x0003e80000100a00 */
[----:B------:R2:W-:Y:S01]  /*7560*/  LDGSTS.E [R2+0xe800], [R224.64], !P2 ;  /* 0x0e800000e0027fae */ /* 0x0005e2000d121848 */
[----:B------:R-:W-:-:S03]  /*7570*/  ISETP.GE.U32.AND P2, PT, R252, 0x7fffff6f, PT ;  /* 0x7fffff6ffc00780c */ /* 0x000fc60003f46070 */
[----:B------:R2:W-:Y:S01]  /*7580*/  LDGSTS.E [R2+0xf000], [R232.64], !P6 ;  /* 0x0f000000e8027fae */ /* 0x0005e2000f121848 */
[----:B------:R-:W-:Y:S02]  /*7590*/  ISETP.GE.U32.AND P6, PT, R26, 0x7fffff6b, PT ;  /* 0x7fffff6b1a00780c */ /* 0x000fe40003fc6070 */
[----:B-1----:R-:W-:Y:S01]  /*75a0*/  LOP3.LUT R121, R2, 0x20, RZ, 0x3c, !PT ;  /* 0x0000002002797812 */ /* 0x002fe200078e3cff */
[----:B------:R1:W-:Y:S01]  /*75b0*/  LDGSTS.E [R2+0xf800], [R240.64], !P5 ;  /* 0x0f800000f0027fae */ /* 0x0003e2000e921848 */
[C---:B------:R-:W-:Y:S02]  /*75c0*/  IADD3 R26, R3.reuse, -0x1e, RZ ;  /* 0xffffffe2031a7810 */ /* 0x040fe40007ffe0ff */
[----:B------:R-:W-:-:S04]  /*75d0*/  IADD3 R252, R3, -0x1a, RZ ;  /* 0xffffffe603fc7810 */ /* 0x000fc80007ffe0ff */
[----:B------:R-:W-:Y:S02]  /*75e0*/  ISETP.GE.U32.AND P5, PT, R252, 0x7fffff67, PT ;  /* 0x7fffff67fc00780c */ /* 0x000fe40003fa6070 */
[C---:B------:R-:W-:Y:S01]  /*75f0*/  IADD3 R252, R3.reuse, -0x22, RZ ;  /* 0xffffffde03fc7810 */ /* 0x040fe20007ffe0ff */
[----:B----4-:R4:W-:Y:S01]  /*7600*/  LDGSTS.E [R121+0x200], [R52.64], !P0 ;  /* 0x0020000034797fae */ /* 0x0109e2000c121848 */
[----:B------:R-:W-:Y:S02]  /*7610*/  ISETP.GE.U32.AND P0, PT, R26, 0x7fffff63, PT ;  /* 0x7fffff631a00780c */ /* 0x000fe40003f06070 */
[----:B------:R-:W-:Y:S01]  /*7620*/  IADD3 R26, R3, -0x26, RZ ;  /* 0xffffffda031a7810 */ /* 0x000fe20007ffe0ff */
[----:B---3--:R3:W-:Y:S01]  /*7630*/  LDGSTS.E [R121+0xa00], [R34.64], !P4 ;  /* 0x00a0000022797fae */ /* 0x0087e2000e121848 */
[----:B------:R-:W-:-:S03]  /*7640*/  ISETP.GE.U32.AND P4, PT, R252, 0x7fffff5f, PT ;  /* 0x7fffff5ffc00780c */ /* 0x000fc60003f86070 */
[----:B------:R1:W-:Y:S01]  /*7650*/  LDGSTS.E [R121+0x1200], [R32.64], !P3 ;  /* 0x0120000020797fae */ /* 0x0003e2000d921848 */
[----:B------:R-:W-:Y:S02]  /*7660*/  ISETP.GE.U32.AND P3, PT, R26, 0x7fffff5b, PT ;  /* 0x7fffff5b1a00780c */ /* 0x000fe40003f66070 */
[C---:B------:R-:W-:Y:S01]  /*7670*/  IADD3 R26, R3.reuse, -0x2e, RZ ;  /* 0xffffffd2031a7810 */ /* 0x040fe20007ffe0ff */
[----:B------:R1:W-:Y:S01]  /*7680*/  LDGSTS.E [R121+0x1a00], [R30.64], !P1 ;  /* 0x01a000001e797fae */ /* 0x0003e2000c921848 */
[----:B------:R-:W-:-:S03]  /*7690*/  IADD3 R252, R3, -0x2a, RZ ;  /* 0xffffffd603fc7810 */ /* 0x000fc60007ffe0ff */
[----:B------:R1:W-:Y:S01]  /*76a0*/  LDGSTS.E [R121+0x2200], [R28.64], !P2 ;  /* 0x022000001c797fae */ /* 0x0003e2000d121848 */
[----:B------:R-:W-:Y:S02]  /*76b0*/  ISETP.GE.U32.AND P2, PT, R26, 0x7fffff53, PT ;  /* 0x7fffff531a00780c */ /* 0x000fe40003f46070 */
[----:B------:R-:W-:Y:S01]  /*76c0*/  ISETP.GE.U32.AND P1, PT, R252, 0x7fffff57, PT ;  /* 0x7fffff57fc00780c */ /* 0x000fe20003f26070 */
[----:B------:R1:W-:Y:S01]  /*76d0*/  LDGSTS.E [R121+0x2a00], [R20.64], !P6 ;  /* 0x02a0000014797fae */ /* 0x0003e2000f121848 */
[C---:B------:R-:W-:Y:S02]  /*76e0*/  IADD3 R26, R3.reuse, -0x36, RZ ;  /* 0xffffffca031a7810 */ /* 0x040fe40007ffe0ff */
[C---:B------:R-:W-:Y:S01]  /*76f0*/  IADD3 R252, R3.reuse, -0x32, RZ ;  /* 0xffffffce03fc7810 */ /* 0x040fe20007ffe0ff */
[----:B------:R1:W-:Y:S01]  /*7700*/  LDGSTS.E [R121+0x3200], [R54.64], !P5 ;  /* 0x0320000036797fae */ /* 0x0003e2000e921848 */
[----:B------:R-:W-:Y:S02]  /*7710*/  ISETP.GE.U32.AND P5, PT, R26, 0x7fffff4b, PT ;  /* 0x7fffff4b1a00780c */ /* 0x000fe40003fa6070 */
[----:B------:R-:W-:Y:S01]  /*7720*/  ISETP.GE.U32.AND P6, PT, R252, 0x7fffff4f, PT ;  /* 0x7fffff4ffc00780c */ /* 0x000fe20003fc6070 */
[----:B------:R1:W-:Y:S01]  /*7730*/  LDGSTS.E [R121+0x3a00], [R68.64], !P0 ;  /* 0x03a0000044797fae */ /* 0x0003e2000c121848 */
[----:B------:R-:W-:-:S02]  /*7740*/  IADD3 R26, R3, -0x3e, RZ ;  /* 0xffffffc2031a7810 */ /* 0x000fc40007ffe0ff */
[C---:B------:R-:W-:Y:S01]  /*7750*/  IADD3 R252, R3.reuse, -0x3a, RZ ;  /* 0xffffffc603fc7810 */ /* 0x040fe20007ffe0ff */
[----:B------:R1:W-:Y:S01]  /*7760*/  LDGSTS.E [R121+0x4200], [R48.64], !P4 ;  /* 0x0420000030797fae */ /* 0x0003e2000e121848 */
[----:B------:R-:W-:Y:S02]  /*7770*/  ISETP.GE.U32.AND P4, PT, R26, 0x7fffff43, PT ;  /* 0x7fffff431a00780c */ /* 0x000fe40003f86070 */
[----:B------:R-:W-:Y:S01]  /*7780*/  ISETP.GE.U32.AND P0, PT, R252, 0x7fffff47, PT ;  /* 0x7fffff47fc00780c */ /* 0x000fe20003f06070 */
[----:B------:R1:W-:Y:S01]  /*7790*/  LDGSTS.E [R121+0x4a00], [R92.64], !P3 ;  /* 0x04a000005c797fae */ /* 0x0003e2000d921848 */
[C---:B------:R-:W-:Y:S02]  /*77a0*/  IADD3 R26, R3.reuse, -0x46, RZ ;  /* 0xffffffba031a7810 */ /* 0x040fe40007ffe0ff */
[----:B------:R-:W-:Y:S01]  /*77b0*/  IADD3 R252, R3, -0x42, RZ ;  /* 0xffffffbe03fc7810 */ /* 0x000fe20007ffe0ff */
[----:B------:R1:W-:Y:S01]  /*77c0*/  LDGSTS.E [R121+0x5200], [R90.64], !P1 ;  /* 0x052000005a797fae */ /* 0x0003e2000c921848 */
[----:B------:R-:W-:-:S02]  /*77d0*/  ISETP.GE.U32.AND P1, PT, R26, 0x7fffff3b, PT ;  /* 0x7fffff3b1a00780c */ /* 0x000fc40003f26070 */
        /* <DEDUP_REMOVED lines=57> */
[----:B------:R-:W-:Y:S01]  /*7b70*/  IADD3 R252, R3, -0x13, RZ ;  /* 0xffffffed03fc7810 */ /* 0x000fe20007ffe0ff */
[----:B------:R1:W-:Y:S01]  /*7b80*/  LDGSTS.E [R121+0xf200], [R234.64], !P3 ;  /* 0x0f200000ea797fae */ /* 0x0003e2000d921848 */
[----:B------:R-:W-:Y:S02]  /*7b90*/  LOP3.LUT R96, R2, 0x40, RZ, 0x3c, !PT ;  /* 0x0000004002607812 */ /* 0x000fe400078e3cff */
[----:B------:R-:W-:Y:S01]  /*7ba0*/  ISETP.GE.U32.AND P3, PT, R26, 0x7fffff6a, PT ;  /* 0x7fffff6a1a00780c */ /* 0x000fe20003f66070 */
[----:B------:R1:W-:Y:S01]  /*7bb0*/  LDGSTS.E [R121+0xfa00], [R242.64], !P1 ;  /* 0x0fa00000f2797fae */ /* 0x0003e2000c921848 */
[----:B------:R-:W-:-:S02]  /*7bc0*/  ISETP.GE.U32.AND P4, PT, R252, 0x7fffff6e, PT ;  /* 0x7fffff6efc00780c */ /* 0x000fc40003f86070 */
[C---:B------:R-:W-:Y:S01]  /*7bd0*/  IADD3 R26, R3.reuse, -0x1f, RZ ;  /* 0xffffffe1031a7810 */ /* 0x040fe20007ffe0ff */
[----:B--2---:R2:W-:Y:S01]  /*7be0*/  LDGSTS.E [R96+0x400], [R86.64], !P2 ;  /* 0x0040000056607fae */ /* 0x0045e2000d121848 */
        /* <DEDUP_REMOVED lines=80> */
[----:B------:R-:W-:Y:S01]  /*80f0*/  STL.64 [R1+0x6a8], R128 ;  /* 0x0006a88001007387 */ /* 0x000fe20000100a00 */
[----:B------:R-:W-:Y:S02]  /*8100*/  ISETP.GE.U32.AND P4, PT, R252, 0x7fffff7d, PT ;  /* 0x7fffff7dfc00780c */ /* 0x000fe40003f86070 */
[C---:B------:R-:W-:Y:S01]  /*8110*/  IADD3 R26, R3.reuse, -0x10, RZ ;  /* 0xfffffff0031a7810 */ /* 0x040fe20007ffe0ff */
[----:B------:R-:W-:Y:S01]  /*8120*/  STL.64 [R1+0x6b0], R136 ;  /* 0x0006b08801007387 */ /* 0x000fe20000100a00 */
[----:B------:R-:W-:-:S03]  /*8130*/  IADD3 R252, R3, -0xc, RZ ;  /* 0xfffffff403fc7810 */ /* 0x000fc60007ffe0ff */
[----:B------:R-:W-:Y:S04]  /*8140*/  STL.64 [R1+0x6b8], R144 ;  /* 0x0006b89001007387 */ /* 0x000fe80000100a00 */
[----:B------:R-:W-:Y:S04]  /*8150*/  STL.64 [R1+0x6c0], R152 ;  /* 0x0006c09801007387 */ /* 0x000fe80000100a00 */
[----:B------:R1:W-:Y:S01]  /*8160*/  LDGSTS.E [R96+0xdc00], [R212.64], !P1 ;  /* 0x0dc00000d4607fae */ /* 0x0003e2000c921848 */
[----:B------:R-:W-:-:S03]  /*8170*/  ISETP.GE.U32.AND P1, PT, R252, 0x7fffff75, PT ;  /* 0x7fffff75fc00780c */ /* 0x000fc60003f26070 */
[----:B------:R1:W-:Y:S01]  /*8180*/  STL.64 [R1+0x6c8], R160 ;  /* 0x0006c8a001007387 */ /* 0x0003e20000100a00 */
[----:B------:R-:W-:-:S03]  /*8190*/  IADD3 R252, R3, -0x14, RZ ;  /* 0xffffffec03fc7810 */ /* 0x000fc60007ffe0ff */
[----:B------:R1:W-:Y:S01]  /*81a0*/  LDGSTS.E [R96+0xe400], [R220.64], !P2 ;  /* 0x0e400000dc607fae */ /* 0x0003e2000d121848 */
[----:B------:R-:W-:Y:S02]  /*81b0*/  ISETP.GE.U32.AND P2, PT, R26, 0x7fffff71, PT ;  /* 0x7fffff711a00780c */ /* 0x000fe40003f46070 */
[----:B------:R-:W-:Y:S01]  /*81c0*/  IADD3 R26, R3, -0x18, RZ ;  /* 0xffffffe8031a7810 */ /* 0x000fe20007ffe0ff */
[----:B----4-:R-:W4:Y:S04]  /*81d0*/  LDL.LU.64 R52, [R1+0x868] ;  /* 0x0008680001347983 */ /* 0x010f280000300a00 */
[----:B---3--:R-:W3:Y:S01]  /*81e0*/  LDL.LU.64 R34, [R1+0x860] ;  /* 0x0008600001227983 */ /* 0x008ee20000300a00 */
[----:B------:R-:W-:-:S03]  /*81f0*/  LOP3.LUT R112, R2, 0x60, RZ, 0x3c, !PT ;  /* 0x0000006002707812 */ /* 0x000fc600078e3cff */
[----:B-1----:R-:W3:Y:S04]  /*8200*/  LDL.LU.64 R32, [R1+0x858] ;  /* 0x0008580001207983 */ /* 0x002ee80000300a00 */
[----:B------:R-:W3:Y:S04]  /*8210*/  LDL.LU.64 R30, [R1+0x850] ;  /* 0x00085000011e7983 */ /* 0x000ee80000300a00 */
[----:B------:R1:W-:Y:S01]  /*8220*/  LDGSTS.E [R96+0xec00], [R228.64], !P6 ;  /* 0x0ec00000e4607fae */ /* 0x0003e2000f121848 */
[----:B------:R-:W-:-:S03]  /*8230*/  ISETP.GE.U32.AND P6, PT, R252, 0x7fffff6d, PT ;  /* 0x7fffff6dfc00780c */ /* 0x000fc60003fc6070 */
[----:B------:R-:W3:Y:S01]  /*8240*/  LDL.LU.64 R28, [R1+0x848] ;  /* 0x00084800011c7983 */ /* 0x000ee20000300a00 */
[----:B------:R-:W-:-:S03]  /*8250*/  IADD3 R252, R3, -0x20, RZ ;  /* 0xffffffe003fc7810 */ /* 0x000fc60007ffe0ff */
[----:B------:R1:W-:Y:S01]  /*8260*/  LDGSTS.E [R96+0xf400], [R236.64], !P5 ;  /* 0x0f400000ec607fae */ /* 0x0003e2000e921848 */
[----:B------:R-:W-:Y:S02]  /*8270*/  ISETP.GE.U32.AND P5, PT, R26, 0x7fffff69, PT ;  /* 0x7fffff691a00780c */ /* 0x000fe40003fa6070 */
[----:B------:R-:W-:Y:S01]  /*8280*/  IADD3 R26, R3, -0x1c, RZ ;  /* 0xffffffe4031a7810 */ /* 0x000fe20007ffe0ff */
[----:B------:R-:W3:Y:S04]  /*8290*/  LDL.LU.64 R20, [R1+0x840] ;  /* 0x0008400001147983 */ /* 0x000ee80000300a00 */
[----:B------:R-:W3:Y:S04]  /*82a0*/  LDL.LU.64 R54, [R1+0x838] ;  /* 0x0008380001367983 */ /* 0x000ee80000300a00 */
[----:B------:R-:W3:Y:S04]  /*82b0*/  LDL.LU.64 R68, [R1+0x830] ;  /* 0x0008300001447983 */ /* 0x000ee80000300a00 */
[----:B------:R-:W3:Y:S04]  /*82c0*/  LDL.LU.64 R48, [R1+0x828] ;  /* 0x0008280001307983 */ /* 0x000ee80000300a00 */
[----:B------:R-:W3:Y:S04]  /*82d0*/  LDL.LU.64 R92, [R1+0x820] ;  /* 0x00082000015c7983 */ /* 0x000ee80000300a00 */
[----:B------:R1:W-:Y:S01]  /*82e0*/  LDGSTS.E [R96+0xfc00], [R244.64], !P0 ;  /* 0x0fc00000f4607fae */ /* 0x0003e2000c121848 */
[----:B------:R-:W-:-:S02]  /*82f0*/  ISETP.GE.U32.AND P0, PT, R26, 0x7fffff65, PT ;  /* 0x7fffff651a00780c */ /* 0x000fc40003f06070 */
[C---:B------:R-:W-:Y:S01]  /*8300*/  IADD3 R26, R3.reuse, -0x24, RZ ;  /* 0xffffffdc031a7810 */ /* 0x040fe20007ffe0ff */
[----:B------:R-:W3:Y:S04]  /*8310*/  LDL.LU.64 R90, [R1+0x818] ;  /* 0x00081800015a7983 */ /* 0x000ee80000300a00 */
[----:B-----5:R5:W-:Y:S01]  /*8320*/  LDGSTS.E [R112+0x600], [R60.64], !P4 ;  /* 0x006000003c707fae */ /* 0x020be2000e121848 */
[----:B------:R-:W-:Y:S02]  /*8330*/  ISETP.GE.U32.AND P4, PT, R252, 0x7fffff61, PT ;  /* 0x7fffff61fc00780c */ /* 0x000fe40003f86070 */
[----:B------:R-:W-:Y:S01]  /*8340*/  IADD3 R252, R3, -0x28, RZ ;  /* 0xffffffd803fc7810 */ /* 0x000fe20007ffe0ff */
[----:B------:R-:W3:Y:S04]  /*8350*/  LDL.LU.64 R88, [R1+0x810] ;  /* 0x0008100001587983 */ /* 0x000ee80000300a00 */
[----:B--2---:R-:W2:Y:S04]  /*8360*/  LDL.LU.64 R86, [R1+0x808] ;  /* 0x0008080001567983 */ /* 0x004ea80000300a00 */
[----:B------:R-:W2:Y:S04]  /*8370*/  LDL.LU.64 R84, [R1+0x800] ;  /* 0x0008000001547983 */ /* 0x000ea80000300a00 */
[----:B------:R-:W2:Y:S04]  /*8380*/  LDL.LU.64 R82, [R1+0x7f8] ;  /* 0x0007f80001527983 */ /* 0x000ea80000300a00 */
[----:B------:R1:W-:Y:S01]  /*8390*/  LDGSTS.E [R112+0xe00], [R58.64], !P3 ;  /* 0x00e000003a707fae */ /* 0x0003e2000d921848 */
[----:B------:R-:W-:-:S02]  /*83a0*/  ISETP.GE.U32.AND P3, PT, R26, 0x7fffff5d, PT ;  /* 0x7fffff5d1a00780c */ /* 0x000fc40003f66070 */
[C---:B------:R-:W-:Y:S01]  /*83b0*/  IADD3 R26, R3.reuse, -0x2c, RZ ;  /* 0xffffffd4031a7810 */ /* 0x040fe20007ffe0ff */
[----:B------:R-:W2:Y:S04]  /*83c0*/  LDL.LU.64 R80, [R1+0x7f0] ;  /* 0x0007f00001507983 */ /* 0x000ea80000300a00 */
[----:B------:R1:W-:Y:S01]  /*83d0*/  LDGSTS.E [R112+0x1600], [R56.64], !P1 ;  /* 0x0160000038707fae */ /* 0x0003e2000c921848 */
[----:B------:R-:W-:Y:S02]  /*83e0*/  ISETP.GE.U32.AND P1, PT, R252, 0x7fffff59, PT ;  /* 0x7fffff59fc00780c */ /* 0x000fe40003f26070 */
[----:B------:R-:W-:Y:S01]  /*83f0*/  IADD3 R252, R3, -0x30, RZ ;  /* 0xffffffd003fc7810 */ /* 0x000fe20007ffe0ff */
[----:B------:R-:W2:Y:S04]  /*8400*/  LDL.LU.64 R78, [R1+0x7e8] ;  /* 0x0007e800014e7983 */ /* 0x000ea80000300a00 */
[----:B------:R-:W2:Y:S04]  /*8410*/  LDL.LU.64 R76, [R1+0x7e0] ;  /* 0x0007e000014c7983 */ /* 0x000ea80000300a00 */
[----:B------:R-:W2:Y:S04]  /*8420*/  LDL.LU.64 R74, [R1+0x7d8] ;  /* 0x0007d800014a7983 */ /* 0x000ea80000300a00 */
[----:B------:R-:W2:Y:S04]  /*8430*/  LDL.LU.64 R72, [R1+0x7d0] ;  /* 0x0007d00001487983 */ /* 0x000ea80000300a00 */
[----:B------:R1:W-:Y:S01]  /*8440*/  LDGSTS.E [R112+0x1e00], [R50.64], !P2 ;  /* 0x01e0000032707fae */ /* 0x0003e2000d121848 */
[----:B------:R-:W-:-:S03]  /*8450*/  ISETP.GE.U32.AND P2, PT, R26, 0x7fffff55, PT ;  /* 0x7fffff551a00780c */ /* 0x000fc60003f46070 */
[----:B------:R-:W2:Y:S04]  /*8460*/  LDL.LU.64 R70, [R1+0x7c8] ;  /* 0x0007c80001467983 */ /* 0x000ea80000300a00 */
[----:B------:R1:W-:Y:S01]  /*8470*/  LDGSTS.E [R112+0x2600], [R46.64], !P6 ;  /* 0x026000002e707fae */ /* 0x0003e2000f121848 */
[----:B------:R-:W-:-:S03]  /*8480*/  ISETP.GE.U32.AND P6, PT, R252, 0x7fffff51, PT ;  /* 0x7fffff51fc00780c */ /* 0x000fc60003fc6070 */
[----:B------:R-:W2:Y:S04]  /*8490*/  LDL.LU.64 R66, [R1+0x7c0] ;  /* 0x0007c00001427983 */ /* 0x000ea80000300a00 */
[----:B------:R-:W2:Y:S04]  /*84a0*/  LDL.LU.64 R64, [R1+0x7b8] ;  /* 0x0007b80001407983 */ /* 0x000ea80000300a00 */
[----:B------:R-:W2:Y:S04]  /*84b0*/  LDL.LU.64 R62, [R1+0x7b0] ;  /* 0x0007b000013e7983 */ /* 0x000ea80000300a00 */
[----:B-----5:R-:W5:Y:S04]  /*84c0*/  LDL.LU.64 R60, [R1+0x7a8] ;  /* 0x0007a800013c7983 */ /* 0x020f680000300a00 */
[----:B-1----:R-:W2:Y:S04]  /*84d0*/  LDL.LU.64 R58, [R1+0x7a0] ;  /* 0x0007a000013a7983 */ /* 0x002ea80000300a00 */
[----:B------:R-:W2:Y:S04]  /*84e0*/  LDL.LU.64 R56, [R1+0x798] ;  /* 0x0007980001387983 */ /* 0x000ea80000300a00 */
[----:B------:R-:W2:Y:S04]  /*84f0*/  LDL.LU.64 R50, [R1+0x790] ;  /* 0x0007900001327983 */ /* 0x000ea80000300a00 */
[----:B------:R-:W2:Y:S04]  /*8500*/  LDL.LU.64 R46, [R1+0x788] ;  /* 0x00078800012e7983 */ /* 0x000ea80000300a00 */
[----:B------:R1:W-:Y:S04]  /*8510*/  LDGSTS.E [R112+0x2e00], [R44.64], !P5 ;  /* 0x02e000002c707fae */ /* 0x0003e8000e921848 */
[----:B------:R1:W-:Y:S04]  /*8520*/  LDGSTS.E [R112+0x3600], [R42.64], !P0 ;  /* 0x036000002a707fae */ /* 0x0003e8000c121848 */
[----:B------:R1:W-:Y:S04]  /*8530*/  LDGSTS.E [R112+0x3e00], [R40.64], !P4 ;  /* 0x03e0000028707fae */ /* 0x0003e8000e121848 */
[----:B-1----:R-:W2:Y:S04]  /*8540*/  LDL.LU.64 R44, [R1+0x780] ;  /* 0x00078000012c7983 */ /* 0x002ea80000300a00 */
        /* <DEDUP_REMOVED lines=9> */
[----:B-1----:R-:W2:Y:S01]  /*85e0*/  LDL.LU.64 R8, [R1+0x750] ;  /* 0x0007500001087983 */ /* 0x002ea20000300a00 */
[----:B------:R-:W-:-:S02]  /*85f0*/  IADD3 R26, R3, -0x34, RZ ;  /* 0xffffffcc031a7810 */ /* 0x000fc40007ffe0ff */
[C---:B------:R-:W-:Y:S02]  /*8600*/  IADD3 R252, R3.reuse, -0x38, RZ ;  /* 0xffffffc803fc7810 */ /* 0x040fe40007ffe0ff */
[----:B------:R-:W-:Y:S02]  /*8610*/  ISETP.GE.U32.AND P5, PT, R26, 0x7fffff4d, PT ;  /* 0x7fffff4d1a00780c */ /* 0x000fe40003fa6070 */
[C---:B------:R-:W-:Y:S02]  /*8620*/  IADD3 R26, R3.reuse, -0x3c, RZ ;  /* 0xffffffc4031a7810 */ /* 0x040fe40007ffe0ff */
[----:B------:R-:W-:Y:S02]  /*8630*/  ISETP.GE.U32.AND P0, PT, R252, 0x7fffff49, PT ;  /* 0x7fffff49fc00780c */ /* 0x000fe40003f06070 */
[----:B------:R-:W-:Y:S02]  /*8640*/  ISETP.GE.U32.AND P4, PT, R26, 0x7fffff45, PT ;  /* 0x7fffff451a00780c */ /* 0x000fe40003f86070 */
[----:B------:R-:W-:-:S02]  /*8650*/  IADD3 R252, R3, -0x40, RZ ;  /* 0xffffffc003fc7810 */ /* 0x000fc40007ffe0ff */
[C---:B------:R-:W-:Y:S02]  /*8660*/  IADD3 R26, R3.reuse, -0x44, RZ ;  /* 0xffffffbc031a7810 */ /* 0x040fe40007ffe0ff */
        /* <DEDUP_REMOVED lines=19> */
[----:B------:R-:W1:Y:S01]  /*87a0*/  S2R R97, SR_TID.X ;  /* 0x0000000000617919 */ /* 0x000e620000002100 */
        /* <DEDUP_REMOVED lines=18> */
[C---:B------:R-:W-:Y:S02]  /*88d0*/  IADD3 R252, R3.reuse, -0x78, RZ ;  /* 0xffffff8803fc7810 */ /* 0x040fe40007ffe0ff */
[----:B------:R-:W-:Y:S01]  /*88e0*/  ISETP.GE.U32.AND P4, PT, R26, 0x7fffff0d, PT ;  /* 0x7fffff0d1a00780c */ /* 0x000fe20003f86070 */
[----:B------:R1:W-:Y:S01]  /*88f0*/  LDGSTS.E [R112+0xc600], [R190.64], !P2 ;  /* 0x0c600000be707fae */ /* 0x0003e2000d121848 */
[----:B------:R-:W-:Y:S02]  /*8900*/  ISETP.GE.U32.AND P3, PT, R252, 0x7fffff09, PT ;  /* 0x7fffff09fc00780c */ /* 0x000fe40003f66070 */
[C---:B------:R-:W-:Y:S01]  /*8910*/  IADD3 R252, R3.reuse, -0x81, RZ ;  /* 0xffffff7f03fc7810 */ /* 0x040fe20007ffe0ff */
[----:B------:R2:W-:Y:S01]  /*8920*/  LDGSTS.E [R112+0xce00], [R198.64], !P6 ;  /* 0x0ce00000c6707fae */ /* 0x0005e2000f121848 */
[----:B------:R-:W-:-:S03]  /*8930*/  IADD3 R26, R3, -0x7c, RZ ;  /* 0xffffff84031a7810 */ /* 0x000fc60007ffe0ff */
[----:B------:R2:W-:Y:S01]  /*8940*/  LDGSTS.E [R112+0xd600], [R206.64], !P5 ;  /* 0x0d600000ce707fae */ /* 0x0005e2000e921848 */
[----:B------:R-:W-:Y:S01]  /*8950*/  ISETP.GE.U32.AND P5, PT, R252, 0x7fffff00, PT ;  /* 0x7fffff00fc00780c */ /* 0x000fe20003fa6070 */
[----:B------:R-:W-:Y:S01]  /*8960*/  IMAD.MOV.U32 R252, RZ, RZ, 0x7f ;  /* 0x0000007ffffc7424 */ /* 0x000fe200078e00ff */
[----:B------:R-:W-:Y:S01]  /*8970*/  ISETP.GE.U32.AND P1, PT, R26, 0x7fffff05, PT ;  /* 0x7fffff051a00780c */ /* 0x000fe20003f26070 */
[----:B------:R2:W-:Y:S01]  /*8980*/  LDGSTS.E [R112+0xde00], [R214.64], !P0 ;  /* 0x0de00000d6707fae */ /* 0x0005e2000c121848 */
[----:B------:R-:W-:Y:S02]  /*8990*/  IADD3 R26, R3, -0x80, RZ ;  /* 0xffffff80031a7810 */ /* 0x000fe40007ffe0ff */
[----:B-1----:R-:W-:Y:S01]  /*89a0*/  LOP3.LUT R105, R97, 0x7f, RZ, 0xc0, !PT ;  /* 0x0000007f61697812 */ /* 0x002fe200078ec0ff */
[----:B------:R1:W-:Y:S01]  /*89b0*/  LDGSTS.E [R112+0xe600], [R222.64], !P4 ;  /* 0x0e600000de707fae */ /* 0x0003e2000e121848 */
[----:B------:R-:W-:Y:S02]  /*89c0*/  IADD3 R97, R252, c[0x0][0x180], RZ ;  /* 0x00006000fc617a10 */ /* 0x000fe40007ffe0ff */
[----:B------:R-:W-:Y:S01]  /*89d0*/  ISETP.GE.U32.AND P2, PT, R26, 0x7fffff01, PT ;  /* 0x7fffff011a00780c */ /* 0x000fe20003f46070 */
[----:B------:R1:W-:Y:S01]  /*89e0*/  LDGSTS.E [R112+0xee00], [R230.64], !P3 ;  /* 0x0ee00000e6707fae */ /* 0x0003e2000d921848 */
[----:B------:R-:W-:-:S02]  /*89f0*/  ISETP.GE.AND P6, PT, R105, R26, PT ;  /* 0x0000001a6900720c */ /* 0x000fc40003fc6270 */
[----:B------:R-:W-:Y:S01]  /*8a00*/  IADD3 R26, R3, -0x85, RZ ;  /* 0xffffff7b031a7810 */ /* 0x000fe20007ffe0ff */
[----:B------:R1:W-:Y:S01]  /*8a10*/  LDGSTS.E [R112+0xf600], [R238.64], !P1 ;  /* 0x0f600000ee707fae */ /* 0x0003e2000c921848 */
[----:B------:R-:W-:Y:S02]  /*8a20*/  ISETP.GT.AND P4, PT, R97, 0x7f, PT ;  /* 0x0000007f6100780c */ /* 0x000fe40003f84270 */
[----:B------:R-:W-:Y:S02]  /*8a30*/  ISETP.GE.U32.AND P0, PT, R26, 0x7ffffefc, PT ;  /* 0x7ffffefc1a00780c */ /* 0x000fe40003f06070 */
[----:B------:R-:W-:Y:S02]  /*8a40*/  ISETP.GE.AND P3, PT, R105, c[0x0][0x180], PT ;  /* 0x0000600069007a0c */ /* 0x000fe40003f66270 */
[----:B------:R-:W-:Y:S01]  /*8a50*/  SEL R26, RZ, 0x4, !P4 ;  /* 0x00000004ff1a7807 */ /* 0x000fe20006000000 */
[----:B------:R1:W-:Y:S03]  /*8a60*/  LDGSTS.E [R112+0xfe00], [R246.64], !P2 ;  /* 0x0fe00000f6707fae */ /* 0x0003e6000d121848 */
[----:B------:R-:W-:Y:S01]  /*8a70*/  SEL R26, R26, RZ, !P3 ;  /* 0x000000ff1a1a7207 */ /* 0x000fe20005800000 */
[----:B------:R-:W0:Y:S03]  /*8a80*/  LDGDEPBAR ;  /* 0x00000000000079af */ /* 0x000e260000000000 */
[----:B------:R-:W-:-:S02]  /*8a90*/  ISETP.NE.U32.AND P3, PT, R26, RZ, PT ;  /* 0x000000ff1a00720c */ /* 0x000fc40003f65070 */
[----:B------:R-:W-:-:S11]  /*8aa0*/  LOP3.LUT R120, R2, 0x10, RZ, 0x3c, !PT ;  /* 0x0000001002787812 */ /* 0x000fd600078e3cff */
[----:B--2---:R2:W-:Y:S04]  /*8ab0*/  LDGSTS.E [R2+0x50000], [R8.64], P3 ;  /* 0x5000000008027fae */ /* 0x0045e80009921848 */
[----:B------:R1:W-:Y:S04]  /*8ac0*/  LDGSTS.E [R2+0x51000], [R22.64], P3 ;  /* 0x5100000016027fae */ /* 0x0003e80009921848 */
[----:B------:R1:W-:Y:S04]  /*8ad0*/  LDGSTS.E [R2+0x52000], [R40.64], P3 ;  /* 0x5200000028027fae */ /* 0x0003e80009921848 */
[----:B------:R1:W-:Y:S04]  /*8ae0*/  LDGSTS.E [R2+0x53000], [R56.64], P3 ;  /* 0x5300000038027fae */ /* 0x0003e80009921848 */
[----:B------:R1:W-:Y:S04]  /*8af0*/  LDGSTS.E [R2+0x54000], [R72.64], P3 ;  /* 0x5400000048027fae */ /* 0x0003e80009921848 */
[----:B---3--:R3:W-:Y:S04]  /*8b00*/  LDGSTS.E [R2+0x55000], [R88.64], P3 ;  /* 0x5500000058027fae */ /* 0x0087e80009921848 */
[----:B------:R1:W-:Y:S04]  /*8b10*/  LDGSTS.E [R2+0x56000], [R28.64], P3 ;  /* 0x560000001c027fae */ /* 0x0003e80009921848 */
[----:B------:R2:W-:Y:S04]  /*8b20*/  LDGSTS.E [R2+0x57000], [R10.64], P3 ;  /* 0x570000000a027fae */ /* 0x0005e80009921848 */
[----:B------:R3:W-:Y:S04]  /*8b30*/  LDGSTS.E [R120+0x50200], [R4.64], P3 ;  /* 0x5020000004787fae */ /* 0x0007e80009921848 */
[----:B-1----:R-:W3:Y:S04]  /*8b40*/  LDL.LU.64 R28, [R1+0x748] ;  /* 0x00074800011c7983 */ /* 0x002ee80000300a00 */
[----:B--2---:R-:W2:Y:S04]  /*8b50*/  LDL.LU.64 R10, [R1+0x740] ;  /* 0x00074000010a7983 */ /* 0x004ea80000300a00 */
[----:B------:R1:W-:Y:S04]  /*8b60*/  LDGSTS.E [R120+0x51200], [R24.64], P3 ;  /* 0x5120000018787fae */ /* 0x0003e80009921848 */
[----:B------:R1:W-:Y:S04]  /*8b70*/  LDGSTS.E [R120+0x52200], [R42.64], P3 ;  /* 0x522000002a787fae */ /* 0x0003e80009921848 */
[----:B------:R1:W-:Y:S04]  /*8b80*/  LDGSTS.E [R120+0x53200], [R58.64], P3 ;  /* 0x532000003a787fae */ /* 0x0003e80009921848 */
[----:B------:R1:W-:Y:S04]  /*8b90*/  LDGSTS.E [R120+0x54200], [R74.64], P3 ;  /* 0x542000004a787fae */ /* 0x0003e80009921848 */
[----:B------:R1:W-:Y:S04]  /*8ba0*/  LDGSTS.E [R120+0x55200], [R90.64], P3 ;  /* 0x552000005a787fae */ /* 0x0003e80009921848 */
[----:B------:R1:W-:Y:S04]  /*8bb0*/  LDGSTS.E [R120+0x56200], [R30.64], P3 ;  /* 0x562000001e787fae */ /* 0x0003e80009921848 */
[----:B------:R4:W-:Y:S04]  /*8bc0*/  LDGSTS.E [R120+0x57200], [R12.64], P3 ;  /* 0x572000000c787fae */ /* 0x0009e80009921848 */
[----:B-1----:R-:W5:Y:S04]  /*8bd0*/  LDL.LU.64 R30, [R1+0x738] ;  /* 0x00073800011e7983 */ /* 0x002f680000300a00 */
[----:B----4-:R-:W4:Y:S01]  /*8be0*/  LDL.LU.64 R12, [R1+0x730] ;  /* 0x00073000010c7983 */ /* 0x010f220000300a00 */
[----:B------:R-:W-:-:S02]  /*8bf0*/  SEL R26, RZ, 0x4, P6 ;  /* 0x00000004ff1a7807 */ /* 0x000fc40003000000 */
[----:B------:R-:W-:Y:S02]  /*8c00*/  ISETP.GT.AND P6, PT, R97, 0xff, PT ;  /* 0x000000ff6100780c */ /* 0x000fe40003fc4270 */
[C---:B------:R-:W-:Y:S01]  /*8c10*/  LOP3.LUT R97, R2.reuse, 0x30, RZ, 0x3c, !PT ;  /* 0x0000003002617812 */ /* 0x040fe200078e3cff */
[----:B--2---:R1:W-:Y:S04]  /*8c20*/  LDGSTS.E [R121+0x50400], [R10.64], P3 ;  /* 0x504000000a797fae */ /* 0x0043e80009921848 */
[----:B---3--:R1:W-:Y:S04]  /*8c30*/  LDGSTS.E [R121+0x51400], [R28.64], P3 ;  /* 0x514000001c797fae */ /* 0x0083e80009921848 */
[----:B------:R1:W-:Y:S04]  /*8c40*/  LDGSTS.E [R121+0x52400], [R44.64], P3 ;  /* 0x524000002c797fae */ /* 0x0003e80009921848 */
[----:B-----5:R1:W-:Y:S04]  /*8c50*/  LDGSTS.E [R121+0x53400], [R60.64], P3 ;  /* 0x534000003c797fae */ /* 0x0203e80009921848 */
[----:B------:R1:W-:Y:S04]  /*8c60*/  LDGSTS.E [R121+0x54400], [R76.64], P3 ;  /* 0x544000004c797fae */ /* 0x0003e80009921848 */
[----:B------:R1:W-:Y:S04]  /*8c70*/  LDGSTS.E [R121+0x55400], [R92.64], P3 ;  /* 0x554000005c797fae */ /* 0x0003e80009921848 */
[----:B------:R2:W-:Y:S04]  /*8c80*/  LDGSTS.E [R121+0x56400], [R32.64], P3 ;  /* 0x5640000020797fae */ /* 0x0005e80009921848 */
[----:B------:R3:W-:Y:S04]  /*8c90*/  LDGSTS.E [R121+0x57400], [R14.64], P3 ;  /* 0x574000000e797fae */ /* 0x0007e80009921848 */
[----:B--2---:R-:W2:Y:S04]  /*8ca0*/  LDL.LU.64 R32, [R1+0x728] ;  /* 0x0007280001207983 */ /* 0x004ea80000300a00 */
[----:B----4-:R4:W-:Y:S04]  /*8cb0*/  LDGSTS.E [R97+0x50600], [R12.64], P3 ;  /* 0x506000000c617fae */ /* 0x0109e80009921848 */
[----:B------:R4:W-:Y:S04]  /*8cc0*/  LDGSTS.E [R97+0x51600], [R30.64], P3 ;  /* 0x516000001e617fae */ /* 0x0009e80009921848 */
[----:B------:R4:W-:Y:S04]  /*8cd0*/  LDGSTS.E [R97+0x52600], [R46.64], P3 ;  /* 0x526000002e617fae */ /* 0x0009e80009921848 */
[----:B------:R4:W-:Y:S04]  /*8ce0*/  LDGSTS.E [R97+0x53600], [R62.64], P3 ;  /* 0x536000003e617fae */ /* 0x0009e80009921848 */
[----:B---3--:R-:W3:Y:S04]  /*8cf0*/  LDL.LU.64 R14, [R1+0x720] ;  /* 0x00072000010e7983 */ /* 0x008ee80000300a00 */
[----:B------:R4:W-:Y:S04]  /*8d00*/  LDGSTS.E [R97+0x54600], [R78.64], P3 ;  /* 0x546000004e617fae */ /* 0x0009e80009921848 */
[----:B------:R5:W-:Y:S04]  /*8d10*/  LDGSTS.E [R97+0x55600], [R48.64], P3 ;  /* 0x5560000030617fae */ /* 0x000be80009921848 */
[----:B------:R1:W-:Y:S04]  /*8d20*/  LDGSTS.E [R97+0x56600], [R34.64], P3 ;  /* 0x5660000022617fae */ /* 0x0003e80009921848 */
[----:B------:R1:W-:Y:S04]  /*8d30*/  LDGSTS.E [R97+0x57600], [R16.64], P3 ;  /* 0x5760000010617fae */ /* 0x0003e80009921848 */
[----:B-----5:R-:W5:Y:S04]  /*8d40*/  LDL.LU.64 R48, [R1+0x718] ;  /* 0x0007180001307983 */ /* 0x020f680000300a00 */
[----:B------:R-:W4:Y:S04]  /*8d50*/  LDL.64 R160, [R1+0x1d8] ;  /* 0x0001d80001a07983 */ /* 0x000f280000100a00 */
[----:B------:R-:W4:Y:S04]  /*8d60*/  LDL.64 R152, [R1+0x218] ;  /* 0x0002180001987983 */ /* 0x000f280000100a00 */
[----:B-1----:R-:W4:Y:S04]  /*8d70*/  LDL.LU.64 R34, [R1+0x710] ;  /* 0x0007100001227983 */ /* 0x002f280000300a00 */
[----:B------:R-:W4:Y:S01]  /*8d80*/  LDL.LU.64 R16, [R1+0x708] ;  /* 0x0007080001107983 */ /* 0x000f220000300a00 */
[----:B------:R-:W-:-:S03]  /*8d90*/  LOP3.LUT R113, R2, 0x50, RZ, 0x3c, !PT ;  /* 0x0000005002717812 */ /* 0x000fc600078e3cff */
[----:B------:R-:W4:Y:S04]  /*8da0*/  LDL.64 R144, [R1+0x1a0] ;  /* 0x0001a00001907983 */ /* 0x000f280000100a00 */
[----:B------:R-:W4:Y:S04]  /*8db0*/  LDL.64 R136, [R1+0x1e0] ;  /* 0x0001e00001887983 */ /* 0x000f280000100a00 */
[----:B---3--:R1:W-:Y:S04]  /*8dc0*/  LDGSTS.E [R96+0x50800], [R14.64], P3 ;  /* 0x508000000e607fae */ /* 0x0083e80009921848 */
[----:B--2---:R1:W-:Y:S04]  /*8dd0*/  LDGSTS.E [R96+0x51800], [R32.64], P3 ;  /* 0x5180000020607fae */ /* 0x0043e80009921848 */
[----:B-----5:R1:W-:Y:S04]  /*8de0*/  LDGSTS.E [R96+0x52800], [R48.64], P3 ;  /* 0x5280000030607fae */ /* 0x0203e80009921848 */
[----:B------:R1:W-:Y:S04]  /*8df0*/  LDGSTS.E [R96+0x53800], [R64.64], P3 ;  /* 0x5380000040607fae */ /* 0x0003e80009921848 */
[----:B------:R1:W-:Y:S04]  /*8e00*/  LDGSTS.E [R96+0x54800], [R80.64], P3 ;  /* 0x5480000050607fae */ /* 0x0003e80009921848 */
[----:B------:R2:W-:Y:S04]  /*8e10*/  LDGSTS.E [R96+0x55800], [R68.64], P3 ;  /* 0x5580000044607fae */ /* 0x0005e80009921848 */
[----:B------:R3:W-:Y:S04]  /*8e20*/  LDGSTS.E [R96+0x56800], [R52.64], P3 ;  /* 0x5680000034607fae */ /* 0x0007e80009921848 */
[----:B------:R5:W-:Y:S04]  /*8e30*/  LDGSTS.E [R96+0x57800], [R36.64], P3 ;  /* 0x5780000024607fae */ /* 0x000be80009921848 */
[----:B----4-:R4:W-:Y:S04]  /*8e40*/  LDGSTS.E [R113+0x50a00], [R16.64], P3 ;  /* 0x50a0000010717fae */ /* 0x0109e80009921848 */
[----:B------:R4:W-:Y:S04]  /*8e50*/  LDGSTS.E [R113+0x51a00], [R34.64], P3 ;  /* 0x51a0000022717fae */ /* 0x0009e80009921848 */
[----:B--2---:R-:W2:Y:S04]  /*8e60*/  LDL.LU.64 R68, [R1+0x700] ;  /* 0x0007000001447983 */ /* 0x004ea80000300a00 */
[----:B------:R4:W-:Y:S04]  /*8e70*/  LDGSTS.E [R113+0x52a00], [R50.64], P3 ;  /* 0x52a0000032717fae */ /* 0x0009e80009921848 */
[----:B------:R-:W2:Y:S04]  /*8e80*/  LDL.64 R128, [R1+0x220] ;  /* 0x0002200001807983 */ /* 0x000ea80000100a00 */
[----:B------:R4:W-:Y:S04]  /*8e90*/  LDGSTS.E [R113+0x53a00], [R66.64], P3 ;  /* 0x53a0000042717fae */ /* 0x0009e80009921848 */
[----:B---3--:R-:W3:Y:S04]  /*8ea0*/  LDL.LU.64 R52, [R1+0x6f8] ;  /* 0x0006f80001347983 */ /* 0x008ee80000300a00 */
[----:B------:R4:W-:Y:S04]  /*8eb0*/  LDGSTS.E [R113+0x54a00], [R82.64], P3 ;  /* 0x54a0000052717fae */ /* 0x0009e80009921848 */
[----:B-----5:R-:W5:Y:S04]  /*8ec0*/  LDL.LU.64 R36, [R1+0x6f0] ;  /* 0x0006f00001247983 */ /* 0x020f680000300a00 */
[----:B------:R1:W-:Y:S04]  /*8ed0*/  LDGSTS.E [R113+0x55a00], [R54.64], P3 ;  /* 0x55a0000036717fae */ /* 0x0003e80009921848 */
[----:B------:R4:W-:Y:S04]  /*8ee0*/  LDGSTS.E [R113+0x56a00], [R38.64], P3 ;  /* 0x56a0000026717fae */ /* 0x0009e80009921848 */
[----:B------:R4:W-:Y:S04]  /*8ef0*/  LDGSTS.E [R113+0x57a00], [R18.64], P3 ;  /* 0x57a0000012717fae */ /* 0x0009e80009921848 */
[----:B-1----:R-:W2:Y:S04]  /*8f00*/  LDL.LU.64 R54, [R1+0x6e8] ;  /* 0x0006e80001367983 */ /* 0x002ea80000300a00 */
[----:B------:R-:W2:Y:S04]  /*8f10*/  LDL.LU.64 R120, [R1+0x160] ;  /* 0x0001600001787983 */ /* 0x000ea80000300a00 */
[----:B----4-:R-:W4:Y:S04]  /*8f20*/  LDL.LU.64 R38, [R1+0x6e0] ;  /* 0x0006e00001267983 */ /* 0x010f280000300a00 */
[----:B------:R-:W2:Y:S04]  /*8f30*/  LDL.LU.64 R96, [R1+0x140] ;  /* 0x0001400001607983 */ /* 0x000ea80000300a00 */
[----:B------:R-:W2:Y:S04]  /*8f40*/  LDL.LU.64 R18, [R1+0x6d8] ;  /* 0x0006d80001127983 */ /* 0x000ea80000300a00 */
[----:B--2---:R1:W-:Y:S04]  /*8f50*/  LDGSTS.E [R112+0x50c00], [R18.64], P3 ;  /* 0x50c0000012707fae */ /* 0x0043e80009921848 */
[----:B-----5:R1:W-:Y:S04]  /*8f60*/  LDGSTS.E [R112+0x51c00], [R36.64], P3 ;  /* 0x51c0000024707fae */ /* 0x0203e80009921848 */
[----:B---3--:R1:W-:Y:S04]  /*8f70*/  LDGSTS.E [R112+0x52c00], [R52.64], P3 ;  /* 0x52c0000034707fae */ /* 0x0083e80009921848 */
[----:B------:R1:W-:Y:S04]  /*8f80*/  LDGSTS.E [R112+0x53c00], [R68.64], P3 ;  /* 0x53c0000044707fae */ /* 0x0003e80009921848 */
[----:B------:R1:W-:Y:S04]  /*8f90*/  LDGSTS.E [R112+0x54c00], [R84.64], P3 ;  /* 0x54c0000054707fae */ /* 0x0003e80009921848 */
[----:B------:R2:W-:Y:S04]  /*8fa0*/  LDGSTS.E [R112+0x55c00], [R20.64], P3 ;  /* 0x55c0000014707fae */ /* 0x0005e80009921848 */
[----:B------:R1:W-:Y:S04]  /*8fb0*/  LDGSTS.E [R112+0x56c00], [R160.64], P3 ;  /* 0x56c00000a0707fae */ /* 0x0003e80009921848 */
[----:B------:R1:W-:Y:S04]  /*8fc0*/  LDGSTS.E [R112+0x57c00], [R152.64], P3 ;  /* 0x57c0000098707fae */ /* 0x0003e80009921848 */
[----:B--2---:R-:W2:Y:S04]  /*8fd0*/  LDL.LU.64 R20, [R1+0x6d0] ;  /* 0x0006d00001147983 */ /* 0x004ea80000300a00 */
[----:B-1----:R-:W3:Y:S01]  /*8fe0*/  LDL.LU.64 R112, [R1+0x120] ;  /* 0x0001200001707983 */ /* 0x002ee20000300a00 */
[----:B------:R-:W-:-:S02]  /*8ff0*/  LOP3.LUT R105, R2, 0x70, RZ, 0x3c, !PT ;  /* 0x0000007002697812 */ /* 0x000fc400078e3cff */
[----:B------:R-:W-:Y:S01]  /*9000*/  IADD3 R104, R3, -0x89, RZ ;  /* 0xffffff7703687810 */ /* 0x000fe20007ffe0ff */
[----:B------:R-:W-:Y:S01]  /*9010*/  IMAD.SHL.U32 R27, R27, 0x80, RZ ;  /* 0x000000801b1b7824 */ /* 0x000fe200078e00ff */
[----:B------:R-:W5:Y:S02]  /*9020*/  LDL.LU.64 R160, [R1+0x100] ;  /* 0x0001000001a07983 */ /* 0x000f640000300a00 */
[----:B------:R-:W-:Y:S01]  /*9030*/  ISETP.GE.U32.AND P4, PT, R104, 0x7ffffef8, PT ;  /* 0x7ffffef86800780c */ /* 0x000fe20003f86070 */
[----:B------:R-:W-:Y:S01]  /*9040*/  IMAD.WIDE R6, R27, 0x4, R6 ;  /* 0x000000041b067825 */ /* 0x000fe200078e0206 */
[C---:B------:R-:W-:Y:S01]  /*9050*/  IADD3 R104, R3.reuse, -0x99, RZ ;  /* 0xffffff6703687810 */ /* 0x040fe20007ffe0ff */
[----:B------:R-:W3:Y:S01]  /*9060*/  LDL.LU.64 R152, [R1+0xe0] ;  /* 0x0000e00001987983 */ /* 0x000ee20000300a00 */
[----:B------:R-:W-:Y:S01]  /*9070*/  IADD3 R252, R3, -0x8d, RZ ;  /* 0xffffff7303fc7810 */ /* 0x000fe20007ffe0ff */
[----:B------:R-:W-:Y:S01]  /*9080*/  IMAD.WIDE R120, R27, 0x4, R120 ;  /* 0x000000041b787825 */ /* 0x000fe200078e0278 */
[----:B------:R-:W-:-:S02]  /*9090*/  SEL R26, R26, RZ, P6 ;  /* 0x000000ff1a1a7207 */ /* 0x000fc40003000000 */
[----:B------:R-:W-:Y:S01]  /*90a0*/  ISETP.GE.U32.AND P6, PT, R104, 0x7ffffee8, PT ;  /* 0x7ffffee86800780c */ /* 0x000fe20003fc6070 */
[----:B------:R-:W-:Y:S01]  /*90b0*/  IMAD.WIDE R96, R27, 0x4, R96 ;  /* 0x000000041b607825 */ /* 0x000fe200078e0260 */
[----:B------:R-:W-:Y:S02]  /*90c0*/  ISETP.GE.U32.AND P1, PT, R252, 0x7ffffef4, PT ;  /* 0x7ffffef4fc00780c */ /* 0x000fe40003f26070 */
[----:B------:R-:W-:Y:S01]  /*90d0*/  IADD3 R104, R3, -0xa1, RZ ;  /* 0xffffff5f03687810 */ /* 0x000fe20007ffe0ff */
[----:B--2---:R1:W-:Y:S04]  /*90e0*/  LDGSTS.E [R105+0x50e00], [R20.64], P3 ;  /* 0x50e0000014697fae */ /* 0x0043e80009921848 */
[----:B----4-:R1:W-:Y:S04]  /*90f0*/  LDGSTS.E [R105+0x51e00], [R38.64], P3 ;  /* 0x51e0000026697fae */ /* 0x0103e80009921848 */
[----:B------:R1:W-:Y:S04]  /*9100*/  LDGSTS.E [R105+0x52e00], [R54.64], P3 ;  /* 0x52e0000036697fae */ /* 0x0003e80009921848 */
[----:B------:R1:W-:Y:S04]  /*9110*/  LDGSTS.E [R105+0x53e00], [R70.64], P3 ;  /* 0x53e0000046697fae */ /* 0x0003e80009921848 */
[----:B------:R1:W-:Y:S04]  /*9120*/  LDGSTS.E [R105+0x54e00], [R86.64], P3 ;  /* 0x54e0000056697fae */ /* 0x0003e80009921848 */
[----:B------:R2:W-:Y:S04]  /*9130*/  LDGSTS.E [R105+0x55e00], [R144.64], P3 ;  /* 0x55e0000090697fae */ /* 0x0005e80009921848 */
[----:B------:R4:W-:Y:S04]  /*9140*/  LDGSTS.E [R105+0x56e00], [R136.64], P3 ;  /* 0x56e0000088697fae */ /* 0x0009e80009921848 */
[----:B------:R1:W-:Y:S04]  /*9150*/  LDGSTS.E [R105+0x57e00], [R128.64], P3 ;  /* 0x57e0000080697fae */ /* 0x0003e80009921848 */
[----:B------:R-:W0:Y:S04]  /*9160*/  LDGDEPBAR ;  /* 0x00000000000079af */ /* 0x000e280000000000 */
[----:B------:R-:W-:Y:S06]  /*9170*/  BAR.SYNC.DEFER_BLOCKING 0x0 ;  /* 0x0000000000007b1d */ /* 0x000fec0000010000 */
[----:B--2---:R-:W2:Y:S04]  /*9180*/  LDL.LU.64 R144, [R1+0xc0] ;  /* 0x0000c00001907983 */ /* 0x004ea80000300a00 */
[----:B----4-:R-:W4:Y:S04]  /*9190*/  LDL.LU.64 R136, [R1+0xa0] ;  /* 0x0000a00001887983 */ /* 0x010f280000300a00 */
[----:B------:R-:W-:Y:S04]  /*91a0*/  STL.64 [R1+0x420], R6 ;  /* 0x0004200601007387 */ /* 0x000fe80000100a00 */
[----:B-1----:R-:W4:Y:S04]  /*91b0*/  LDL.LU.64 R128, [R1+0x80] ;  /* 0x0000800001807983 */ /* 0x002f280000300a00 */
[----:B------:R1:W-:Y:S04]  /*91c0*/  STL.64 [R1+0x410], R120 ;  /* 0x0004107801007387 */ /* 0x0003e80000100a00 */
[----:B------:R-:W-:Y:S01]  /*91d0*/  @!PT LDS RZ, [RZ] ;  /* 0x00000000fffff984 */ /* 0x000fe20000000800 */
[----:B------:R-:W-:Y:S01]  /*91e0*/  @!PT LDS RZ, [RZ] ;  /* 0x00000000fffff984 */ /* 0x000fe20000000800 */
[----:B------:R-:W-:Y:S01]  /*91f0*/  @!PT LDS RZ, [RZ] ;  /* 0x00000000fffff984 */ /* 0x000fe20000000800 */
[----:B------:R1:W-:Y:S04]  /*9200*/  LDGSTS.E [R2+0x10000], [R6.64], !P5 ;  /* 0x1000000006027fae */ /* 0x0003e8000e921848 */
[----:B------:R1:W-:Y:S04]  /*9210*/  STL.64 [R1+0x408], R96 ;  /* 0x0004086001007387 */ /* 0x0003e80000100a00 */
[----:B------:R1:W-:Y:S01]  /*9220*/  LDGSTS.E [R2+0x10800], [R120.64], !P0 ;  /* 0x1080000078027fae */ /* 0x0003e2000c121848 */
[----:B------:R-:W-:Y:S01]  /*9230*/  ISETP.GE.U32.AND P0, PT, R104, 0x7ffffee0, PT ;  /* 0x7ffffee06800780c */ /* 0x000fe20003f06070 */
[----:B---3--:R-:W-:-:S02]  /*9240*/  IMAD.WIDE R112, R27, 0x4, R112 ;  /* 0x000000041b707825 */ /* 0x008fc400078e0270 */
[----:B------:R3:W-:Y:S04]  /*9250*/  LDGSTS.E [R2+0x11000], [R96.64], !P4 ;  /* 0x1100000060027fae */ /* 0x0007e8000e121848 */
[----:B------:R3:W-:Y:S04]  /*9260*/  LDGSTS.E [R2+0x11800], [R112.64], !P1 ;  /* 0x1180000070027fae */ /* 0x0007e8000c921848 */
[----:B-1----:R-:W4:Y:S04]  /*9270*/  LDL.LU.64 R120, [R1+0x60] ;  /* 0x0000600001787983 */ /* 0x002f280000300a00 */
[----:B------:R-:W4:Y:S04]  /*9280*/  LDL.LU.64 R104, [R1+0x40] ;  /* 0x0000400001687983 */ /* 0x000f280000300a00 */
[----:B---3--:R-:W3:Y:S04]  /*9290*/  LDL.LU.64 R96, [R1+0x20] ;  /* 0x0000200001607983 */ /* 0x008ee80000300a00 */
[----:B------:R1:W-:Y:S04]  /*92a0*/  STL.64 [R1+0x400], R112 ;  /* 0x0004007001007387 */ /* 0x0003e80000100a00 */
[----:B-1----:R-:W3:Y:S01]  /*92b0*/  LDL.LU.64 R112, [R1] ;  /* 0x0000000001707983 */ /* 0x002ee20000300a00 */
[----:B------:R-:W-:-:S04]  /*92c0*/  IADD3 R252, R3, -0x91, RZ ;  /* 0xffffff6f03fc7810 */ /* 0x000fc80007ffe0ff */
[----:B------:R-:W-:Y:S02]  /*92d0*/  ISETP.GE.U32.AND P2, PT, R252, 0x7ffffef0, PT ;  /* 0x7ffffef0fc00780c */ /* 0x000fe40003f46070 */
[C---:B------:R-:W-:Y:S02]  /*92e0*/  IADD3 R252, R3.reuse, -0x95, RZ ;  /* 0xffffff6b03fc7810 */ /* 0x040fe40007ffe0ff */
[C---:B------:R-:W-:Y:S02]  /*92f0*/  IADD3 R6, R3.reuse, -0xa5, RZ ;  /* 0xffffff5b03067810 */ /* 0x040fe40007ffe0ff */
[----:B------:R-:W-:Y:S02]  /*9300*/  ISETP.GE.U32.AND P3, PT, R252, 0x7ffffeec, PT ;  /* 0x7ffffeecfc00780c */ /* 0x000fe40003f66070 */
[----:B------:R-:W-:Y:S01]  /*9310*/  IADD3 R252, R3, -0x9d, RZ ;  /* 0xffffff6303fc7810 */ /* 0x000fe20007ffe0ff */
[----:B-----5:R-:W-:Y:S01]  /*9320*/  IMAD.WIDE R160, R27, 0x4, R160 ;  /* 0x000000041ba07825 */ /* 0x020fe200078e02a0 */
[----:B------:R-:W-:-:S02]  /*9330*/  ISETP.GE.U32.AND P4, PT, R6, 0x7ffffedc, PT ;  /* 0x7ffffedc0600780c */ /* 0x000fc40003f86070 */
[----:B------:R-:W-:Y:S01]  /*9340*/  ISETP.GE.U32.AND P5, PT, R252, 0x7ffffee4, PT ;  /* 0x7ffffee4fc00780c */ /* 0x000fe20003fa6070 */
[----:B------:R-:W-:Y:S01]  /*9350*/  IMAD.WIDE R152, R27, 0x4, R152 ;  /* 0x000000041b987825 */ /* 0x000fe200078e0298 */
[C---:B------:R-:W-:Y:S02]  /*9360*/  IADD3 R6, R3.reuse, -0xa9, RZ ;  /* 0xffffff5703067810 */ /* 0x040fe40007ffe0ff */
[----:B------:R-:W-:Y:S01]  /*9370*/  IADD3 R7, R3, -0xad, RZ ;  /* 0xffffff5303077810 */ /* 0x000fe20007ffe0ff */
[----:B------:R1:W-:Y:S01]  /*9380*/  STL.64 [R1+0x3f8], R160 ;  /* 0x0003f8a001007387 */ /* 0x0003e20000100a00 */
[----:B------:R-:W-:-:S03]  /*9390*/  ISETP.GE.U32.AND P1, PT, R6, 0x7ffffed8, PT ;  /* 0x7ffffed80600780c */ /* 0x000fc60003f26070 */
[----:B------:R1:W-:Y:S01]  /*93a0*/  LDGSTS.E [R2+0x12000], [R160.64], !P2 ;  /* 0x12000000a0027fae */ /* 0x0003e2000d121848 */
[----:B------:R-:W-:-:S03]  /*93b0*/  ISETP.GE.U32.AND P2, PT, R7, 0x7ffffed4, PT ;  /* 0x7ffffed40700780c */ /* 0x000fc60003f46070 */
[----:B------:R5:W-:Y:S01]  /*93c0*/  STL.64 [R1+0x3f0], R152 ;  /* 0x0003f09801007387 */ /* 0x000be20000100a00 */
[----:B------:R-:W-:-:S03]  /*93d0*/  IADD3 R6, R3, -0xb1, RZ ;  /* 0xffffff4f03067810 */ /* 0x000fc60007ffe0ff */
[----:B------:R5:W-:Y:S04]  /*93e0*/  LDGSTS.E [R2+0x12800], [R152.64], !P3 ;  /* 0x1280000098027fae */ /* 0x000be8000d921848 */
[----:B-1----:R-:W3:Y:S01]  /*93f0*/  LDL.LU.64 R160, [R1+0x6c8] ;  /* 0x0006c80001a07983 */ /* 0x002ee20000300a00 */
[----:B------:R-:W-:-:S03]  /*9400*/  ISETP.GE.U32.AND P3, PT, R6, 0x7ffffed0, PT ;  /* 0x7ffffed00600780c */ /* 0x000fc60003f66070 */
[----:B-----5:R-:W5:Y:S01]  /*9410*/  LDL.LU.64 R152, [R1+0x6c0] ;  /* 0x0006c00001987983 */ /* 0x020f620000300a00 */
[----:B--2---:R-:W-:-:S04]  /*9420*/  IMAD.WIDE R144, R27, 0x4, R144 ;  /* 0x000000041b907825 */ /* 0x004fc800078e0290 */
[C---:B----4-:R-:W-:Y:S01]  /*9430*/  IMAD.WIDE R136, R27.reuse, 0x4, R136 ;  /* 0x000000041b887825 */ /* 0x050fe200078e0288 */
[----:B------:R1:W-:Y:S04]  /*9440*/  STL.64 [R1+0x3e8], R144 ;  /* 0x0003e89001007387 */ /* 0x0003e80000100a00 */
[----:B------:R1:W-:Y:S01]  /*9450*/  LDGSTS.E [R2+0x13000], [R144.64], !P6 ;  /* 0x1300000090027fae */ /* 0x0003e2000f121848 */
[----:B------:R-:W-:-:S03]  /*9460*/  IMAD.WIDE R128, R27, 0x4, R128 ;  /* 0x000000041b807825 */ /* 0x000fc600078e0280 */
[----:B------:R2:W-:Y:S04]  /*9470*/  LDGSTS.E [R2+0x13800], [R136.64], !P5 ;  /* 0x1380000088027fae */ /* 0x0005e8000e921848 */
[----:B------:R4:W-:Y:S04]  /*9480*/  LDGSTS.E [R2+0x14000], [R128.64], !P0 ;  /* 0x1400000080027fae */ /* 0x0009e8000c121848 */
[----:B-1----:R-:W5:Y:S04]  /*9490*/  LDL.LU.64 R144, [R1+0x6b8] ;  /* 0x0006b80001907983 */ /* 0x002f680000300a00 */
[----:B------:R2:W-:Y:S04]  /*94a0*/  STL.64 [R1+0x3e0], R136 ;  /* 0x0003e08801007387 */ /* 0x0005e80000100a00 */
[----:B------:R4:W-:Y:S04]  /*94b0*/  STL.64 [R1+0x3d8], R128 ;  /* 0x0003d88001007387 */ /* 0x0009e80000100a00 */
[----:B--2---:R-:W2:Y:S01]  /*94c0*/  LDL.LU.64 R136, [R1+0x6b0] ;  /* 0x0006b00001887983 */ /* 0x004ea20000300a00 */
[----:B------:R-:W-:-:S03]  /*94d0*/  IMAD.WIDE R120, R27, 0x4, R120 ;  /* 0x000000041b787825 */ /* 0x000fc600078e0278 */
[----:B----4-:R-:W4:Y:S01]  /*94e0*/  LDL.LU.64 R128, [R1+0x6a8] ;  /* 0x0006a80001807983 */ /* 0x010f220000300a00 */
[----:B------:R-:W-:-:S03]  /*94f0*/  IMAD.WIDE R104, R27, 0x4, R104 ;  /* 0x000000041b687825 */ /* 0x000fc600078e0268 */
[----:B------:R1:W-:Y:S01]  /*9500*/  STL.64 [R1+0x3d0], R120 ;  /* 0x0003d07801007387 */ /* 0x0003e20000100a00 */
[----:B---3--:R-:W-:-:S03]  /*9510*/  IMAD.WIDE R96, R27, 0x4, R96 ;  /* 0x000000041b607825 */ /* 0x008fc600078e0260 */
[----:B------:R1:W-:Y:S04]  /*9520*/  LDGSTS.E [R2+0x14800], [R120.64], !P4 ;  /* 0x1480000078027fae */ /* 0x0003e8000e121848 */
[----:B------:R3:W-:Y:S04]  /*9530*/  LDGSTS.E [R2+0x15000], [R104.64], !P1 ;  /* 0x1500000068027fae */ /* 0x0007e8000c921848 */
[----:B------:R3:W-:Y:S04]  /*9540*/  LDGSTS.E [R2+0x15800], [R96.64], !P2 ;  /* 0x1580000060027fae */ /* 0x0007e8000d121848 */
[----:B-1----:R-:W2:Y:S04]  /*9550*/  LDL.LU.64 R120, [R1+0x6a0] ;  /* 0x0006a00001787983 */ /* 0x002ea80000300a00 */
[----:B------:R3:W-:Y:S01]  /*9560*/  STL.64 [R1+0x3c8], R104 ;  /* 0x0003c86801007387 */ /* 0x0007e20000100a00 */
[----:B------:R-:W-:-:S03]  /*9570*/  IMAD.WIDE R112, R27, 0x4, R112 ;  /* 0x000000041b707825 */ /* 0x000fc600078e0270 */
[----:B------:R1:W-:Y:S04]  /*9580*/  STL.64 [R1+0x3c0], R96 ;  /* 0x0003c06001007387 */ /* 0x0003e80000100a00 */
[----:B------:R3:W-:Y:S04]  /*9590*/  LDGSTS.E [R2+0x16000], [R112.64], !P3 ;  /* 0x1600000070027fae */ /* 0x0007e8000d921848 */
[----:B---3--:R-:W3:Y:S04]  /*95a0*/  LDL.LU.64 R104, [R1+0x698] ;  /* 0x0006980001687983 */ /* 0x008ee80000300a00 */
[----:B-1----:R-:W2:Y:S04]  /*95b0*/  LDL.LU.64 R96, [R1+0x690] ;  /* 0x0006900001607983 */ /* 0x002ea80000300a00 */
[----:B------:R1:W-:Y:S04]  /*95c0*/  STL.64 [R1+0x3b8], R112 ;  /* 0x0003b87001007387 */ /* 0x0003e80000100a00 */
[----:B-1----:R-:W4:Y:S01]  /*95d0*/  LDL.LU.64 R112, [R1+0x688] ;  /* 0x0006880001707983 */ /* 0x002f220000300a00 */
[----:B------:R-:W-:-:S04]  /*95e0*/  IADD3 R6, R3, -0xb5, RZ ;  /* 0xffffff4b03067810 */ /* 0x000fc80007ffe0ff */
[----:B------:R-:W-:Y:S02]  /*95f0*/  ISETP.GE.U32.AND P6, PT, R6, 0x7ffffecc, PT ;  /* 0x7ffffecc0600780c */ /* 0x000fe40003fc6070 */
[C---:B------:R-:W-:Y:S02]  /*9600*/  IADD3 R6, R3.reuse, -0xbd, RZ ;  /* 0xffffff4303067810 */ /* 0x040fe40007ffe0ff */
[C---:B------:R-:W-:Y:S02]  /*9610*/  IADD3 R7, R3.reuse, -0xb9, RZ ;  /* 0xffffff4703077810 */ /* 0x040fe40007ffe0ff */
[----:B------:R-:W-:Y:S02]  /*9620*/  ISETP.GE.U32.AND P0, PT, R6, 0x7ffffec4, PT ;  /* 0x7ffffec40600780c */ /* 0x000fe40003f06070 */
[----:B------:R-:W-:Y:S02]  /*9630*/  IADD3 R6, R3, -0xc1, RZ ;  /* 0xffffff3f03067810 */ /* 0x000fe40007ffe0ff */
[----:B------:R-:W-:-:S02]  /*9640*/  ISETP.GE.U32.AND P5, PT, R7, 0x7ffffec8, PT ;  /* 0x7ffffec80700780c */ /* 0x000fc40003fa6070 */
        /* <DEDUP_REMOVED lines=8> */
[----:B------:R-:W-:Y:S01]  /*96d0*/  IADD3 R6, R3, -0xd5, RZ ;  /* 0xffffff2b03067810 */ /* 0x000fe20007ffe0ff */
[----:B---3--:R-:W-:-:S04]  /*96e0*/  IMAD.WIDE R104, R27, 0x4, R104 ;  /* 0x000000041b687825 */ /* 0x008fc800078e0268 */
[----:B--2---:R-:W-:-:S05]  /*96f0*/  IMAD.WIDE R96, R27, 0x4, R96 ;  /* 0x000000041b607825 */ /* 0x004fca00078e0260 */
[----:B------:R1:W-:Y:S04]  /*9700*/  STL.64 [R1+0x3b0], R96 ;  /* 0x0003b06001007387 */ /* 0x0003e80000100a00 */
[----:B------:R1:W-:Y:S01]  /*9710*/  LDGSTS.E [R2+0x16800], [R96.64], !P6 ;  /* 0x1680000060027fae */ /* 0x0003e2000f121848 */
[----:B------:R-:W-:-:S03]  /*9720*/  ISETP.GE.U32.AND P6, PT, R7, 0x7ffffeb0, PT ;  /* 0x7ffffeb00700780c */ /* 0x000fc60003fc6070 */
[----:B------:R2:W-:Y:S01]  /*9730*/  STL.64 [R1+0x3a8], R104 ;  /* 0x0003a86801007387 */ /* 0x0005e20000100a00 */
[----:B----4-:R-:W-:-:S03]  /*9740*/  IMAD.WIDE R112, R27, 0x4, R112 ;  /* 0x000000041b707825 */ /* 0x010fc600078e0270 */
[----:B------:R2:W-:Y:S01]  /*9750*/  LDGSTS.E [R2+0x17000], [R104.64], !P5 ;  /* 0x1700000068027fae */ /* 0x0005e2000e921848 */
[----:B------:R-:W-:Y:S02]  /*9760*/  ISETP.GE.U32.AND P5, PT, R6, 0x7ffffeac, PT ;  /* 0x7ffffeac0600780c */ /* 0x000fe40003fa6070 */
[----:B------:R-:W-:Y:S01]  /*9770*/  IADD3 R6, R3, -0xd9, RZ ;  /* 0xffffff2703067810 */ /* 0x000fe20007ffe0ff */
[----:B-1----:R-:W-:Y:S01]  /*9780*/  IMAD.WIDE R96, R27, 0x4, R128 ;  /* 0x000000041b607825 */ /* 0x002fe200078e0280 */
[----:B------:R-:W-:Y:S01]  /*9790*/  IADD3 R7, R3, -0xdd, RZ ;  /* 0xffffff2303077810 */ /* 0x000fe20007ffe0ff */
[----:B------:R1:W-:Y:S01]  /*97a0*/  LDGSTS.E [R2+0x17800], [R112.64], !P0 ;  /* 0x1780000070027fae */ /* 0x0003e2000c121848 */
[----:B------:R-:W-:Y:S01]  /*97b0*/  ISETP.GE.U32.AND P0, PT, R6, 0x7ffffea8, PT ;  /* 0x7ffffea80600780c */ /* 0x000fe20003f06070 */
[----:B--2---:R-:W-:Y:S02]  /*97c0*/  IMAD.WIDE R104, R27, 0x4, R120 ;  /* 0x000000041b687825 */ /* 0x004fe400078e0278 */
[----:B------:R1:W-:Y:S04]  /*97d0*/  STL.64 [R1+0x3a0], R112 ;  /* 0x0003a07001007387 */ /* 0x0003e80000100a00 */
[----:B------:R5:W-:Y:S01]  /*97e0*/  LDGSTS.E [R2+0x18000], [R104.64], !P4 ;  /* 0x1800000068027fae */ /* 0x000be2000e121848 */
[----:B------:R-:W-:-:S03]  /*97f0*/  ISETP.GE.U32.AND P4, PT, R7, 0x7ffffea4, PT ;  /* 0x7ffffea40700780c */ /* 0x000fc60003f86070 */
[----:B------:R5:W-:Y:S01]  /*9800*/  STL.64 [R1+0x398], R104 ;  /* 0x0003986801007387 */ /* 0x000be20000100a00 */
[----:B-1----:R-:W-:-:S03]  /*9810*/  IMAD.WIDE R112, R27, 0x4, R136 ;  /* 0x000000041b707825 */ /* 0x002fc600078e0288 */
[----:B------:R1:W-:Y:S04]  /*9820*/  STL.64 [R1+0x390], R96 ;  /* 0x0003906001007387 */ /* 0x0003e80000100a00 */
[----:B------:R1:W-:Y:S01]  /*9830*/  LDGSTS.E [R2+0x18800], [R96.64], !P1 ;  /* 0x1880000060027fae */ /* 0x0003e2000c921848 */
[----:B-----5:R-:W-:-:S03]  /*9840*/  IMAD.WIDE R104, R27, 0x4, R144 ;  /* 0x000000041b687825 */ /* 0x020fc600078e0290 */
[----:B------:R2:W-:Y:S04]  /*9850*/  STL.64 [R1+0x388], R112 ;  /* 0x0003887001007387 */ /* 0x0005e80000100a00 */
[----:B------:R2:W-:Y:S01]  /*9860*/  LDGSTS.E [R2+0x19000], [R112.64], !P2 ;  /* 0x1900000070027fae */ /* 0x0005e2000d121848 */
[----:B-1----:R-:W-:-:S03]  /*9870*/  IMAD.WIDE R96, R27, 0x4, R152 ;  /* 0x000000041b607825 */ /* 0x002fc600078e0298 */
[----:B------:R1:W-:Y:S04]  /*9880*/  STL.64 [R1+0x380], R104 ;  /* 0x0003806801007387 */ /* 0x0003e80000100a00 */
[----:B------:R1:W-:Y:S01]  /*9890*/  LDGSTS.E [R2+0x19800], [R104.64], !P3 ;  /* 0x1980000068027fae */ /* 0x0003e2000d921848 */
[----:B--2---:R-:W-:-:S03]  /*98a0*/  IMAD.WIDE R112, R27, 0x4, R160 ;  /* 0x000000041b707825 */ /* 0x004fc600078e02a0 */
[----:B------:R2:W-:Y:S04]  /*98b0*/  STL.64 [R1+0x378], R96 ;  /* 0x0003786001007387 */ /* 0x0005e80000100a00 */
[----:B------:R2:W-:Y:S01]  /*98c0*/  LDGSTS.E [R2+0x1a000], [R96.64], !P6 ;  /* 0x1a00000060027fae */ /* 0x0005e2000f121848 */
[----:B-1----:R-:W-:-:S03]  /*98d0*/  IMAD.WIDE R104, R27, 0x4, R168 ;  /* 0x000000041b687825 */ /* 0x002fc600078e02a8 */
[----:B------:R1:W-:Y:S04]  /*98e0*/  STL.64 [R1+0x370], R112 ;  /* 0x0003707001007387 */ /* 0x0003e80000100a00 */
[----:B------:R1:W-:Y:S01]  /*98f0*/  LDGSTS.E [R2+0x1a800], [R112.64], !P5 ;  /* 0x1a80000070027fae */ /* 0x0003e2000e921848 */
[----:B--2---:R-:W-:-:S03]  /*9900*/  IMAD.WIDE R96, R27, 0x4, R176 ;  /* 0x000000041b607825 */ /* 0x004fc600078e02b0 */
[----:B------:R-:W-:Y:S04]  /*9910*/  STL.64 [R1+0x368], R104 ;  /* 0x0003686801007387 */ /* 0x000fe80000100a00 */
[----:B------:R2:W-:Y:S04]  /*9920*/  LDGSTS.E [R2+0x1b000], [R104.64], !P0 ;  /* 0x1b00000068027fae */ /* 0x0005e8000c121848 */
[----:B------:R3:W-:Y:S04]  /*9930*/  STL.64 [R1+0x360], R96 ;  /* 0x0003606001007387 */ /* 0x0007e80000100a00 */
[----:B------:R3:W-:Y:S04]  /*9940*/  LDGSTS.E [R2+0x1b800], [R96.64], !P4 ;  /* 0x1b80000060027fae */ /* 0x0007e8000e121848 */
[----:B-1----:R-:W4:Y:S01]  /*9950*/  LDL.LU.64 R112, [R1+0x178] ;  /* 0x0001780001707983 */ /* 0x002f220000300a00 */
[----:B---3--:R-:W-:-:S05]  /*9960*/  IMAD.WIDE R96, R27, 0x4, R184 ;  /* 0x000000041b607825 */ /* 0x008fca00078e02b8 */
[----:B------:R1:W-:Y:S02]  /*9970*/  STL.64 [R1+0x358], R96 ;  /* 0x0003586001007387 */ /* 0x0003e40000100a00 */
[----:B-1----:R-:W-:Y:S02]  /*9980*/  IMAD.WIDE R96, R27, 0x4, R200 ;  /* 0x000000041b607825 */ /* 0x002fe400078e02c8 */
[----:B------:R-:W3:Y:S01]  /*9990*/  LDL.LU.64 R200, [R1+0x358] ;  /* 0x0003580001c87983 */ /* 0x000ee20000300a00 */
[C---:B------:R-:W-:Y:S02]  /*99a0*/  IADD3 R6, R3.reuse, -0xe1, RZ ;  /* 0xffffff1f03067810 */ /* 0x040fe40007ffe0ff */
[C---:B------:R-:W-:Y:S02]  /*99b0*/  IADD3 R7, R3.reuse, -0xe9, RZ ;  /* 0xffffff1703077810 */ /* 0x040fe40007ffe0ff */
[----:B------:R-:W-:Y:S02]  /*99c0*/  ISETP.GE.U32.AND P1, PT, R6, 0x7ffffea0, PT ;  /* 0x7ffffea00600780c */ /* 0x000fe40003f26070 */
[----:B------:R-:W-:-:S02]  /*99d0*/  IADD3 R6, R3, -0xe5, RZ ;  /* 0xffffff1b03067810 */ /* 0x000fc40007ffe0ff */
[----:B------:R-:W-:Y:S02]  /*99e0*/  ISETP.GE.U32.AND P3, PT, R7, 0x7ffffe98, PT ;  /* 0x7ffffe980700780c */ /* 0x000fe40003f66070 */
[----:B------:R-:W-:Y:S02]  /*99f0*/  ISETP.GE.U32.AND P2, PT, R6, 0x7ffffe9c, PT ;  /* 0x7ffffe9c0600780c */ /* 0x000fe40003f46070 */
[----:B------:R-:W-:Y:S01]  /*9a00*/  IADD3 R6, R3, -0xed, RZ ;  /* 0xffffff1303067810 */ /* 0x000fe20007ffe0ff */
[----:B--2---:R-:W-:-:S03]  /*9a10*/  IMAD.WIDE R104, R27, 0x4, R192 ;  /* 0x000000041b687825 */ /* 0x004fc600078e02c0 */
[----:B------:R-:W-:Y:S02]  /*9a20*/  ISETP.GE.U32.AND P6, PT, R6, 0x7ffffe94, PT ;  /* 0x7ffffe940600780c */ /* 0x000fe40003fc6070 */
[----:B------:R1:W-:Y:S04]  /*9a30*/  STL.64 [R1+0x350], R104 ;  /* 0x0003506801007387 */ /* 0x0003e80000100a00 */
[----:B------:R2:W-:Y:S01]  /*9a40*/  STL.64 [R1+0x348], R96 ;  /* 0x0003486001007387 */ /* 0x0005e20000100a00 */
[----:B------:R-:W-:-:S03]  /*9a50*/  IADD3 R6, R3, -0xf1, RZ ;  /* 0xffffff0f03067810 */ /* 0x000fc60007ffe0ff */
[----:B---3--:R3:W-:Y:S04]  /*9a60*/  LDGSTS.E [R2+0x1c000], [R200.64], !P1 ;  /* 0x1c000000c8027fae */ /* 0x0087e8000c921848 */
[----:B------:R1:W-:Y:S04]  /*9a70*/  LDGSTS.E [R2+0x1c800], [R104.64], !P2 ;  /* 0x1c80000068027fae */ /* 0x0003e8000d121848 */
[----:B------:R2:W-:Y:S04]  /*9a80*/  LDGSTS.E [R2+0x1d000], [R96.64], !P3 ;  /* 0x1d00000060027fae */ /* 0x0005e8000d921848 */
[----:B-1----:R-:W5:Y:S01]  /*9a90*/  LDL.LU.64 R104, [R1+0x158] ;  /* 0x0001580001687983 */ /* 0x002f620000300a00 */
[----:B--2---:R-:W-:-:S05]  /*9aa0*/  IMAD.WIDE R96, R27, 0x4, R208 ;  /* 0x000000041b607825 */ /* 0x004fca00078e02d0 */
[----:B------:R1:W-:Y:S04]  /*9ab0*/  STL.64 [R1+0x340], R96 ;  /* 0x0003406001007387 */ /* 0x0003e80000100a00 */
[----:B------:R1:W-:Y:S04]  /*9ac0*/  LDGSTS.E [R2+0x1d800], [R96.64], !P6 ;  /* 0x1d80000060027fae */ /* 0x0003e8000f121848 */
[----:B-1----:R-:W2:Y:S04]  /*9ad0*/  LDL.LU.64 R96, [R1+0x138] ;  /* 0x0001380001607983 */ /* 0x002ea80000300a00 */
[----:B------:R-:W3:Y:S01]  /*9ae0*/  LDL.LU.64 R160, [R1+0x118] ;  /* 0x0001180001a07983 */ /* 0x000ee20000300a00 */
[----:B------:R-:W-:-:S02]  /*9af0*/  IADD3 R7, R3, -0xf5, RZ ;  /* 0xffffff0b03077810 */ /* 0x000fc40007ffe0ff */
[----:B------:R-:W-:Y:S02]  /*9b00*/  ISETP.GE.U32.AND P5, PT, R6, 0x7ffffe90, PT ;  /* 0x7ffffe900600780c */ /* 0x000fe40003fa6070 */
[----:B------:R-:W-:Y:S02]  /*9b10*/  ISETP.GE.U32.AND P0, PT, R7, 0x7ffffe8c, PT ;  /* 0x7ffffe8c0700780c */ /* 0x000fe40003f06070 */
[----:B------:R-:W-:Y:S01]  /*9b20*/  IADD3 R6, R3, -0xf9, RZ ;  /* 0xffffff0703067810 */ /* 0x000fe20007ffe0ff */
[----:B------:R-:W-:Y:S01]  /*9b30*/  IMAD.WIDE R120, R27, 0x4, R224 ;  /* 0x000000041b787825 */ /* 0x000fe200078e02e0 */
[----:B------:R-:W-:Y:S02]  /*9b40*/  IADD3 R7, R3, -0x82, RZ ;  /* 0xffffff7e03077810 */ /* 0x000fe40007ffe0ff */
[----:B------:R-:W-:Y:S01]  /*9b50*/  ISETP.GE.U32.AND P4, PT, R6, 0x7ffffe88, PT ;  /* 0x7ffffe880600780c */ /* 0x000fe20003f86070 */
[----:B------:R-:W-:Y:S01]  /*9b60*/  IMAD.WIDE R208, R27, 0x4, R216 ;  /* 0x000000041bd07825 */ /* 0x000fe200078e02d8 */
[----:B------:R-:W-:Y:S01]  /*9b70*/  IADD3 R6, R3, -0xfd, RZ ;  /* 0xffffff0303067810 */ /* 0x000fe20007ffe0ff */
[----:B------:R1:W-:Y:S01]  /*9b80*/  STL.64 [R1+0x338], R120 ;  /* 0x0003387801007387 */ /* 0x0003e20000100a00 */
[----:B------:R-:W-:Y:S01]  /*9b90*/  ISETP.GE.U32.AND P2, PT, R7, 0x7ffffeff, PT ;  /* 0x7ffffeff0700780c */ /* 0x000fe20003f46070 */
[----:B------:R-:W-:Y:S01]  /*9ba0*/  IMAD.WIDE R128, R27, 0x4, R232 ;  /* 0x000000041b807825 */ /* 0x000fe200078e02e8 */
[----:B------:R-:W-:Y:S01]  /*9bb0*/  ISETP.GE.U32.AND P1, PT, R6, 0x7ffffe84, PT ;  /* 0x7ffffe840600780c */ /* 0x000fe20003f26070 */
[----:B------:R-:W3:Y:S01]  /*9bc0*/  LDL.LU.64 R152, [R1+0xf8] ;  /* 0x0000f80001987983 */ /* 0x000ee20000300a00 */
[----:B------:R-:W-:-:S03]  /*9bd0*/  IADD3 R6, R3, -0x86, RZ ;  /* 0xffffff7a03067810 */ /* 0x000fc60007ffe0ff */
[----:B------:R1:W-:Y:S01]  /*9be0*/  LDGSTS.E [R2+0x1e000], [R208.64], !P5 ;  /* 0x1e000000d0027fae */ /* 0x0003e2000e921848 */
[----:B----4-:R-:W-:-:S03]  /*9bf0*/  IMAD.WIDE R112, R27, 0x4, R112 ;  /* 0x000000041b707825 */ /* 0x010fc600078e0270 */
[----:B------:R1:W-:Y:S01]  /*9c00*/  LDGSTS.E [R2+0x1e800], [R120.64], !P0 ;  /* 0x1e80000078027fae */ /* 0x0003e2000c121848 */
[----:B------:R-:W-:-:S03]  /*9c10*/  ISETP.GE.U32.AND P3, PT, R6, 0x7ffffefb, PT ;  /* 0x7ffffefb0600780c */ /* 0x000fc60003f66070 */
[----:B------:R-:W4:Y:S01]  /*9c20*/  LDL.LU.64 R144, [R1+0xd8] ;  /* 0x0000d80001907983 */ /* 0x000f220000300a00 */
[----:B------:R-:W-:-:S03]  /*9c30*/  IADD3 R6, R3, -0x8a, RZ ;  /* 0xffffff7603067810 */ /* 0x000fc60007ffe0ff */
[----:B------:R1:W-:Y:S02]  /*9c40*/  STL.64 [R1+0x330], R128 ;  /* 0x0003308001007387 */ /* 0x0003e40000100a00 */
[----:B-1----:R-:W-:Y:S02]  /*9c50*/  IMAD.WIDE R120, R27, 0x4, R240 ;  /* 0x000000041b787825 */ /* 0x002fe400078e02f0 */
[----:B------:R-:W4:Y:S01]  /*9c60*/  LDL.LU.64 R136, [R1+0xb8] ;  /* 0x0000b80001887983 */ /* 0x000f220000300a00 */
[----:B------:R-:W-:-:S03]  /*9c70*/  LOP3.LUT R252, R2, 0x20, RZ, 0x3c, !PT ;  /* 0x0000002002fc7812 */ /* 0x000fc600078e3cff */
[----:B------:R1:W-:Y:S01]  /*9c80*/  STL.64 [R1+0x328], R120 ;  /* 0x0003287801007387 */ /* 0x0003e20000100a00 */
[----:B------:R-:W-:-:S03]  /*9c90*/  ISETP.GE.U32.AND P6, PT, R6, 0x7ffffef7, PT ;  /* 0x7ffffef70600780c */ /* 0x000fc60003fc6070 */
[----:B------:R1:W-:Y:S04]  /*9ca0*/  LDGSTS.E [R2+0x1f000], [R128.64], !P4 ;  /* 0x1f00000080027fae */ /* 0x0003e8000e121848 */
[----:B------:R1:W-:Y:S04]  /*9cb0*/  STL.64 [R1+0x418], R112 ;  /* 0x0004187001007387 */ /* 0x0003e80000100a00 */
[----:B------:R1:W-:Y:S04]  /*9cc0*/  LDGSTS.E [R2+0x1f800], [R120.64], !P1 ;  /* 0x1f80000078027fae */ /* 0x0003e8000c921848 */
[----:B-1----:R-:W4:Y:S04]  /*9cd0*/  LDL.LU.64 R128, [R1+0x98] ;  /* 0x0000980001807983 */ /* 0x002f280000300a00 */
[----:B------:R1:W-:Y:S04]  /*9ce0*/  LDGSTS.E [R252+0x10200], [R112.64], !P2 ;  /* 0x1020000070fc7fae */ /* 0x0003e8000d121848 */
[----:B------:R-:W4:Y:S04]  /*9cf0*/  LDL.LU.64 R120, [R1+0x78] ;  /* 0x0000780001787983 */ /* 0x000f280000300a00 */
[----:B-1----:R-:W4:Y:S01]  /*9d00*/  LDL.LU.64 R112, [R1+0x58] ;  /* 0x0000580001707983 */ /* 0x002f220000300a00 */
[----:B-----5:R-:W-:-:S05]  /*9d10*/  IMAD.WIDE R104, R27, 0x4, R104 ;  /* 0x000000041b687825 */ /* 0x020fca00078e0268 */
[----:B------:R1:W-:Y:S04]  /*9d20*/  STL.64 [R1+0x320], R104 ;  /* 0x0003206801007387 */ /* 0x0003e80000100a00 */
[----:B------:R1:W-:Y:S04]  /*9d30*/  LDGSTS.E [R252+0x10a00], [R104.64], !P3 ;  /* 0x10a0000068fc7fae */ /* 0x0003e8000d921848 */
[----:B-1----:R-:W5:Y:S01]  /*9d40*/  LDL.LU.64 R104, [R1+0x38] ;  /* 0x0000380001687983 */ /* 0x002f620000300a00 */
[----:B--2---:R-:W-:-:S04]  /*9d50*/  IMAD.WIDE R96, R27, 0x4, R96 ;  /* 0x000000041b607825 */ /* 0x004fc800078e0260 */
[----:B---3--:R-:W-:Y:S01]  /*9d60*/  IMAD.WIDE R160, R27, 0x4, R160 ;  /* 0x000000041ba07825 */ /* 0x008fe200078e02a0 */
[----:B------:R1:W-:Y:S04]  /*9d70*/  STL.64 [R1+0x318], R96 ;  /* 0x0003186001007387 */ /* 0x0003e80000100a00 */
[----:B------:R-:W-:Y:S04]  /*9d80*/  STL.64 [R1+0x310], R160 ;  /* 0x000310a001007387 */ /* 0x000fe80000100a00 */
[----:B------:R1:W-:Y:S04]  /*9d90*/  LDGSTS.E [R252+0x11200], [R96.64], !P6 ;  /* 0x1120000060fc7fae */ /* 0x0003e8000f121848 */
[----:B-1----:R-:W2:Y:S01]  /*9da0*/  LDL.LU.64 R96, [R1+0x18] ;  /* 0x0000180001607983 */ /* 0x002ea20000300a00 */
[----:B------:R-:W-:-:S02]  /*9db0*/  IADD3 R6, R3, -0x92, RZ ;  /* 0xffffff6e03067810 */ /* 0x000fc40007ffe0ff */
[C---:B------:R-:W-:Y:S02]  /*9dc0*/  IADD3 R7, R3.reuse, -0x8e, RZ ;  /* 0xffffff7203077810 */ /* 0x040fe40007ffe0ff */
[----:B------:R-:W-:Y:S02]  /*9dd0*/  ISETP.GE.U32.AND P0, PT, R6, 0x7ffffeef, PT ;  /* 0x7ffffeef0600780c */ /* 0x000fe40003f06070 */
[----:B------:R-:W-:Y:S02]  /*9de0*/  IADD3 R6, R3, -0x96, RZ ;  /* 0xffffff6a03067810 */ /* 0x000fe40007ffe0ff */
[----:B------:R-:W-:Y:S02]  /*9df0*/  ISETP.GE.U32.AND P5, PT, R7, 0x7ffffef3, PT ;  /* 0x7ffffef30700780c */ /* 0x000fe40003fa6070 */
[----:B------:R-:W-:Y:S02]  /*9e00*/  ISETP.GE.U32.AND P4, PT, R6, 0x7ffffeeb, PT ;  /* 0x7ffffeeb0600780c */ /* 0x000fe40003f86070 */
[----:B------:R-:W-:-:S02]  /*9e10*/  IADD3 R6, R3, -0x9e, RZ ;  /* 0xffffff6203067810 */ /* 0x000fc40007ffe0ff */
[C---:B------:R-:W-:Y:S02]  /*9e20*/  IADD3 R7, R3.reuse, -0x9a, RZ ;  /* 0xffffff6603077810 */ /* 0x040fe40007ffe0ff */
[----:B------:R-:W-:Y:S02]  /*9e30*/  ISETP.GE.U32.AND P2, PT, R6, 0x7ffffee3, PT ;  /* 0x7ffffee30600780c */ /* 0x000fe40003f46070 */
[----:B------:R-:W-:Y:S02]  /*9e40*/  IADD3 R6, R3, -0xa2, RZ ;  /* 0xffffff5e03067810 */ /* 0x000fe40007ffe0ff */
[----:B------:R-:W-:Y:S01]  /*9e50*/  ISETP.GE.U32.AND P1, PT, R7, 0x7ffffee7, PT ;  /* 0x7ffffee70700780c */ /* 0x000fe20003f26070 */
[----:B------:R1:W-:Y:S01]  /*9e60*/  LDGSTS.E [R252+0x11a00], [R160.64], !P5 ;  /* 0x11a00000a0fc7fae */ /* 0x0003e2000e921848 */
[----:B------:R-:W-:Y:S02]  /*9e70*/  ISETP.GE.U32.AND P3, PT, R6, 0x7ffffedf, PT ;  /* 0x7ffffedf0600780c */ /* 0x000fe40003f66070 */
[----:B------:R-:W-:Y:S01]  /*9e80*/  IADD3 R6, R3, -0xaa, RZ ;  /* 0xffffff5603067810 */ /* 0x000fe20007ffe0ff */
[----:B------:R-:W-:Y:S01]  /*9e90*/  IMAD.WIDE R152, R27, 0x4, R152 ;  /* 0x000000041b987825 */ /* 0x000fe200078e0298 */
[----:B------:R-:W-:-:S02]  /*9ea0*/  IADD3 R7, R3, -0xa6, RZ ;  /* 0xffffff5a03077810 */ /* 0x000fc40007ffe0ff */
[----:B------:R-:W-:Y:S02]  /*9eb0*/  ISETP.GE.U32.AND P5, PT, R6, 0x7ffffed7, PT ;  /* 0x7ffffed70600780c */ /* 0x000fe40003fa6070 */
[----:B------:R-:W-:Y:S01]  /*9ec0*/  IADD3 R6, R3, -0xae, RZ ;  /* 0xffffff5203067810 */ /* 0x000fe20007ffe0ff */
[----:B----4-:R-:W-:Y:S01]  /*9ed0*/  IMAD.WIDE R144, R27, 0x4, R144 ;  /* 0x000000041b907825 */ /* 0x010fe200078e0290 */
[----:B------:R3:W-:Y:S01]  /*9ee0*/  LDGSTS.E [R252+0x12200], [R152.64], !P0 ;  /* 0x1220000098fc7fae */ /* 0x0007e2000c121848 */
[----:B------:R-:W-:Y:S02]  /*9ef0*/  ISETP.GE.U32.AND P6, PT, R7, 0x7ffffedb, PT ;  /* 0x7ffffedb0700780c */ /* 0x000fe40003fc6070 */
[----:B------:R-:W-:Y:S01]  /*9f00*/  IMAD.WIDE R136, R27, 0x4, R136 ;  /* 0x000000041b887825 */ /* 0x000fe200078e0288 */
[----:B------:R-:W-:Y:S01]  /*9f10*/  ISETP.GE.U32.AND P0, PT, R6, 0x7ffffed3, PT ;  /* 0x7ffffed30600780c */ /* 0x000fe20003f06070 */
[----:B------:R2:W-:Y:S01]  /*9f20*/  LDGSTS.E [R252+0x12a00], [R144.64], !P4 ;  /* 0x12a0000090fc7fae */ /* 0x0005e2000e121848 */
[----:B------:R-:W-:Y:S01]  /*9f30*/  IADD3 R6, R3, -0xb6, RZ ;  /* 0xffffff4a03067810 */ /* 0x000fe20007ffe0ff */
[----:B------:R-:W-:-:S02]  /*9f40*/  IMAD.WIDE R128, R27, 0x4, R128 ;  /* 0x000000041b807825 */ /* 0x000fc400078e0280 */
[----:B------:R1:W-:Y:S01]  /*9f50*/  LDGSTS.E [R252+0x13200], [R136.64], !P1 ;  /* 0x1320000088fc7fae */ /* 0x0003e2000c921848 */
[----:B------:R-:W-:Y:S02]  /*9f60*/  ISETP.GE.U32.AND P1, PT, R6, 0x7ffffecb, PT ;  /* 0x7ffffecb0600780c */ /* 0x000fe40003f26070 */
[----:B------:R-:W-:Y:S01]  /*9f70*/  IADD3 R6, R3, -0xba, RZ ;  /* 0xffffff4603067810 */ /* 0x000fe20007ffe0ff */
[----:B------:R-:W-:Y:S01]  /*9f80*/  IMAD.WIDE R120, R27, 0x4, R120 ;  /* 0x000000041b787825 */ /* 0x000fe200078e0278 */
[----:B------:R-:W-:Y:S01]  /*9f90*/  IADD3 R7, R3, -0xb2, RZ ;  /* 0xffffff4e03077810 */ /* 0x000fe20007ffe0ff */
[----:B------:R-:W-:Y:S04]  /*9fa0*/  STL.64 [R1+0x308], R152 ;  /* 0x0003089801007387 */ /* 0x000fe80000100a00 */
[----:B------:R-:W-:Y:S01]  /*9fb0*/  STL.64 [R1+0x300], R144 ;  /* 0x0003009001007387 */ /* 0x000fe20000100a00 */
[----:B------:R-:W-:-:S03]  /*9fc0*/  IMAD.WIDE R112, R27, 0x4, R112 ;  /* 0x000000041b707825 */ /* 0x000fc600078e0270 */
[----:B------:R1:W-:Y:S01]  /*9fd0*/  LDGSTS.E [R252+0x13a00], [R128.64], !P2 ;  /* 0x13a0000080fc7fae */ /* 0x0003e2000d121848 */
[----:B------:R-:W-:Y:S02]  /*9fe0*/  ISETP.GE.U32.AND P2, PT, R6, 0x7ffffec7, PT ;  /* 0x7ffffec70600780c */ /* 0x000fe40003f46070 */
[----:B------:R-:W-:Y:S01]  /*9ff0*/  ISETP.GE.U32.AND P4, PT, R7, 0x7ffffecf, PT ;  /* 0x7ffffecf0700780c */ /* 0x000fe20003f86070 */
[----:B------:R-:W-:Y:S01]  /*a000*/  STL.64 [R1+0x2f8], R136 ;  /* 0x0002f88801007387 */ /* 0x000fe20000100a00 */
[----:B------:R-:W-:-:S03]  /*a010*/  IADD3 R6, R3, -0xc2, RZ ;  /* 0xffffff3e03067810 */ /* 0x000fc60007ffe0ff */
[----:B------:R-:W-:Y:S04]  /*a020*/  STL.64 [R1+0x2f0], R128 ;  /* 0x0002f08001007387 */ /* 0x000fe80000100a00 */
[----:B------:R-:W-:Y:S04]  /*a030*/  STL.64 [R1+0x2e8], R120 ;  /* 0x0002e87801007387 */ /* 0x000fe80000100a00 */
[----:B------:R1:W-:Y:S04]  /*a040*/  LDGSTS.E [R252+0x14200], [R120.64], !P3 ;  /* 0x1420000078fc7fae */ /* 0x0003e8000d921848 */
[----:B------:R5:W-:Y:S04]  /*a050*/  STL.64 [R1+0x2e0], R112 ;  /* 0x0002e07001007387 */ /* 0x000be80000100a00 */
[----:B------:R5:W-:Y:S01]  /*a060*/  LDGSTS.E [R252+0x14a00], [R112.64], !P6 ;  /* 0x14a0000070fc7fae */ /* 0x000be2000f121848 */
[----:B------:R-:W-:-:S02]  /*a070*/  ISETP.GE.U32.AND P6, PT, R6, 0x7ffffebf, PT ;  /* 0x7ffffebf0600780c */ /* 0x000fc40003fc6070 */
[C---:B------:R-:W-:Y:S02]  /*a080*/  IADD3 R6, R3.reuse, -0xc6, RZ ;  /* 0xffffff3a03067810 */ /* 0x040fe40007ffe0ff */
[----:B------:R-:W-:Y:S01]  /*a090*/  IADD3 R7, R3, -0xbe, RZ ;  /* 0xffffff4203077810 */ /* 0x000fe20007ffe0ff */
[----:B------:R-:W-:-:S03]  /*a0a0*/  IMAD.WIDE R98, R27, 0x4, R98 ;  /* 0x000000041b627825 */ /* 0x000fc600078e0262 */
[----:B------:R-:W-:Y:S02]  /*a0b0*/  ISETP.GE.U32.AND P3, PT, R7, 0x7ffffec3, PT ;  /* 0x7ffffec30700780c */ /* 0x000fe40003f66070 */
[----:B------:R-:W-:Y:S01]  /*a0c0*/  IADD3 R7, R3, -0xca, RZ ;  /* 0xffffff3603077810 */ /* 0x000fe20007ffe0ff */
[----:B-----5:R-:W-:-:S05]  /*a0d0*/  IMAD.WIDE R112, R27, 0x4, R104 ;  /* 0x000000041b707825 */ /* 0x020fca00078e0268 */
[----:B------:R5:W-:Y:S01]  /*a0e0*/  LDGSTS.E [R252+0x15200], [R112.64], !P5 ;  /* 0x1520000070fc7fae */ /* 0x000be2000e921848 */
[----:B------:R-:W-:Y:S02]  /*a0f0*/  ISETP.GE.U32.AND P5, PT, R6, 0x7ffffebb, PT ;  /* 0x7ffffebb0600780c */ /* 0x000fe40003fa6070 */
[----:B------:R-:W-:Y:S01]  /*a100*/  IADD3 R6, R3, -0xce, RZ ;  /* 0xffffff3203067810 */ /* 0x000fe20007ffe0ff */
[----:B------:R-:W-:Y:S01]  /*a110*/  STL.64 [R1+0x2d8], R112 ;  /* 0x0002d87001007387 */ /* 0x000fe20000100a00 */
[----:B--2---:R-:W-:-:S04]  /*a120*/  IMAD.WIDE R104, R27, 0x4, R96 ;  /* 0x000000041b687825 */ /* 0x004fc800078e0260 */
[----:B------:R-:W-:Y:S01]  /*a130*/  IMAD.WIDE R96, R27, 0x4, R250 ;  /* 0x000000041b607825 */ /* 0x000fe200078e02fa */
[----:B------:R2:W-:Y:S04]  /*a140*/  LDGSTS.E [R252+0x15a00], [R104.64], !P0 ;  /* 0x15a0000068fc7fae */ /* 0x0005e8000c121848 */
[----:B------:R1:W-:Y:S01]  /*a150*/  LDGSTS.E [R252+0x16200], [R96.64], !P4 ;  /* 0x1620000060fc7fae */ /* 0x0003e2000e121848 */
[----:B------:R-:W-:Y:S02]  /*a160*/  ISETP.GE.U32.AND P4, PT, R6, 0x7ffffeb3, PT ;  /* 0x7ffffeb30600780c */ /* 0x000fe40003f86070 */
[----:B------:R-:W-:Y:S01]  /*a170*/  IADD3 R6, R3, -0xd2, RZ ;  /* 0xffffff2e03067810 */ /* 0x000fe20007ffe0ff */
[----:B------:R2:W-:Y:S01]  /*a180*/  STL.64 [R1+0x2d0], R104 ;  /* 0x0002d06801007387 */ /* 0x0005e20000100a00 */
[----:B------:R-:W-:-:S03]  /*a190*/  ISETP.GE.U32.AND P0, PT, R7, 0x7ffffeb7, PT ;  /* 0x7ffffeb70700780c */ /* 0x000fc60003f06070 */
[----:B------:R1:W-:Y:S01]  /*a1a0*/  STL.64 [R1+0x2c8], R96 ;  /* 0x0002c86001007387 */ /* 0x0003e20000100a00 */
[----:B------:R-:W-:-:S03]  /*a1b0*/  IADD3 R7, R3, -0xd6, RZ ;  /* 0xffffff2a03077810 */ /* 0x000fc60007ffe0ff */
[----:B------:R3:W-:Y:S01]  /*a1c0*/  LDGSTS.E [R252+0x16a00], [R98.64], !P1 ;  /* 0x16a0000062fc7fae */ /* 0x0007e2000c921848 */
[----:B------:R-:W-:Y:S01]  /*a1d0*/  ISETP.GE.U32.AND P1, PT, R6, 0x7ffffeaf, PT ;  /* 0x7ffffeaf0600780c */ /* 0x000fe20003f26070 */
[----:B--2---:R-:W-:Y:S01]  /*a1e0*/  IMAD.WIDE R104, R27, 0x4, R106 ;  /* 0x000000041b687825 */ /* 0x004fe200078e026a */
[----:B------:R-:W-:-:S03]  /*a1f0*/  IADD3 R6, R3, -0xda, RZ ;  /* 0xffffff2603067810 */ /* 0x000fc60007ffe0ff */
[----:B-1----:R-:W-:Y:S01]  /*a200*/  IMAD.WIDE R96, R27, 0x4, R114 ;  /* 0x000000041b607825 */ /* 0x002fe200078e0272 */
[----:B------:R3:W-:Y:S04]  /*a210*/  STL.64 [R1+0x2c0], R98 ;  /* 0x0002c06201007387 */ /* 0x0007e80000100a00 */
[----:B------:R1:W-:Y:S04]  /*a220*/  STL.64 [R1+0x2b8], R104 ;  /* 0x0002b86801007387 */ /* 0x0003e80000100a00 */
[----:B------:R1:W-:Y:S01]  /*a230*/  LDGSTS.E [R252+0x17200], [R104.64], !P2 ;  /* 0x1720000068fc7fae */ /* 0x0003e2000d121848 */
[----:B------:R-:W-:-:S03]  /*a240*/  ISETP.GE.U32.AND P2, PT, R7, 0x7ffffeab, PT ;  /* 0x7ffffeab0700780c */ /* 0x000fc60003f46070 */
[----:B------:R2:W-:Y:S01]  /*a250*/  LDGSTS.E [R252+0x17a00], [R96.64], !P3 ;  /* 0x17a0000060fc7fae */ /* 0x0005e2000d921848 */
[----:B------:R-:W-:Y:S01]  /*a260*/  ISETP.GE.U32.AND P3, PT, R6, 0x7ffffea7, PT ;  /* 0x7ffffea70600780c */ /* 0x000fe20003f66070 */
[----:B---3--:R-:W-:Y:S01]  /*a270*/  IMAD.WIDE R98, R27, 0x4, R130 ;  /* 0x000000041b627825 */ /* 0x008fe200078e0282 */
[----:B------:R-:W-:Y:S01]  /*a280*/  IADD3 R6, R3, -0xde, RZ ;  /* 0xffffff2203067810 */ /* 0x000fe20007ffe0ff */
[----:B------:R2:W-:Y:S02]  /*a290*/  STL.64 [R1+0x2b0], R96 ;  /* 0x0002b06001007387 */ /* 0x0005e40000100a00 */
[----:B-1----:R-:W-:Y:S01]  /*a2a0*/  IMAD.WIDE R104, R27, 0x4, R122 ;  /* 0x000000041b687825 */ /* 0x002fe200078e027a */
[----:B------:R-:W-:-:S04]  /*a2b0*/  IADD3 R7, R3, -0xe2, RZ ;  /* 0xffffff1e03077810 */ /* 0x000fc80007ffe0ff */
[----:B------:R1:W-:Y:S01]  /*a2c0*/  STL.64 [R1+0x2a8], R104 ;  /* 0x0002a86801007387 */ /* 0x0003e20000100a00 */
[----:B--2---:R-:W-:-:S03]  /*a2d0*/  IMAD.WIDE R96, R27, 0x4, R138 ;  /* 0x000000041b607825 */ /* 0x004fc600078e028a */
[----:B------:R1:W-:Y:S01]  /*a2e0*/  LDGSTS.E [R252+0x18200], [R104.64], !P6 ;  /* 0x1820000068fc7fae */ /* 0x0003e2000f121848 */
[----:B------:R-:W-:Y:S02]  /*a2f0*/  ISETP.GE.U32.AND P6, PT, R6, 0x7ffffea3, PT ;  /* 0x7ffffea30600780c */ /* 0x000fe40003fc6070 */
[----:B------:R-:W-:Y:S01]  /*a300*/  IADD3 R6, R3, -0xe6, RZ ;  /* 0xffffff1a03067810 */ /* 0x000fe20007ffe0ff */
[----:B------:R2:W-:Y:S04]  /*a310*/  STL.64 [R1+0x2a0], R98 ;  /* 0x0002a06201007387 */ /* 0x0005e80000100a00 */
[----:B------:R2:W-:Y:S01]  /*a320*/  LDGSTS.E [R252+0x18a00], [R98.64], !P5 ;  /* 0x18a0000062fc7fae */ /* 0x0005e2000e921848 */
[----:B-1----:R-:W-:-:S03]  /*a330*/  IMAD.WIDE R104, R27, 0x4, R146 ;  /* 0x000000041b687825 */ /* 0x002fc600078e0292 */
[----:B------:R1:W-:Y:S04]  /*a340*/  STL.64 [R1+0x298], R96 ;  /* 0x0002986001007387 */ /* 0x0003e80000100a00 */
[----:B------:R1:W-:Y:S01]  /*a350*/  LDGSTS.E [R252+0x19200], [R96.64], !P0 ;  /* 0x1920000060fc7fae */ /* 0x0003e2000c121848 */
[----:B--2---:R-:W-:Y:S01]  /*a360*/  IMAD.WIDE R98, R27, 0x4, R154 ;  /* 0x000000041b627825 */ /* 0x004fe200078e029a */
[----:B------:R-:W-:Y:S02]  /*a370*/  ISETP.GE.U32.AND P5, PT, R7, 0x7ffffe9f, PT ;  /* 0x7ffffe9f0700780c */ /* 0x000fe40003fa6070 */
[----:B------:R2:W-:Y:S01]  /*a380*/  STL.64 [R1+0x290], R104 ;  /* 0x0002906801007387 */ /* 0x0005e20000100a00 */
[----:B------:R-:W-:Y:S02]  /*a390*/  ISETP.GE.U32.AND P0, PT, R6, 0x7ffffe9b, PT ;  /* 0x7ffffe9b0600780c */ /* 0x000fe40003f06070 */
[----:B------:R-:W-:Y:S01]  /*a3a0*/  IADD3 R6, R3, -0xea, RZ ;  /* 0xffffff1603067810 */ /* 0x000fe20007ffe0ff */
[----:B------:R2:W-:Y:S01]  /*a3b0*/  LDGSTS.E [R252+0x19a00], [R104.64], !P4 ;  /* 0x19a0000068fc7fae */ /* 0x0005e2000e121848 */
[----:B-1----:R-:W-:-:S03]  /*a3c0*/  IMAD.WIDE R96, R27, 0x4, R162 ;  /* 0x000000041b607825 */ /* 0x002fc600078e02a2 */
[----:B------:R1:W-:Y:S01]  /*a3d0*/  STL.64 [R1+0x288], R98 ;  /* 0x0002886201007387 */ /* 0x0003e20000100a00 */
[----:B------:R-:W-:-:S03]  /*a3e0*/  IADD3 R7, R3, -0xee, RZ ;  /* 0xffffff1203077810 */ /* 0x000fc60007ffe0ff */
[----:B------:R1:W-:Y:S01]  /*a3f0*/  LDGSTS.E [R252+0x1a200], [R98.64], !P1 ;  /* 0x1a20000062fc7fae */ /* 0x0003e2000c921848 */
[----:B--2---:R-:W-:-:S03]  /*a400*/  IMAD.WIDE R104, R27, 0x4, R170 ;  /* 0x000000041b687825 */ /* 0x004fc600078e02aa */
[----:B------:R2:W-:Y:S01]  /*a410*/  STL.64 [R1+0x280], R96 ;  /* 0x0002806001007387 */ /* 0x0005e20000100a00 */
[----:B------:R-:W-:-:S03]  /*a420*/  ISETP.GE.U32.AND P4, PT, R6, 0x7ffffe97, PT ;  /* 0x7ffffe970600780c */ /* 0x000fc60003f86070 */
[----:B------:R2:W-:Y:S01]  /*a430*/  LDGSTS.E [R252+0x1aa00], [R96.64], !P2 ;  /* 0x1aa0000060fc7fae */ /* 0x0005e2000d121848 */
[----:B-1----:R-:W-:Y:S01]  /*a440*/  IMAD.WIDE R98, R27, 0x4, R178 ;  /* 0x000000041b627825 */ /* 0x002fe200078e02b2 */
[----:B------:R-:W-:Y:S02]  /*a450*/  ISETP.GE.U32.AND P1, PT, R7, 0x7ffffe93, PT ;  /* 0x7ffffe930700780c */ /* 0x000fe40003f26070 */
[----:B------:R1:W-:Y:S01]  /*a460*/  STL.64 [R1+0x278], R104 ;  /* 0x0002786801007387 */ /* 0x0003e20000100a00 */
[----:B--2---:R-:W-:-:S03]  /*a470*/  IMAD.WIDE R96, R27, 0x4, R186 ;  /* 0x000000041b607825 */ /* 0x004fc600078e02ba */
[----:B------:R2:W-:Y:S04]  /*a480*/  STL.64 [R1+0x270], R98 ;  /* 0x0002706201007387 */ /* 0x0005e80000100a00 */
[----:B------:R1:W-:Y:S04]  /*a490*/  LDGSTS.E [R252+0x1b200], [R104.64], !P3 ;  /* 0x1b20000068fc7fae */ /* 0x0003e8000d921848 */
[----:B------:R3:W-:Y:S01]  /*a4a0*/  STL.64 [R1+0x268], R96 ;  /* 0x0002686001007387 */ /* 0x0007e20000100a00 */
[----:B------:R-:W-:-:S03]  /*a4b0*/  IMAD.WIDE R106, R27, 0x4, R194 ;  /* 0x000000041b6a7825 */ /* 0x000fc600078e02c2 */
[----:B------:R2:W-:Y:S04]  /*a4c0*/  LDGSTS.E [R252+0x1ba00], [R98.64], !P6 ;  /* 0x1ba0000062fc7fae */ /* 0x0005e8000f121848 */
[----:B-1----:R-:W4:Y:S04]  /*a4d0*/  LDL.LU.64 R104, [R1+0x170] ;  /* 0x0001700001687983 */ /* 0x002f280000300a00 */
[----:B-----5:R-:W5:Y:S04]  /*a4e0*/  LDL.LU.64 R112, [R1+0x150] ;  /* 0x0001500001707983 */ /* 0x020f680000300a00 */
[----:B------:R3:W-:Y:S01]  /*a4f0*/  LDGSTS.E [R252+0x1c200], [R96.64], !P5 ;  /* 0x1c20000060fc7fae */ /* 0x0007e2000e921848 */
[----:B--2---:R-:W-:-:S03]  /*a500*/  IMAD.WIDE R98, R27, 0x4, R202 ;  /* 0x000000041b627825 */ /* 0x004fc600078e02ca */
[----:B------:R-:W-:Y:S04]  /*a510*/  STL.64 [R1+0x260], R106 ;  /* 0x0002606a01007387 */ /* 0x000fe80000100a00 */
[----:B------:R1:W-:Y:S01]  /*a520*/  LDGSTS.E [R252+0x1ca00], [R106.64], !P0 ;  /* 0x1ca000006afc7fae */ /* 0x0003e2000c121848 */
[----:B---3--:R-:W-:-:S03]  /*a530*/  IMAD.WIDE R96, R27, 0x4, R210 ;  /* 0x000000041b607825 */ /* 0x008fc600078e02d2 */
[----:B------:R-:W-:Y:S04]  /*a540*/  STL.64 [R1+0x258], R98 ;  /* 0x0002586201007387 */ /* 0x000fe80000100a00 */
[----:B------:R2:W-:Y:S04]  /*a550*/  LDGSTS.E [R252+0x1d200], [R98.64], !P4 ;  /* 0x1d20000062fc7fae */ /* 0x0005e8000e121848 */
[----:B------:R3:W-:Y:S04]  /*a560*/  STL.64 [R1+0x250], R96 ;  /* 0x0002506001007387 */ /* 0x0007e80000100a00 */
[----:B------:R3:W-:Y:S04]  /*a570*/  LDGSTS.E [R252+0x1da00], [R96.64], !P1 ;  /* 0x1da0000060fc7fae */ /* 0x0007e8000c921848 */
[----:B---3--:R-:W3:Y:S01]  /*a580*/  LDL.LU.64 R96, [R1+0x130] ;  /* 0x0001300001607983 */ /* 0x008ee20000300a00 */
[----:B------:R-:W-:-:S02]  /*a590*/  IADD3 R6, R3, -0xf2, RZ ;  /* 0xffffff0e03067810 */ /* 0x000fc40007ffe0ff */
[----:B------:R-:W-:Y:S01]  /*a5a0*/  IADD3 R7, R3, -0xfa, RZ ;  /* 0xffffff0603077810 */ /* 0x000fe20007ffe0ff */
[----:B------:R-:W-:Y:S01]  /*a5b0*/  IMAD.WIDE R114, R27, 0x4, R218 ;  /* 0x000000041b727825 */ /* 0x000fe200078e02da */
[----:B------:R-:W-:Y:S01]  /*a5c0*/  ISETP.GE.U32.AND P2, PT, R6, 0x7ffffe8f, PT ;  /* 0x7ffffe8f0600780c */ /* 0x000fe20003f46070 */
[----:B------:R-:W3:Y:S01]  /*a5d0*/  LDL.LU.64 R168, [R1+0x110] ;  /* 0x0001100001a87983 */ /* 0x000ee20000300a00 */
[----:B------:R-:W-:-:S04]  /*a5e0*/  IADD3 R6, R3, -0xf6, RZ ;  /* 0xffffff0a03067810 */ /* 0x000fc80007ffe0ff */
[----:B------:R-:W-:Y:S02]  /*a5f0*/  ISETP.GE.U32.AND P3, PT, R6, 0x7ffffe8b, PT ;  /* 0x7ffffe8b0600780c */ /* 0x000fe40003f66070 */
[----:B------:R-:W-:Y:S02]  /*a600*/  ISETP.GE.U32.AND P6, PT, R7, 0x7ffffe87, PT ;  /* 0x7ffffe870700780c */ /* 0x000fe40003fc6070 */
[----:B------:R-:W-:Y:S01]  /*a610*/  IADD3 R6, R3, -0xfe, RZ ;  /* 0xffffff0203067810 */ /* 0x000fe20007ffe0ff */
[C---:B-1----:R-:W-:Y:S01]  /*a620*/  IMAD.WIDE R106, R27.reuse, 0x4, R226 ;  /* 0x000000041b6a7825 */ /* 0x042fe200078e02e2 */
[----:B------:R-:W-:Y:S02]  /*a630*/  STL.64 [R1+0x248], R114 ;  /* 0x0002487201007387 */ /* 0x000fe40000100a00 */
[----:B------:R-:W-:Y:S01]  /*a640*/  ISETP.GE.U32.AND P5, PT, R6, 0x7ffffe83, PT ;  /* 0x7ffffe830600780c */ /* 0x000fe20003fa6070 */
[----:B--2---:R-:W-:Y:S01]  /*a650*/  IMAD.WIDE R98, R27, 0x4, R234 ;  /* 0x000000041b627825 */ /* 0x004fe200078e02ea */
[----:B------:R-:W2:Y:S01]  /*a660*/  LDL.LU.64 R160, [R1+0xf0] ;  /* 0x0000f00001a07983 */ /* 0x000ea20000300a00 */
[----:B------:R-:W-:-:S03]  /*a670*/  IADD3 R6, R3, -0x83, RZ ;  /* 0xffffff7d03067810 */ /* 0x000fc60007ffe0ff */
[----:B------:R1:W-:Y:S01]  /*a680*/  LDGSTS.E [R252+0x1e200], [R114.64], !P2 ;  /* 0x1e20000072fc7fae */ /* 0x0003e2000d121848 */
[----:B------:R-:W-:-:S03]  /*a690*/  ISETP.GE.U32.AND P0, PT, R6, 0x7ffffefe, PT ;  /* 0x7ffffefe0600780c */ /* 0x000fc60003f06070 */
[----:B------:R1:W-:Y:S01]  /*a6a0*/  STL.64 [R1+0x240], R106 ;  /* 0x0002406a01007387 */ /* 0x0003e20000100a00 */
[----:B------:R-:W-:-:S03]  /*a6b0*/  IADD3 R7, R3, -0x87, RZ ;  /* 0xffffff7903077810 */ /* 0x000fc60007ffe0ff */
[----:B------:R1:W-:Y:S01]  /*a6c0*/  LDGSTS.E [R252+0x1ea00], [R106.64], !P3 ;  /* 0x1ea000006afc7fae */ /* 0x0003e2000d921848 */
[----:B------:R-:W-:-:S03]  /*a6d0*/  IADD3 R6, R3, -0x8b, RZ ;  /* 0xffffff7503067810 */ /* 0x000fc60007ffe0ff */
[----:B------:R5:W-:Y:S04]  /*a6e0*/  STL.64 [R1+0x238], R98 ;  /* 0x0002386201007387 */ /* 0x000be80000100a00 */
[----:B------:R-:W2:Y:S01]  /*a6f0*/  LDL.LU.64 R152, [R1+0xd0] ;  /* 0x0000d00001987983 */ /* 0x000ea20000300a00 */
[----:B-1----:R-:W-:-:S03]  /*a700*/  IMAD.WIDE R106, R27, 0x4, R242 ;  /* 0x000000041b6a7825 */ /* 0x002fc600078e02f2 */
[----:B------:R5:W-:Y:S01]  /*a710*/  LDGSTS.E [R252+0x1f200], [R98.64], !P6 ;  /* 0x1f20000062fc7fae */ /* 0x000be2000f121848 */
[----:B------:R-:W-:-:S03]  /*a720*/  ISETP.GE.U32.AND P4, PT, R7, 0x7ffffefa, PT ;  /* 0x7ffffefa0700780c */ /* 0x000fc60003f86070 */
[----:B------:R-:W2:Y:S01]  /*a730*/  LDL.LU.64 R136, [R1+0xb0] ;  /* 0x0000b00001887983 */ /* 0x000ea20000300a00 */
[----:B------:R-:W-:-:S03]  /*a740*/  ISETP.GE.U32.AND P1, PT, R6, 0x7ffffef6, PT ;  /* 0x7ffffef60600780c */ /* 0x000fc60003f26070 */
[----:B------:R-:W-:Y:S01]  /*a750*/  STL.64 [R1+0x230], R106 ;  /* 0x0002306a01007387 */ /* 0x000fe20000100a00 */
[----:B------:R-:W-:-:S03]  /*a760*/  LOP3.LUT R145, R2, 0x40, RZ, 0x3c, !PT ;  /* 0x0000004002917812 */ /* 0x000fc600078e3cff */
[----:B------:R-:W2:Y:S04]  /*a770*/  LDL.LU.64 R128, [R1+0x90] ;  /* 0x0000900001807983 */ /* 0x000ea80000300a00 */
[----:B------:R1:W-:Y:S01]  /*a780*/  LDGSTS.E [R252+0x1fa00], [R106.64], !P5 ;  /* 0x1fa000006afc7fae */ /* 0x0003e2000e921848 */
[----:B----4-:R-:W-:-:S04]  /*a790*/  IMAD.WIDE R104, R27, 0x4, R104 ;  /* 0x000000041b687825 */ /* 0x010fc800078e0268 */
[C---:B-----5:R-:W-:Y:S01]  /*a7a0*/  IMAD.WIDE R98, R27.reuse, 0x4, R112 ;  /* 0x000000041b627825 */ /* 0x060fe200078e0270 */
[----:B------:R4:W-:Y:S04]  /*a7b0*/  STL.64 [R1+0x228], R104 ;  /* 0x0002286801007387 */ /* 0x0009e80000100a00 */
[----:B------:R-:W-:Y:S04]  /*a7c0*/  STL.64 [R1+0x178], R98 ;  /* 0x0001786201007387 */ /* 0x000fe80000100a00 */
[----:B------:R-:W5:Y:S04]  /*a7d0*/  LDL.LU.64 R120, [R1+0x70] ;  /* 0x0000700001787983 */ /* 0x000f680000300a00 */
[----:B------:R4:W-:Y:S04]  /*a7e0*/  LDGSTS.E [R145+0x10400], [R104.64], !P0 ;  /* 0x1040000068917fae */ /* 0x0009e8000c121848 */
[----:B------:R2:W-:Y:S04]  /*a7f0*/  LDGSTS.E [R145+0x10c00], [R98.64], !P4 ;  /* 0x10c0000062917fae */ /* 0x0005e8000e121848 */
[----:B----4-:R-:W4:Y:S04]  /*a800*/  LDL.LU.64 R104, [R1+0x50] ;  /* 0x0000500001687983 */ /* 0x010f280000300a00 */
[----:B------:R-:W4:Y:S01]  /*a810*/  LDL.LU.64 R112, [R1+0x30] ;  /* 0x0000300001707983 */ /* 0x000f220000300a00 */
[----:B---3--:R-:W-:-:S05]  /*a820*/  IMAD.WIDE R96, R27, 0x4, R96 ;  /* 0x000000041b607825 */ /* 0x008fca00078e0260 */
[----:B------:R3:W-:Y:S04]  /*a830*/  STL.64 [R1+0x170], R96 ;  /* 0x0001706001007387 */ /* 0x0007e80000100a00 */
[----:B------:R3:W-:Y:S04]  /*a840*/  LDGSTS.E [R145+0x11400], [R96.64], !P1 ;  /* 0x1140000060917fae */ /* 0x0007e8000c921848 */
[----:B---3--:R-:W3:Y:S01]  /*a850*/  LDL.LU.64 R96, [R1+0x10] ;  /* 0x0000100001607983 */ /* 0x008ee20000300a00 */
        /* <DEDUP_REMOVED lines=8> */
[----:B------:R-:W-:Y:S01]  /*a8e0*/  IADD3 R6, R3, -0xa3, RZ ;  /* 0xffffff5d03067810 */ /* 0x000fe20007ffe0ff */
[----:B-1----:R-:W-:Y:S01]  /*a8f0*/  IMAD.WIDE R106, R27, 0x4, R168 ;  /* 0x000000041b6a7825 */ /* 0x002fe200078e02a8 */
[C---:B------:R-:W-:Y:S02]  /*a900*/  IADD3 R7, R3.reuse, -0x9f, RZ ;  /* 0xffffff6103077810 */ /* 0x040fe40007ffe0ff */
[----:B------:R-:W-:Y:S02]  /*a910*/  ISETP.GE.U32.AND P4, PT, R6, 0x7ffffede, PT ;  /* 0x7ffffede0600780c */ /* 0x000fe40003f86070 */
[----:B------:R-:W-:Y:S01]  /*a920*/  IADD3 R6, R3, -0xa7, RZ ;  /* 0xffffff5903067810 */ /* 0x000fe20007ffe0ff */
[----:B--2---:R-:W-:Y:S01]  /*a930*/  IMAD.WIDE R98, R27, 0x4, R160 ;  /* 0x000000041b627825 */ /* 0x004fe200078e02a0 */
[----:B------:R-:W-:Y:S01]  /*a940*/  ISETP.GE.U32.AND P0, PT, R7, 0x7ffffee2, PT ;  /* 0x7ffffee20700780c */ /* 0x000fe20003f06070 */
[----:B------:R1:W-:Y:S01]  /*a950*/  LDGSTS.E [R145+0x11c00], [R106.64], !P2 ;  /* 0x11c000006a917fae */ /* 0x0003e2000d121848 */
[----:B------:R-:W-:-:S02]  /*a960*/  ISETP.GE.U32.AND P1, PT, R6, 0x7ffffeda, PT ;  /* 0x7ffffeda0600780c */ /* 0x000fc40003f26070 */
[----:B------:R-:W-:Y:S01]  /*a970*/  IADD3 R6, R3, -0xaf, RZ ;  /* 0xffffff5103067810 */ /* 0x000fe20007ffe0ff */
[----:B------:R2:W-:Y:S01]  /*a980*/  LDGSTS.E [R145+0x12400], [R98.64], !P3 ;  /* 0x1240000062917fae */ /* 0x0005e2000d921848 */
[----:B------:R-:W-:Y:S02]  /*a990*/  IMAD.WIDE R114, R27, 0x4, R152 ;  /* 0x000000041b727825 */ /* 0x000fe400078e0298 */
[----:B------:R-:W-:Y:S01]  /*a9a0*/  ISETP.GE.U32.AND P3, PT, R6, 0x7ffffed2, PT ;  /* 0x7ffffed20600780c */ /* 0x000fe20003f66070 */
[----:B------:R1:W-:Y:S01]  /*a9b0*/  STL.64 [R1+0x160], R106 ;  /* 0x0001606a01007387 */ /* 0x0003e20000100a00 */
[C---:B------:R-:W-:Y:S02]  /*a9c0*/  IADD3 R6, R3.reuse, -0xb3, RZ ;  /* 0xffffff4d03067810 */ /* 0x040fe40007ffe0ff */
[----:B------:R-:W-:Y:S01]  /*a9d0*/  IADD3 R7, R3, -0xab, RZ ;  /* 0xffffff5503077810 */ /* 0x000fe20007ffe0ff */
[----:B------:R2:W-:Y:S04]  /*a9e0*/  STL.64 [R1+0x158], R98 ;  /* 0x0001586201007387 */ /* 0x0005e80000100a00 */
[----:B------:R3:W-:Y:S01]  /*a9f0*/  LDGSTS.E [R145+0x12c00], [R114.64], !P6 ;  /* 0x12c0000072917fae */ /* 0x0007e2000f121848 */
[----:B------:R-:W-:Y:S01]  /*aa00*/  ISETP.GE.U32.AND P6, PT, R6, 0x7ffffece, PT ;  /* 0x7ffffece0600780c */ /* 0x000fe20003fc6070 */
[----:B-1----:R-:W-:Y:S01]  /*aa10*/  IMAD.WIDE R106, R27, 0x4, R136 ;  /* 0x000000041b6a7825 */ /* 0x002fe200078e0288 */
[----:B------:R-:W-:-:S03]  /*aa20*/  ISETP.GE.U32.AND P2, PT, R7, 0x7ffffed6, PT ;  /* 0x7ffffed60700780c */ /* 0x000fc60003f46070 */
[----:B--2---:R-:W-:Y:S01]  /*aa30*/  IMAD.WIDE R98, R27, 0x4, R128 ;  /* 0x000000041b627825 */ /* 0x004fe200078e0280 */
[C---:B------:R-:W-:Y:S01]  /*aa40*/  IADD3 R6, R3.reuse, -0xbb, RZ ;  /* 0xffffff4503067810 */ /* 0x040fe20007ffe0ff */
[----:B------:R-:W-:Y:S04]  /*aa50*/  STL.64 [R1+0x150], R114 ;  /* 0x0001507201007387 */ /* 0x000fe80000100a00 */
[----:B------:R5:W-:Y:S04]  /*aa60*/  STL.64 [R1+0x140], R106 ;  /* 0x0001406a01007387 */ /* 0x000be80000100a00 */
[----:B------:R5:W-:Y:S01]  /*aa70*/  LDGSTS.E [R145+0x13400], [R106.64], !P5 ;  /* 0x134000006a917fae */ /* 0x000be2000e921848 */
[----:B------:R-:W-:-:S03]  /*aa80*/  IADD3 R7, R3, -0xb7, RZ ;  /* 0xffffff4903077810 */ /* 0x000fc60007ffe0ff */
[----:B------:R1:W-:Y:S01]  /*aa90*/  LDGSTS.E [R145+0x13c00], [R98.64], !P0 ;  /* 0x13c0000062917fae */ /* 0x0003e2000c121848 */
[----:B------:R-:W-:Y:S02]  /*aaa0*/  ISETP.GE.U32.AND P0, PT, R6, 0x7ffffec6, PT ;  /* 0x7ffffec60600780c */ /* 0x000fe40003f06070 */
[----:B------:R-:W-:Y:S01]  /*aab0*/  IADD3 R6, R3, -0xbf, RZ ;  /* 0xffffff4103067810 */ /* 0x000fe20007ffe0ff */
[----:B------:R1:W-:Y:S01]  /*aac0*/  STL.64 [R1+0x138], R98 ;  /* 0x0001386201007387 */ /* 0x0003e20000100a00 */
[----:B------:R-:W-:Y:S02]  /*aad0*/  ISETP.GE.U32.AND P5, PT, R7, 0x7ffffeca, PT ;  /* 0x7ffffeca0700780c */ /* 0x000fe40003fa6070 */
[----:B------:R-:W-:Y:S01]  /*aae0*/  IADD3 R7, R3, -0xc3, RZ ;  /* 0xffffff3d03077810 */ /* 0x000fe20007ffe0ff */
[----:B-----5:R-:W-:-:S05]  /*aaf0*/  IMAD.WIDE R106, R27, 0x4, R120 ;  /* 0x000000041b6a7825 */ /* 0x020fca00078e0278 */
[----:B------:R2:W-:Y:S01]  /*ab00*/  LDGSTS.E [R145+0x14400], [R106.64], !P4 ;  /* 0x144000006a917fae */ /* 0x0005e2000e121848 */
[----:B------:R-:W-:Y:S02]  /*ab10*/  ISETP.GE.U32.AND P4, PT, R6, 0x7ffffec2, PT ;  /* 0x7ffffec20600780c */ /* 0x000fe40003f86070 */
[----:B------:R-:W-:Y:S01]  /*ab20*/  IADD3 R6, R3, -0xc7, RZ ;  /* 0xffffff3903067810 */ /* 0x000fe20007ffe0ff */
[----:B------:R-:W-:Y:S01]  /*ab30*/  STL.64 [R1+0x130], R106 ;  /* 0x0001306a01007387 */ /* 0x000fe20000100a00 */
[----:B----4-:R-:W-:-:S04]  /*ab40*/  IMAD.WIDE R104, R27, 0x4, R104 ;  /* 0x000000041b687825 */ /* 0x010fc800078e0268 */
[----:B-1----:R-:W-:Y:S01]  /*ab50*/  IMAD.WIDE R98, R27, 0x4, R112 ;  /* 0x000000041b627825 */ /* 0x002fe200078e0270 */
[----:B------:R-:W-:Y:S04]  /*ab60*/  STL.64 [R1+0x120], R104 ;  /* 0x0001206801007387 */ /* 0x000fe80000100a00 */
[----:B------:R3:W-:Y:S04]  /*ab70*/  LDGSTS.E [R145+0x14c00], [R104.64], !P1 ;  /* 0x14c0000068917fae */ /* 0x0007e8000c921848 */
[----:B------:R1:W-:Y:S01]  /*ab80*/  LDGSTS.E [R145+0x15400], [R98.64], !P2 ;  /* 0x1540000062917fae */ /* 0x0003e2000d121848 */
[----:B------:R-:W-:-:S02]  /*ab90*/  ISETP.GE.U32.AND P2, PT, R6, 0x7ffffeba, PT ;  /* 0x7ffffeba0600780c */ /* 0x000fc40003f46070 */
[----:B------:R-:W-:Y:S01]  /*aba0*/  IADD3 R6, R3, -0xcb, RZ ;  /* 0xffffff3503067810 */ /* 0x000fe20007ffe0ff */
[----:B------:R1:W-:Y:S01]  /*abb0*/  STL.64 [R1+0x118], R98 ;  /* 0x0001186201007387 */ /* 0x0003e20000100a00 */
[----:B------:R-:W-:Y:S02]  /*abc0*/  ISETP.GE.U32.AND P1, PT, R7, 0x7ffffebe, PT ;  /* 0x7ffffebe0700780c */ /* 0x000fe40003f26070 */
[----:B------:R-:W-:Y:S01]  /*abd0*/  IADD3 R7, R3, -0xcf, RZ ;  /* 0xffffff3103077810 */ /* 0x000fe20007ffe0ff */
[----:B-1----:R-:W-:-:S04]  /*abe0*/  IMAD.WIDE R98, R27, 0x4, R248 ;  /* 0x000000041b627825 */ /* 0x002fc800078e02f8 */
[----:B---3--:R-:W-:-:S04]  /*abf0*/  IMAD.WIDE R104, R27, 0x4, R96 ;  /* 0x000000041b687825 */ /* 0x008fc800078e0260 */
[----:B------:R-:W-:Y:S01]  /*ac00*/  IMAD.WIDE R96, R27, 0x4, R100 ;  /* 0x000000041b607825 */ /* 0x000fe200078e0264 */
[----:B------:R1:W-:Y:S01]  /*ac10*/  LDGSTS.E [R145+0x15c00], [R104.64], !P3 ;  /* 0x15c0000068917fae */ /* 0x0003e2000d921848 */
[----:B------:R-:W-:Y:S02]  /*ac20*/  ISETP.GE.U32.AND P3, PT, R6, 0x7ffffeb6, PT ;  /* 0x7ffffeb60600780c */ /* 0x000fe40003f66070 */
[----:B------:R-:W-:Y:S01]  /*ac30*/  IADD3 R6, R3, -0xd3, RZ ;  /* 0xffffff2d03067810 */ /* 0x000fe20007ffe0ff */
[----:B------:R3:W-:Y:S01]  /*ac40*/  LDGSTS.E [R145+0x16400], [R98.64], !P6 ;  /* 0x1640000062917fae */ /* 0x0007e2000f121848 */
[----:B------:R-:W-:-:S03]  /*ac50*/  IMAD.WIDE R100, R27, 0x4, R108 ;  /* 0x000000041b647825 */ /* 0x000fc600078e026c */
[----:B------:R4:W-:Y:S01]  /*ac60*/  LDGSTS.E [R145+0x16c00], [R96.64], !P5 ;  /* 0x16c0000060917fae */ /* 0x0009e2000e921848 */
[----:B------:R-:W-:Y:S02]  /*ac70*/  ISETP.GE.U32.AND P5, PT, R6, 0x7ffffeae, PT ;  /* 0x7ffffeae0600780c */ /* 0x000fe40003fa6070 */
[----:B------:R-:W-:Y:S01]  /*ac80*/  IADD3 R6, R3, -0xd7, RZ ;  /* 0xffffff2903067810 */ /* 0x000fe20007ffe0ff */
[----:B------:R-:W-:Y:S01]  /*ac90*/  STL.64 [R1+0x110], R104 ;  /* 0x0001106801007387 */ /* 0x000fe20000100a00 */
[----:B------:R-:W-:-:S03]  /*aca0*/  ISETP.GE.U32.AND P6, PT, R7, 0x7ffffeb2, PT ;  /* 0x7ffffeb20700780c */ /* 0x000fc60003fc6070 */
[----:B------:R3:W-:Y:S04]  /*acb0*/  STL.64 [R1+0x100], R98 ;  /* 0x0001006201007387 */ /* 0x0007e80000100a00 */
[----:B------:R4:W-:Y:S01]  /*acc0*/  STL.64 [R1+0xf8], R96 ;  /* 0x0000f86001007387 */ /* 0x0009e20000100a00 */
[----:B------:R-:W-:-:S03]  /*acd0*/  IADD3 R7, R3, -0xdb, RZ ;  /* 0xffffff2503077810 */ /* 0x000fc60007ffe0ff */
[----:B------:R5:W-:Y:S01]  /*ace0*/  LDGSTS.E [R145+0x17400], [R100.64], !P0 ;  /* 0x1740000064917fae */ /* 0x000be2000c121848 */
[----:B------:R-:W-:Y:S01]  /*acf0*/  ISETP.GE.U32.AND P0, PT, R6, 0x7ffffeaa, PT ;  /* 0x7ffffeaa0600780c */ /* 0x000fe20003f06070 */
[----:B---3--:R-:W-:Y:S01]  /*ad00*/  IMAD.WIDE R98, R27, 0x4, R116 ;  /* 0x000000041b627825 */ /* 0x008fe200078e0274 */
[----:B------:R-:W-:-:S03]  /*ad10*/  IADD3 R6, R3, -0xdf, RZ ;  /* 0xffffff2103067810 */ /* 0x000fc60007ffe0ff */
[----:B----4-:R-:W-:Y:S01]  /*ad20*/  IMAD.WIDE R96, R27, 0x4, R124 ;  /* 0x000000041b607825 */ /* 0x010fe200078e027c */
[----:B------:R5:W-:Y:S04]  /*ad30*/  STL.64 [R1+0xf0], R100 ;  /* 0x0000f06401007387 */ /* 0x000be80000100a00 */
[----:B------:R3:W-:Y:S01]  /*ad40*/  LDGSTS.E [R145+0x17c00], [R98.64], !P4 ;  /* 0x17c0000062917fae */ /* 0x0007e2000e121848 */
[----:B------:R-:W-:-:S03]  /*ad50*/  ISETP.GE.U32.AND P4, PT, R7, 0x7ffffea6, PT ;  /* 0x7ffffea60700780c */ /* 0x000fc60003f86070 */
[----:B------:R4:W-:Y:S01]  /*ad60*/  LDGSTS.E [R145+0x18400], [R96.64], !P1 ;  /* 0x1840000060917fae */ /* 0x0009e2000c921848 */
[----:B------:R-:W-:Y:S01]  /*ad70*/  ISETP.GE.U32.AND P1, PT, R6, 0x7ffffea2, PT ;  /* 0x7ffffea20600780c */ /* 0x000fe20003f26070 */
[----:B-----5:R-:W-:Y:S02]  /*ad80*/  IMAD.WIDE R100, R27, 0x4, R132 ;  /* 0x000000041b647825 */ /* 0x020fe400078e0284 */
[----:B------:R3:W-:Y:S01]  /*ad90*/  STL.64 [R1+0xe0], R98 ;  /* 0x0000e06201007387 */ /* 0x0007e20000100a00 */
[----:B------:R-:W-:-:S03]  /*ada0*/  IADD3 R6, R3, -0xe3, RZ ;  /* 0xffffff1d03067810 */ /* 0x000fc60007ffe0ff */
[----:B------:R4:W-:Y:S04]  /*adb0*/  STL.64 [R1+0xd8], R96 ;  /* 0x0000d86001007387 */ /* 0x0009e80000100a00 */
[----:B------:R5:W-:Y:S01]  /*adc0*/  STL.64 [R1+0xd0], R100 ;  /* 0x0000d06401007387 */ /* 0x000be20000100a00 */
[----:B---3--:R-:W-:-:S03]  /*add0*/  IMAD.WIDE R98, R27, 0x4, R140 ;  /* 0x000000041b627825 */ /* 0x008fc600078e028c */
[----:B------:R5:W-:Y:S01]  /*ade0*/  LDGSTS.E [R145+0x18c00], [R100.64], !P2 ;  /* 0x18c0000064917fae */ /* 0x000be2000d121848 */
[----:B------:R-:W-:Y:S01]  /*adf0*/  ISETP.GE.U32.AND P2, PT, R6, 0x7ffffe9e, PT ;  /* 0x7ffffe9e0600780c */ /* 0x000fe20003f46070 */
[----:B----4-:R-:W-:Y:S02]  /*ae00*/  IMAD.WIDE R96, R27, 0x4, R148 ;  /* 0x000000041b607825 */ /* 0x010fe400078e0294 */
[----:B------:R3:W-:Y:S01]  /*ae10*/  STL.64 [R1+0xc0], R98 ;  /* 0x0000c06201007387 */ /* 0x0007e20000100a00 */
[----:B------:R-:W-:-:S03]  /*ae20*/  IADD3 R7, R3, -0xe7, RZ ;  /* 0xffffff1903077810 */ /* 0x000fc60007ffe0ff */
[----:B------:R3:W-:Y:S01]  /*ae30*/  LDGSTS.E [R145+0x19400], [R98.64], !P3 ;  /* 0x1940000062917fae */ /* 0x0007e2000d921848 */
[----:B------:R-:W-:Y:S01]  /*ae40*/  IADD3 R6, R3, -0xeb, RZ ;  /* 0xffffff1503067810 */ /* 0x000fe20007ffe0ff */
[C---:B-----5:R-:W-:Y:S02]  /*ae50*/  IMAD.WIDE R100, R27.reuse, 0x4, R156 ;  /* 0x000000041b647825 */ /* 0x060fe400078e029c */
[----:B------:R4:W-:Y:S04]  /*ae60*/  STL.64 [R1+0xb8], R96 ;  /* 0x0000b86001007387 */ /* 0x0009e80000100a00 */
[----:B------:R4:W-:Y:S01]  /*ae70*/  LDGSTS.E [R145+0x19c00], [R96.64], !P6 ;  /* 0x19c0000060917fae */ /* 0x0009e2000f121848 */
[----:B---3--:R-:W-:-:S03]  /*ae80*/  IMAD.WIDE R98, R27, 0x4, R164 ;  /* 0x000000041b627825 */ /* 0x008fc600078e02a4 */
[----:B------:R3:W-:Y:S01]  /*ae90*/  STL.64 [R1+0xb0], R100 ;  /* 0x0000b06401007387 */ /* 0x0007e20000100a00 */
[----:B------:R-:W-:-:S03]  /*aea0*/  ISETP.GE.U32.AND P3, PT, R7, 0x7ffffe9a, PT ;  /* 0x7ffffe9a0700780c */ /* 0x000fc60003f66070 */
[----:B------:R3:W-:Y:S01]  /*aeb0*/  LDGSTS.E [R145+0x1a400], [R100.64], !P5 ;  /* 0x1a40000064917fae */ /* 0x0007e2000e921848 */
[----:B------:R-:W-:Y:S01]  /*aec0*/  ISETP.GE.U32.AND P6, PT, R6, 0x7ffffe96, PT ;  /* 0x7ffffe960600780c */ /* 0x000fe20003fc6070 */
[----:B----4-:R-:W-:Y:S02]  /*aed0*/  IMAD.WIDE R96, R27, 0x4, R172 ;  /* 0x000000041b607825 */ /* 0x010fe400078e02ac */
[----:B------:R4:W-:Y:S01]  /*aee0*/  STL.64 [R1+0xa0], R98 ;  /* 0x0000a06201007387 */ /* 0x0009e20000100a00 */
[----:B------:R-:W-:-:S03]  /*aef0*/  IADD3 R6, R3, -0xef, RZ ;  /* 0xffffff1103067810 */ /* 0x000fc60007ffe0ff */
[----:B------:R4:W-:Y:S01]  /*af00*/  LDGSTS.E [R145+0x1ac00], [R98.64], !P0 ;  /* 0x1ac0000062917fae */ /* 0x0009e2000c121848 */
[----:B---3--:R-:W-:Y:S01]  /*af10*/  IMAD.WIDE R100, R27, 0x4, R180 ;  /* 0x000000041b647825 */ /* 0x008fe200078e02b4 */
[----:B------:R-:W-:Y:S02]  /*af20*/  IADD3 R7, R3, -0xf3, RZ ;  /* 0xffffff0d03077810 */ /* 0x000fe40007ffe0ff */
[----:B------:R3:W-:Y:S01]  /*af30*/  STL.64 [R1+0x98], R96 ;  /* 0x0000986001007387 */ /* 0x0007e20000100a00 */
[----:B------:R-:W-:-:S03]  /*af40*/  ISETP.GE.U32.AND P5, PT, R6, 0x7ffffe92, PT ;  /* 0x7ffffe920600780c */ /* 0x000fc60003fa6070 */
[----:B------:R3:W-:Y:S01]  /*af50*/  LDGSTS.E [R145+0x1b400], [R96.64], !P4 ;  /* 0x1b40000060917fae */ /* 0x0007e2000e121848 */
[----:B----4-:R-:W-:-:S03]  /*af60*/  IMAD.WIDE R98, R27, 0x4, R188 ;  /* 0x000000041b627825 */ /* 0x010fc600078e02bc */
[----:B------:R4:W-:Y:S01]  /*af70*/  STL.64 [R1+0x90], R100 ;  /* 0x0000906401007387 */ /* 0x0009e20000100a00 */
[----:B------:R-:W-:-:S03]  /*af80*/  ISETP.GE.U32.AND P0, PT, R7, 0x7ffffe8e, PT ;  /* 0x7ffffe8e0700780c */ /* 0x000fc60003f06070 */
[----:B------:R4:W-:Y:S01]  /*af90*/  LDGSTS.E [R145+0x1bc00], [R100.64], !P1 ;  /* 0x1bc0000064917fae */ /* 0x0009e2000c921848 */
[----:B---3--:R-:W-:-:S03]  /*afa0*/  IMAD.WIDE R96, R27, 0x4, R196 ;  /* 0x000000041b607825 */ /* 0x008fc600078e02c4 */
[----:B------:R3:W-:Y:S04]  /*afb0*/  STL.64 [R1+0x80], R98 ;  /* 0x0000806201007387 */ /* 0x0007e80000100a00 */
[----:B------:R3:W-:Y:S01]  /*afc0*/  LDGSTS.E [R145+0x1c400], [R98.64], !P2 ;  /* 0x1c40000062917fae */ /* 0x0007e2000d121848 */
[----:B----4-:R-:W-:-:S03]  /*afd0*/  IMAD.WIDE R100, R27, 0x4, R204 ;  /* 0x000000041b647825 */ /* 0x010fc600078e02cc */
[----:B------:R4:W-:Y:S04]  /*afe0*/  STL.64 [R1+0x78], R96 ;  /* 0x0000786001007387 */ /* 0x0009e80000100a00 */
[----:B-1----:R-:W5:Y:S01]  /*aff0*/  LDL.LU.64 R104, [R1+0x168] ;  /* 0x0001680001687983 */ /* 0x002f620000300a00 */
[----:B---3--:R-:W-:-:S03]  /*b000*/  IMAD.WIDE R98, R27, 0x4, R212 ;  /* 0x000000041b627825 */ /* 0x008fc600078e02d4 */
[----:B------:R-:W-:Y:S04]  /*b010*/  STL.64 [R1+0x70], R100 ;  /* 0x0000706401007387 */ /* 0x000fe80000100a00 */
[----:B------:R-:W3:Y:S04]  /*b020*/  LDL.LU.64 R176, [R1+0x148] ;  /* 0x0001480001b07983 */ /* 0x000ee80000300a00 */
[----:B------:R-:W-:Y:S04]  /*b030*/  STL.64 [R1+0x60], R98 ;  /* 0x0000606201007387 */ /* 0x000fe80000100a00 */
[----:B------:R4:W-:Y:S04]  /*b040*/  LDGSTS.E [R145+0x1cc00], [R96.64], !P3 ;  /* 0x1cc0000060917fae */ /* 0x0009e8000d921848 */
[----:B------:R-:W3:Y:S04]  /*b050*/  LDL.LU.64 R112, [R1+0x128] ;  /* 0x0001280001707983 */ /* 0x000ee80000300a00 */
[----:B------:R1:W-:Y:S01]  /*b060*/  LDGSTS.E [R145+0x1d400], [R100.64], !P6 ;  /* 0x1d40000064917fae */ /* 0x0003e2000f121848 */
[----:B----4-:R-:W-:-:S03]  /*b070*/  IMAD.WIDE R96, R27, 0x4, R220 ;  /* 0x000000041b607825 */ /* 0x010fc600078e02dc */
[----:B------:R4:W-:Y:S04]  /*b080*/  LDGSTS.E [R145+0x1dc00], [R98.64], !P5 ;  /* 0x1dc0000062917fae */ /* 0x0009e8000e921848 */
[----:B------:R1:W-:Y:S04]  /*b090*/  STL.64 [R1+0x58], R96 ;  /* 0x0000586001007387 */ /* 0x0003e80000100a00 */
[----:B------:R1:W-:Y:S04]  /*b0a0*/  LDGSTS.E [R145+0x1e400], [R96.64], !P0 ;  /* 0x1e40000060917fae */ /* 0x0003e8000c121848 */
[----:B-1----:R-:W3:Y:S01]  /*b0b0*/  LDL.LU.64 R96, [R1+0x108] ;  /* 0x0001080001607983 */ /* 0x002ee20000300a00 */
[----:B------:R-:W-:-:S04]  /*b0c0*/  IADD3 R6, R3, -0xf7, RZ ;  /* 0xffffff0903067810 */ /* 0x000fc80007ffe0ff */
[----:B------:R-:W-:Y:S02]  /*b0d0*/  ISETP.GE.U32.AND P4, PT, R6, 0x7ffffe8a, PT ;  /* 0x7ffffe8a0600780c */ /* 0x000fe40003f86070 */
[C---:B------:R-:W-:Y:S02]  /*b0e0*/  IADD3 R6, R3.reuse, -0xfb, RZ ;  /* 0xffffff0503067810 */ /* 0x040fe40007ffe0ff */
[C---:B------:R-:W-:Y:S02]  /*b0f0*/  IADD3 R7, R3.reuse, -0xff, RZ ;  /* 0xffffff0103077810 */ /* 0x040fe40007ffe0ff */
[----:B------:R-:W-:Y:S02]  /*b100*/  ISETP.GE.U32.AND P1, PT, R6, 0x7ffffe86, PT ;  /* 0x7ffffe860600780c */ /* 0x000fe40003f26070 */
[----:B------:R-:W-:Y:S02]  /*b110*/  IADD3 R6, R3, -0x84, RZ ;  /* 0xffffff7c03067810 */ /* 0x000fe40007ffe0ff */
[----:B------:R-:W-:-:S02]  /*b120*/  ISETP.GE.U32.AND P2, PT, R7, 0x7ffffe82, PT ;  /* 0x7ffffe820700780c */ /* 0x000fc40003f46070 */
[----:B------:R-:W-:Y:S01]  /*b130*/  ISETP.GE.U32.AND P3, PT, R6, 0x7ffffefd, PT ;  /* 0x7ffffefd0600780c */ /* 0x000fe20003f66070 */
[----:B--2---:R-:W-:Y:S01]  /*b140*/  IMAD.WIDE R106, R27, 0x4, R228 ;  /* 0x000000041b6a7825 */ /* 0x004fe200078e02e4 */
[----:B------:R-:W-:-:S03]  /*b150*/  IADD3 R6, R3, -0x88, RZ ;  /* 0xffffff7803067810 */ /* 0x000fc60007ffe0ff */
[C---:B------:R-:W-:Y:S01]  /*b160*/  IMAD.WIDE R100, R27.reuse, 0x4, R236 ;  /* 0x000000041b647825 */ /* 0x040fe200078e02ec */
[----:B------:R-:W-:Y:S01]  /*b170*/  ISETP.GE.U32.AND P6, PT, R6, 0x7ffffef9, PT ;  /* 0x7ffffef90600780c */ /* 0x000fe20003fc6070 */
[----:B------:R-:W-:Y:S02]  /*b180*/  STL.64 [R1+0x50], R106 ;  /* 0x0000506a01007387 */ /* 0x000fe40000100a00 */
[----:B----4-:R-:W-:Y:S02]  /*b190*/  IMAD.WIDE R98, R27, 0x4, R244 ;  /* 0x000000041b627825 */ /* 0x010fe400078e02f4 */
[----:B------:R-:W2:Y:S01]  /*b1a0*/  LDL.LU.64 R168, [R1+0xe8] ;  /* 0x0000e80001a87983 */ /* 0x000ea20000300a00 */
[----:B------:R-:W-:-:S03]  /*b1b0*/  LOP3.LUT R137, R2, 0x60, RZ, 0x3c, !PT ;  /* 0x0000006002897812 */ /* 0x000fc600078e3cff */
[----:B------:R1:W-:Y:S04]  /*b1c0*/  LDGSTS.E [R145+0x1ec00], [R106.64], !P4 ;  /* 0x1ec000006a917fae */ /* 0x0003e8000e121848 */
[----:B------:R3:W-:Y:S04]  /*b1d0*/  STL.64 [R1+0x40], R100 ;  /* 0x0000406401007387 */ /* 0x0007e80000100a00 */
[----:B------:R-:W2:Y:S04]  /*b1e0*/  LDL.LU.64 R160, [R1+0xc8] ;  /* 0x0000c80001a07983 */ /* 0x000ea80000300a00 */
[----:B------:R3:W-:Y:S04]  /*b1f0*/  LDGSTS.E [R145+0x1f400], [R100.64], !P1 ;  /* 0x1f40000064917fae */ /* 0x0007e8000c921848 */
[----:B------:R1:W-:Y:S04]  /*b200*/  STL.64 [R1+0x38], R98 ;  /* 0x0000386201007387 */ /* 0x0003e80000100a00 */
[----:B------:R1:W-:Y:S04]  /*b210*/  LDGSTS.E [R145+0x1fc00], [R98.64], !P2 ;  /* 0x1fc0000062917fae */ /* 0x0003e8000d121848 */
[----:B------:R-:W2:Y:S04]  /*b220*/  LDL.LU.64 R152, [R1+0xa8] ;  /* 0x0000a80001987983 */ /* 0x000ea80000300a00 */
[----:B------:R-:W2:Y:S04]  /*b230*/  LDL.LU.64 R128, [R1+0x88] ;  /* 0x0000880001807983 */ /* 0x000ea80000300a00 */
[----:B------:R-:W2:Y:S01]  /*b240*/  LDL.LU.64 R120, [R1+0x68] ;  /* 0x0000680001787983 */ /* 0x000ea20000300a00 */
[----:B-----5:R-:W-:-:S05]  /*b250*/  IMAD.WIDE R104, R27, 0x4, R104 ;  /* 0x000000041b687825 */ /* 0x020fca00078e0268 */
[----:B------:R5:W-:Y:S01]  /*b260*/  STL.64 [R1+0x30], R104 ;  /* 0x0000306801007387 */ /* 0x000be20000100a00 */
[----:B---3--:R-:W-:-:S03]  /*b270*/  IMAD.WIDE R100, R27, 0x4, R176 ;  /* 0x000000041b647825 */ /* 0x008fc600078e02b0 */
[----:B------:R5:W-:Y:S04]  /*b280*/  LDGSTS.E [R137+0x10600], [R104.64], !P3 ;  /* 0x1060000068897fae */ /* 0x000be8000d921848 */
[----:B------:R3:W-:Y:S04]  /*b290*/  STL.64 [R1+0x20], R100 ;  /* 0x0000206401007387 */ /* 0x0007e80000100a00 */
[----:B------:R3:W-:Y:S01]  /*b2a0*/  LDGSTS.E [R137+0x10e00], [R100.64], !P6 ;  /* 0x10e0000064897fae */ /* 0x0007e2000f121848 */
[----:B-1----:R-:W-:-:S05]  /*b2b0*/  IMAD.WIDE R98, R27, 0x4, R112 ;  /* 0x000000041b627825 */ /* 0x002fca00078e0270 */
[----:B------:R2:W-:Y:S04]  /*b2c0*/  STL.64 [R1+0x18], R98 ;  /* 0x0000186201007387 */ /* 0x0005e80000100a00 */
[----:B------:R-:W4:Y:S04]  /*b2d0*/  LDL.LU.64 R112, [R1+0x48] ;  /* 0x0000480001707983 */ /* 0x000f280000300a00 */
[----:B-----5:R-:W5:Y:S01]  /*b2e0*/  LDL.LU.64 R104, [R1+0x28] ;  /* 0x0000280001687983 */ /* 0x020f620000300a00 */
[----:B---3--:R-:W-:-:S03]  /*b2f0*/  IMAD.WIDE R100, R27, 0x4, R96 ;  /* 0x000000041b647825 */ /* 0x008fc600078e0260 */
[----:B------:R-:W3:Y:S01]  /*b300*/  LDL.LU.64 R96, [R1+0x8] ;  /* 0x0000080001607983 */ /* 0x000ee20000300a00 */
[C---:B------:R-:W-:Y:S02]  /*b310*/  IADD3 R7, R3.reuse, -0x8c, RZ ;  /* 0xffffff7403077810 */ /* 0x040fe40007ffe0ff */
[----:B------:R-:W-:Y:S02]  /*b320*/  IADD3 R6, R3, -0x90, RZ ;  /* 0xffffff7003067810 */ /* 0x000fe40007ffe0ff */
[----:B------:R-:W-:Y:S02]  /*b330*/  ISETP.GE.U32.AND P5, PT, R7, 0x7ffffef5, PT ;  /* 0x7ffffef50700780c */ /* 0x000fe40003fa6070 */
[----:B------:R-:W-:Y:S02]  /*b340*/  ISETP.GE.U32.AND P0, PT, R6, 0x7ffffef1, PT ;  /* 0x7ffffef10600780c */ /* 0x000fe40003f06070 */
[C---:B------:R-:W-:Y:S02]  /*b350*/  IADD3 R6, R3.reuse, -0x94, RZ ;  /* 0xffffff6c03067810 */ /* 0x040fe40007ffe0ff */
[----:B------:R-:W-:-:S02]  /*b360*/  IADD3 R7, R3, -0x98, RZ ;  /* 0xffffff6803077810 */ /* 0x000fc40007ffe0ff */
[----:B------:R-:W-:Y:S02]  /*b370*/  ISETP.GE.U32.AND P4, PT, R6, 0x7ffffeed, PT ;  /* 0x7ffffeed0600780c */ /* 0x000fe40003f86070 */
[----:B------:R-:W-:Y:S02]  /*b380*/  IADD3 R6, R3, -0x9c, RZ ;  /* 0xffffff6403067810 */ /* 0x000fe40007ffe0ff */
[----:B------:R-:W-:Y:S01]  /*b390*/  ISETP.GE.U32.AND P1, PT, R7, 0x7ffffee9, PT ;  /* 0x7ffffee90700780c */ /* 0x000fe20003f26070 */
[----:B------:R2:W-:Y:S01]  /*b3a0*/  LDGSTS.E [R137+0x11600], [R98.64], !P5 ;  /* 0x1160000062897fae */ /* 0x0005e2000e921848 */
[----:B------:R-:W-:Y:S02]  /*b3b0*/  ISETP.GE.U32.AND P2, PT, R6, 0x7ffffee5, PT ;  /* 0x7ffffee50600780c */ /* 0x000fe40003f46070 */
[C---:B------:R-:W-:Y:S01]  /*b3c0*/  IADD3 R6, R3.reuse, -0xa0, RZ ;  /* 0xffffff6003067810 */ /* 0x040fe20007ffe0ff */
[----:B------:R-:W-:Y:S01]  /*b3d0*/  STL.64 [R1+0x10], R100 ;  /* 0x0000106401007387 */ /* 0x000fe20000100a00 */
[----:B------:R-:W-:-:S02]  /*b3e0*/  IADD3 R7, R3, -0xa4, RZ ;  /* 0xffffff5c03077810 */ /* 0x000fc40007ffe0ff */
[----:B------:R-:W-:Y:S01]  /*b3f0*/  ISETP.GE.U32.AND P3, PT, R6, 0x7ffffee1, PT ;  /* 0x7ffffee10600780c */ /* 0x000fe20003f66070 */
[----:B------:R-:W-:-:S04]  /*b400*/  IMAD.WIDE R178, R27, 0x4, R94 ;  /* 0x000000041bb27825 */ /* 0x000fc800078e025e */
[----:B--2---:R-:W-:Y:S01]  /*b410*/  IMAD.WIDE R98, R27, 0x4, R168 ;  /* 0x000000041b627825 */ /* 0x004fe200078e02a8 */
[----:B------:R-:W-:Y:S01]  /*b420*/  ISETP.GE.U32.AND P6, PT, R7, 0x7ffffedd, PT ;  /* 0x7ffffedd0700780c */ /* 0x000fe20003fc6070 */
[----:B------:R1:W-:Y:S02]  /*b430*/  LDGSTS.E [R137+0x11e00], [R100.64], !P0 ;  /* 0x11e0000064897fae */ /* 0x0003e4000c121848 */
[C---:B------:R-:W-:Y:S02]  /*b440*/  IMAD.WIDE R250, R27.reuse, 0x4, R160 ;  /* 0x000000041bfa7825 */ /* 0x040fe400078e02a0 */
[----:B------:R-:W-:Y:S04]  /*b450*/  STL.64 [R1], R98 ;  /* 0x0000006201007387 */ /* 0x000fe80000100a00 */
[----:B------:R-:W-:Y:S01]  /*b460*/  STL.64 [R1+0x640], R250 ;  /* 0x000640fa01007387 */ /* 0x000fe20000100a00 */
[----:B------:R-:W-:-:S03]  /*b470*/  IMAD.WIDE R172, R27, 0x4, R102 ;  /* 0x000000041bac7825 */ /* 0x000fc600078e0266 */
[----:B------:R2:W-:Y:S01]  /*b480*/  LDGSTS.E [R137+0x12600], [R98.64], !P4 ;  /* 0x1260000062897fae */ /* 0x0005e2000e121848 */
[----:B------:R-:W-:-:S03]  /*b490*/  IMAD.WIDE R110, R27, 0x4, R110 ;  /* 0x000000041b6e7825 */ /* 0x000fc600078e026e */
[----:B------:R1:W-:Y:S01]  /*b4a0*/  LDGSTS.E [R137+0x12e00], [R250.64], !P1 ;  /* 0x12e00000fa897fae */ /* 0x0003e2000c921848 */
[----:B------:R-:W-:-:S04]  /*b4b0*/  IMAD.WIDE R248, R27, 0x4, R152 ;  /* 0x000000041bf87825 */ /* 0x000fc800078e0298 */
[C---:B------:R-:W-:Y:S01]  /*b4c0*/  IMAD.WIDE R244, R27.reuse, 0x4, R128 ;  /* 0x000000041bf47825 */ /* 0x040fe200078e0280 */
[----:B------:R-:W-:Y:S03]  /*b4d0*/  STL.64 [R1+0x648], R248 ;  /* 0x000648f801007387 */ /* 0x000fe60000100a00 */
[C---:B------:R-:W-:Y:S01]  /*b4e0*/  IMAD.WIDE R242, R27.reuse, 0x4, R120 ;  /* 0x000000041bf27825 */ /* 0x040fe200078e0278 */
[----:B------:R-:W-:Y:S04]  /*b4f0*/  STL.64 [R1+0x650], R244 ;  /* 0x000650f401007387 */ /* 0x000fe80000100a00 */
[----:B------:R1:W-:Y:S04]  /*b500*/  STL.64 [R1+0x638], R242 ;  /* 0x000638f201007387 */ /* 0x0003e80000100a00 */
[----:B------:R1:W-:Y:S04]  /*b510*/  LDGSTS.E [R137+0x13600], [R248.64], !P2 ;  /* 0x13600000f8897fae */ /* 0x0003e8000d121848 */
[----:B------:R1:W-:Y:S04]  /*b520*/  LDGSTS.E [R137+0x13e00], [R244.64], !P3 ;  /* 0x13e00000f4897fae */ /* 0x0003e8000d921848 */
[----:B------:R1:W-:Y:S01]  /*b530*/  LDGSTS.E [R137+0x14600], [R242.64], !P6 ;  /* 0x14600000f2897fae */ /* 0x0003e2000f121848 */
[----:B----4-:R-:W-:-:S04]  /*b540*/  IMAD.WIDE R240, R27, 0x4, R112 ;  /* 0x000000041bf07825 */ /* 0x010fc800078e0270 */
[C---:B-----5:R-:W-:Y:S01]  /*b550*/  IMAD.WIDE R236, R27.reuse, 0x4, R104 ;  /* 0x000000041bec7825 */ /* 0x060fe200078e0268 */
[----:B------:R-:W-:Y:S04]  /*b560*/  STL.64 [R1+0x658], R240 ;  /* 0x000658f001007387 */ /* 0x000fe80000100a00 */
[----:B------:R-:W-:Y:S01]  /*b570*/  STL.64 [R1+0x660], R236 ;  /* 0x000660ec01007387 */ /* 0x000fe20000100a00 */
[----:B---3--:R-:W-:-:S05]  /*b580*/  IMAD.WIDE R216, R27, 0x4, R96 ;  /* 0x000000041bd87825 */ /* 0x008fca00078e0260 */
[----:B------:R-:W-:Y:S04]  /*b590*/  STL.64 [R1+0x668], R216 ;  /* 0x000668d801007387 */ /* 0x000fe80000100a00 */
[----:B------:R-:W-:Y:S04]  /*b5a0*/  STL.64 [R1+0x670], R178 ;  /* 0x000670b201007387 */ /* 0x000fe80000100a00 */
[----:B------:R-:W-:Y:S04]  /*b5b0*/  STL.64 [R1+0x678], R172 ;  /* 0x000678ac01007387 */ /* 0x000fe80000100a00 */
[----:B------:R-:W-:Y:S04]  /*b5c0*/  STL.64 [R1+0x680], R110 ;  /* 0x0006806e01007387 */ /* 0x000fe80000100a00 */
[----:B------:R-:W3:Y:S04]  /*b5d0*/  LDL.LU.64 R232, [R1+0x180] ;  /* 0x0001800001e87983 */ /* 0x000ee80000300a00 */
[----:B------:R-:W4:Y:S04]  /*b5e0*/  LDL.LU.64 R234, [R1+0x188] ;  /* 0x0001880001ea7983 */ /* 0x000f280000300a00 */
[----:B------:R-:W5:Y:S04]  /*b5f0*/  LDL.LU.64 R148, [R1+0x190] ;  /* 0x0001900001947983 */ /* 0x000f680000300a00 */
[----:B-1----:R-:W3:Y:S04]  /*b600*/  LDL.LU.64 R242, [R1+0x198] ;  /* 0x0001980001f27983 */ /* 0x002ee80000300a00 */
[----:B------:R-:W3:Y:S04]  /*b610*/  LDL.LU.64 R244, [R1+0x1a0] ;  /* 0x0001a00001f47983 */ /* 0x000ee80000300a00 */
        /* <DEDUP_REMOVED lines=11> */
[----:B------:R-:W4:Y:S01]  /*b6d0*/  LDL.LU.64 R184, [R1+0x200] ;  /* 0x0002000001b87983 */ /* 0x000f220000300a00 */
[----:B------:R-:W-:-:S02]  /*b6e0*/  IADD3 R6, R3, -0xa8, RZ ;  /* 0xffffff5803067810 */ /* 0x000fc40007ffe0ff */
[----:B------:R-:W-:Y:S01]  /*b6f0*/  IADD3 R7, R3, -0xb0, RZ ;  /* 0xffffff5003077810 */ /* 0x000fe20007ffe0ff */
[----:B------:R-:W-:Y:S01]  /*b700*/  IMAD.WIDE R118, R27, 0x4, R118 ;  /* 0x000000041b767825 */ /* 0x000fe200078e0276 */
[----:B------:R-:W-:-:S03]  /*b710*/  ISETP.GE.U32.AND P5, PT, R6, 0x7ffffed9, PT ;  /* 0x7ffffed90600780c */ /* 0x000fc60003fa6070 */
[----:B------:R-:W-:Y:S01]  /*b720*/  IMAD.WIDE R126, R27, 0x4, R126 ;  /* 0x000000041b7e7825 */ /* 0x000fe200078e027e */
[----:B------:R-:W-:-:S03]  /*b730*/  IADD3 R6, R3, -0xac, RZ ;  /* 0xffffff5403067810 */ /* 0x000fc60007ffe0ff */
[----:B------:R-:W-:Y:S01]  /*b740*/  IMAD.WIDE R134, R27, 0x4, R134 ;  /* 0x000000041b867825 */ /* 0x000fe200078e0286 */
[----:B------:R-:W-:Y:S01]  /*b750*/  ISETP.GE.U32.AND P0, PT, R6, 0x7ffffed5, PT ;  /* 0x7ffffed50600780c */ /* 0x000fe20003f06070 */
[----:B------:R-:W1:Y:S01]  /*b760*/  S2R R252, SR_TID.X ;  /* 0x0000000000fc7919 */ /* 0x000e620000002100 */
[----:B------:R-:W-:Y:S02]  /*b770*/  IADD3 R6, R3, -0xb4, RZ ;  /* 0xffffff4c03067810 */ /* 0x000fe40007ffe0ff */
[----:B------:R-:W-:Y:S01]  /*b780*/  ISETP.GE.U32.AND P4, PT, R7, 0x7ffffed1, PT ;  /* 0x7ffffed10700780c */ /* 0x000fe20003f86070 */
[----:B------:R1:W-:Y:S01]  /*b790*/  LDGSTS.E [R137+0x14e00], [R240.64], !P5 ;  /* 0x14e00000f0897fae */ /* 0x0003e2000e921848 */
[----:B------:R-:W-:Y:S02]  /*b7a0*/  ISETP.GE.U32.AND P1, PT, R6, 0x7ffffecd, PT ;  /* 0x7ffffecd0600780c */ /* 0x000fe40003f26070 */
[----:B------:R-:W-:Y:S01]  /*b7b0*/  IADD3 R6, R3, -0xb8, RZ ;  /* 0xffffff4803067810 */ /* 0x000fe20007ffe0ff */
[----:B------:R-:W-:Y:S01]  /*b7c0*/  IMAD.WIDE R142, R27, 0x4, R142 ;  /* 0x000000041b8e7825 */ /* 0x000fe200078e028e */
[----:B------:R-:W-:Y:S01]  /*b7d0*/  ULDC UR4, c[0x0][0x18c] ;  /* 0x0000630000047ab9 */ /* 0x000fe20000000800 */
[----:B------:R-:W5:Y:S01]  /*b7e0*/  LDL.LU.64 R176, [R1+0x208] ;  /* 0x0002080001b07983 */ /* 0x000f620000300a00 */
[----:B------:R-:W-:-:S02]  /*b7f0*/  ISETP.GE.U32.AND P2, PT, R6, 0x7ffffec9, PT ;  /* 0x7ffffec90600780c */ /* 0x000fc40003f46070 */
[C---:B------:R-:W-:Y:S01]  /*b800*/  IADD3 R6, R3.reuse, -0xc0, RZ ;  /* 0xffffff4003067810 */ /* 0x040fe20007ffe0ff */
[----:B------:R1:W-:Y:S01]  /*b810*/  LDGSTS.E [R137+0x15600], [R236.64], !P0 ;  /* 0x15600000ec897fae */ /* 0x0003e2000c121848 */
[C---:B------:R-:W-:Y:S02]  /*b820*/  IADD3 R7, R3.reuse, -0xbc, RZ ;  /* 0xffffff4403077810 */ /* 0x040fe40007ffe0ff */
[----:B------:R-:W-:Y:S01]  /*b830*/  ISETP.GE.U32.AND P6, PT, R6, 0x7ffffec1, PT ;  /* 0x7ffffec10600780c */ /* 0x000fe20003fc6070 */
[----:B------:R1:W-:Y:S01]  /*b840*/  LDGSTS.E [R137+0x15e00], [R216.64], !P4 ;  /* 0x15e00000d8897fae */ /* 0x0003e2000e121848 */
[----:B------:R-:W-:Y:S02]  /*b850*/  IADD3 R6, R3, -0xc4, RZ ;  /* 0xffffff3c03067810 */ /* 0x000fe40007ffe0ff */
[----:B------:R-:W-:Y:S01]  /*b860*/  ISETP.GE.U32.AND P3, PT, R7, 0x7ffffec5, PT ;  /* 0x7ffffec50700780c */ /* 0x000fe20003f66070 */
[----:B------:R1:W-:Y:S01]  /*b870*/  LDGSTS.E [R137+0x16600], [R178.64], !P1 ;  /* 0x16600000b2897fae */ /* 0x0003e2000c921848 */
[----:B------:R-:W-:-:S02]  /*b880*/  ISETP.GE.U32.AND P5, PT, R6, 0x7ffffebd, PT ;  /* 0x7ffffebd0600780c */ /* 0x000fc40003fa6070 */
[C---:B------:R-:W-:Y:S01]  /*b890*/  IADD3 R6, R3.reuse, -0xcc, RZ ;  /* 0xffffff3403067810 */ /* 0x040fe20007ffe0ff */
[----:B------:R1:W-:Y:S01]  /*b8a0*/  LDGSTS.E [R137+0x16e00], [R172.64], !P2 ;  /* 0x16e00000ac897fae */ /* 0x0003e2000d121848 */
[----:B------:R-:W-:Y:S02]  /*b8b0*/  IADD3 R7, R3, -0xc8, RZ ;  /* 0xffffff3803077810 */ /* 0x000fe40007ffe0ff */
[----:B------:R-:W-:Y:S01]  /*b8c0*/  ISETP.GE.U32.AND P4, PT, R6, 0x7ffffeb5, PT ;  /* 0x7ffffeb50600780c */ /* 0x000fe20003f86070 */
[----:B------:R-:W-:Y:S01]  /*b8d0*/  IMAD.WIDE R150, R27, 0x4, R150 ;  /* 0x000000041b967825 */ /* 0x000fe200078e0296 */
[----:B------:R-:W-:-:S03]  /*b8e0*/  IADD3 R6, R3, -0xd0, RZ ;  /* 0xffffff3003067810 */ /* 0x000fc60007ffe0ff */
[----:B------:R-:W-:Y:S01]  /*b8f0*/  IMAD.WIDE R158, R27, 0x4, R158 ;  /* 0x000000041b9e7825 */ /* 0x000fe200078e029e */
[----:B------:R-:W-:Y:S01]  /*b900*/  ISETP.GE.U32.AND P1, PT, R6, 0x7ffffeb1, PT ;  /* 0x7ffffeb10600780c */ /* 0x000fe20003f26070 */
[----:B------:R1:W-:Y:S01]  /*b910*/  LDGSTS.E [R137+0x17600], [R110.64], !P3 ;  /* 0x176000006e897fae */ /* 0x0003e2000d921848 */
[----:B------:R-:W-:Y:S02]  /*b920*/  ISETP.GE.U32.AND P0, PT, R7, 0x7ffffeb9, PT ;  /* 0x7ffffeb90700780c */ /* 0x000fe40003f06070 */
[C---:B------:R-:W-:Y:S01]  /*b930*/  IADD3 R6, R3.reuse, -0xd8, RZ ;  /* 0xffffff2803067810 */ /* 0x040fe20007ffe0ff */
[----:B------:R1:W-:Y:S01]  /*b940*/  LDGSTS.E [R137+0x17e00], [R118.64], !P6 ;  /* 0x17e0000076897fae */ /* 0x0003e2000f121848 */
[C---:B------:R-:W-:Y:S02]  /*b950*/  IADD3 R7, R3.reuse, -0xd4, RZ ;  /* 0xffffff2c03077810 */ /* 0x040fe40007ffe0ff */
[----:B------:R-:W-:Y:S01]  /*b960*/  ISETP.GE.U32.AND P3, PT, R6, 0x7ffffea9, PT ;  /* 0x7ffffea90600780c */ /* 0x000fe20003f66070 */
[----:B------:R1:W-:Y:S01]  /*b970*/  LDGSTS.E [R137+0x18600], [R126.64], !P5 ;  /* 0x186000007e897fae */ /* 0x0003e2000e921848 */
[----:B------:R-:W-:-:S02]  /*b980*/  IADD3 R6, R3, -0xdc, RZ ;  /* 0xffffff2403067810 */ /* 0x000fc40007ffe0ff */
[----:B------:R-:W-:Y:S01]  /*b990*/  ISETP.GE.U32.AND P2, PT, R7, 0x7ffffead, PT ;  /* 0x7ffffead0700780c */ /* 0x000fe20003f46070 */
[----:B------:R-:W-:Y:S01]  /*b9a0*/  IMAD.WIDE R166, R27, 0x4, R166 ;  /* 0x000000041ba67825 */ /* 0x000fe200078e02a6 */
[----:B------:R-:W-:Y:S01]  /*b9b0*/  ISETP.GE.U32.AND P6, PT, R6, 0x7ffffea5, PT ;  /* 0x7ffffea50600780c */ /* 0x000fe20003fc6070 */
[----:B------:R1:W-:Y:S01]  /*b9c0*/  LDGSTS.E [R137+0x18e00], [R134.64], !P0 ;  /* 0x18e0000086897fae */ /* 0x0003e2000c121848 */
[C---:B------:R-:W-:Y:S02]  /*b9d0*/  IADD3 R6, R3.reuse, -0xe4, RZ ;  /* 0xffffff1c03067810 */ /* 0x040fe40007ffe0ff */
[C---:B------:R-:W-:Y:S01]  /*b9e0*/  IADD3 R7, R3.reuse, -0xe0, RZ ;  /* 0xffffff2003077810 */ /* 0x040fe20007ffe0ff */
[----:B------:R1:W-:Y:S01]  /*b9f0*/  LDGSTS.E [R137+0x19600], [R142.64], !P4 ;  /* 0x196000008e897fae */ /* 0x0003e2000e121848 */
[----:B------:R-:W-:Y:S02]  /*ba00*/  ISETP.GE.U32.AND P0, PT, R6, 0x7ffffe9d, PT ;  /* 0x7ffffe9d0600780c */ /* 0x000fe40003f06070 */
[----:B------:R-:W-:Y:S01]  /*ba10*/  IADD3 R6, R3, -0xe8, RZ ;  /* 0xffffff1803067810 */ /* 0x000fe20007ffe0ff */
[----:B------:R1:W-:Y:S01]  /*ba20*/  LDGSTS.E [R137+0x19e00], [R150.64], !P1 ;  /* 0x19e0000096897fae */ /* 0x0003e2000c921848 */
[----:B------:R-:W-:-:S02]  /*ba30*/  ISETP.GE.U32.AND P5, PT, R7, 0x7ffffea1, PT ;  /* 0x7ffffea10700780c */ /* 0x000fc40003fa6070 */
[----:B------:R-:W-:Y:S01]  /*ba40*/  ISETP.GE.U32.AND P4, PT, R6, 0x7ffffe99, PT ;  /* 0x7ffffe990600780c */ /* 0x000fe20003f86070 */
[----:B------:R1:W-:Y:S01]  /*ba50*/  LDGSTS.E [R137+0x1a600], [R158.64], !P2 ;  /* 0x1a6000009e897fae */ /* 0x0003e2000d121848 */
[C---:B------:R-:W-:Y:S02]  /*ba60*/  IADD3 R6, R3.reuse, -0xf0, RZ ;  /* 0xffffff1003067810 */ /* 0x040fe40007ffe0ff */
[----:B------:R-:W-:Y:S01]  /*ba70*/  IADD3 R7, R3, -0xec, RZ ;  /* 0xffffff1403077810 */ /* 0x000fe20007ffe0ff */
[----:B------:R-:W-:Y:S01]  /*ba80*/  IMAD.WIDE R174, R27, 0x4, R174 ;  /* 0x000000041bae7825 */ /* 0x000fe200078e02ae */
[----:B------:R-:W-:Y:S01]  /*ba90*/  ISETP.GE.U32.AND P2, PT, R6, 0x7ffffe91, PT ;  /* 0x7ffffe910600780c */ /* 0x000fe20003f46070 */
[----:B------:R1:W-:Y:S01]  /*baa0*/  LDGSTS.E [R137+0x1ae00], [R166.64], !P3 ;  /* 0x1ae00000a6897fae */ /* 0x0003e2000d921848 */
[----:B------:R-:W-:Y:S01]  /*bab0*/  IADD3 R6, R3, -0xf4, RZ ;  /* 0xffffff0c03067810 */ /* 0x000fe20007ffe0ff */
[----:B------:R-:W-:Y:S01]  /*bac0*/  IMAD.WIDE R182, R27, 0x4, R182 ;  /* 0x000000041bb67825 */ /* 0x000fe200078e02b6 */
[----:B------:R-:W-:Y:S01]  /*bad0*/  ISETP.GE.U32.AND P1, PT, R7, 0x7ffffe95, PT ;  /* 0x7ffffe950700780c */ /* 0x000fe20003f26070 */
[----:B------:R1:W-:Y:S01]  /*bae0*/  LDGSTS.E [R137+0x1b600], [R174.64], !P6 ;  /* 0x1b600000ae897fae */ /* 0x0003e2000f121848 */
[----:B------:R-:W-:-:S02]  /*baf0*/  ISETP.GE.U32.AND P3, PT, R6, 0x7ffffe8d, PT ;  /* 0x7ffffe8d0600780c */ /* 0x000fc40003f66070 */
[----:B------:R-:W-:Y:S01]  /*bb00*/  IADD3 R7, R3, -0xf8, RZ ;  /* 0xffffff0803077810 */ /* 0x000fe20007ffe0ff */
[----:B------:R-:W-:Y:S01]  /*bb10*/  IMAD.WIDE R190, R27, 0x4, R190 ;  /* 0x000000041bbe7825 */ /* 0x000fe200078e02be */
[----:B------:R-:W-:Y:S01]  /*bb20*/  IADD3 R6, R3, -0xfc, RZ ;  /* 0xffffff0403067810 */ /* 0x000fe20007ffe0ff */
[----:B------:R3:W-:Y:S01]  /*bb30*/  LDGSTS.E [R137+0x1be00], [R182.64], !P5 ;  /* 0x1be00000b6897fae */ /* 0x0007e2000e921848 */
[----:B------:R-:W-:Y:S01]  /*bb40*/  ISETP.GE.U32.AND P6, PT, R7, 0x7ffffe89, PT ;  /* 0x7ffffe890700780c */ /* 0x000fe20003fc6070 */
[----:B------:R-:W-:Y:S01]  /*bb50*/  IMAD.WIDE R94, R27, 0x4, R198 ;  /* 0x000000041b5e7825 */ /* 0x000fe200078e02c6 */
[----:B------:R-:W-:Y:S01]  /*bb60*/  ISETP.GE.U32.AND P5, PT, R6, 0x7ffffe85, PT ;  /* 0x7ffffe850600780c */ /* 0x000fe20003fa6070 */
[----:B------:R3:W-:Y:S01]  /*bb70*/  LDGSTS.E [R137+0x1c600], [R190.64], !P0 ;  /* 0x1c600000be897fae */ /* 0x0007e2000c121848 */
[----:B------:R-:W-:Y:S01]  /*bb80*/  IADD3 R6, R3, -0x100, RZ ;  /* 0xffffff0003067810 */ /* 0x000fe20007ffe0ff */
[C---:B------:R-:W-:Y:S01]  /*bb90*/  IMAD.WIDE R96, R27.reuse, 0x4, R206 ;  /* 0x000000041b607825 */ /* 0x040fe200078e02ce */
[----:B-1----:R-:W-:Y:S01]  /*bba0*/  LOP3.LUT R250, R252, 0x7f, RZ, 0xc0, !PT ;  /* 0x0000007ffcfa7812 */ /* 0x002fe200078ec0ff */
[----:B------:R1:W-:Y:S02]  /*bbb0*/  LDGSTS.E [R137+0x1ce00], [R94.64], !P4 ;  /* 0x1ce000005e897fae */ /* 0x0003e4000e121848 */
[C---:B--2---:R-:W-:Y:S01]  /*bbc0*/  IMAD.WIDE R98, R27.reuse, 0x4, R214 ;  /* 0x000000041b627825 */ /* 0x044fe200078e02d6 */
[----:B------:R-:W-:Y:S01]  /*bbd0*/  ISETP.GE.U32.AND P0, PT, R6, 0x7ffffe81, PT ;  /* 0x7ffffe810600780c */ /* 0x000fe20003f06070 */
[----:B------:R1:W-:Y:S01]  /*bbe0*/  LDGSTS.E [R137+0x1d600], [R96.64], !P1 ;  /* 0x1d60000060897fae */ /* 0x0003e2000c921848 */
[----:B------:R-:W-:Y:S01]  /*bbf0*/  ISETP.GE.AND P4, PT, R250, R6, PT ;  /* 0x00000006fa00720c */ /* 0x000fe20003f86270 */
[----:B------:R-:W-:Y:S01]  /*bc00*/  IMAD.WIDE R222, R27, 0x4, R222 ;  /* 0x000000041bde7825 */ /* 0x000fe200078e02de */
[----:B------:R-:W-:Y:S01]  /*bc10*/  IADD3 R6, R3, -0x109, RZ ;  /* 0xfffffef703067810 */ /* 0x000fe20007ffe0ff */
[----:B------:R1:W-:Y:S02]  /*bc20*/  LDGSTS.E [R137+0x1de00], [R98.64], !P2 ;  /* 0x1de0000062897fae */ /* 0x0003e4000d121848 */
[C---:B------:R-:W-:Y:S01]  /*bc30*/  IMAD.WIDE R230, R27.reuse, 0x4, R230 ;  /* 0x000000041be67825 */ /* 0x040fe200078e02e6 */
[----:B------:R-:W-:Y:S01]  /*bc40*/  USHF.L.U32 UR4, UR4, 0x7, URZ ;  /* 0x0000000704047899 */ /* 0x000fe2000800063f */
[----:B------:R1:W-:Y:S01]  /*bc50*/  LDGSTS.E [R137+0x1e600], [R222.64], !P3 ;  /* 0x1e600000de897fae */ /* 0x0003e2000d921848 */
[----:B------:R-:W-:Y:S01]  /*bc60*/  ISETP.GE.U32.AND P3, PT, R6, 0x7ffffe78, PT ;  /* 0x7ffffe780600780c */ /* 0x000fe20003f66070 */
[----:B------:R-:W-:Y:S01]  /*bc70*/  IMAD.WIDE R238, R27, 0x4, R238 ;  /* 0x000000041bee7825 */ /* 0x000fe200078e02ee */
[----:B------:R-:W-:Y:S01]  /*bc80*/  IADD3 R6, R3, -0x111, RZ ;  /* 0xfffffeef03067810 */ /* 0x000fe20007ffe0ff */
[----:B------:R1:W-:Y:S04]  /*bc90*/  LDGSTS.E [R137+0x1ee00], [R230.64], !P6 ;  /* 0x1ee00000e6897fae */ /* 0x0003e8000f121848 */
[----:B------:R-:W2:Y:S04]  /*bca0*/  LDL.LU.64 R168, [R1+0x210] ;  /* 0x0002100001a87983 */ /* 0x000ea80000300a00 */
[----:B------:R1:W-:Y:S01]  /*bcb0*/  LDGSTS.E [R137+0x1f600], [R238.64], !P5 ;  /* 0x1f600000ee897fae */ /* 0x0003e2000e921848 */
[----:B------:R-:W-:Y:S01]  /*bcc0*/  ISETP.GE.U32.AND P5, PT, R6, 0x7ffffe70, PT ;  /* 0x7ffffe700600780c */ /* 0x000fe20003fa6070 */
[----:B------:R-:W-:-:S02]  /*bcd0*/  IMAD.U32 R6, RZ, RZ, UR4 ;  /* 0x00000004ff067e24 */ /* 0x000fc4000f8e00ff */
[----:B------:R-:W2:Y:S02]  /*bce0*/  LDL.LU.64 R160, [R1+0x218] ;  /* 0x0002180001a07983 */ /* 0x000ea40000300a00 */
[C---:B------:R-:W-:Y:S02]  /*bcf0*/  IMAD.WIDE R122, R6.reuse, 0x4, R58 ;  /* 0x00000004067a7825 */ /* 0x040fe400078e023a */
[----:B------:R-:W2:Y:S02]  /*bd00*/  LDL.LU.64 R152, [R1+0x220] ;  /* 0x0002200001987983 */ /* 0x000ea40000300a00 */
[----:B------:R-:W-:-:S04]  /*bd10*/  IMAD.WIDE R124, R6, 0x4, R60 ;  /* 0x00000004067c7825 */ /* 0x000fc800078e023c */
[C---:B---3--:R-:W-:Y:S02]  /*bd20*/  IMAD.WIDE R58, R6.reuse, 0x4, R192 ;  /* 0x00000004063a7825 */ /* 0x048fe400078e02c0 */
[----:B------:R-:W3:Y:S02]  /*bd30*/  LDL.LU.64 R192, [R1+0x420] ;  /* 0x0004200001c07983 */ /* 0x000ee40000300a00 */
[----:B----4-:R-:W-:Y:S02]  /*bd40*/  IMAD.WIDE R60, R6, 0x4, R184 ;  /* 0x00000004063c7825 */ /* 0x010fe400078e02b8 */
[----:B------:R-:W4:Y:S02]  /*bd50*/  LDL.LU.64 R184, [R1+0x410] ;  /* 0x0004100001b87983 */ /* 0x000f240000300a00 */
[----:B------:R-:W-:Y:S01]  /*bd60*/  IMAD.WIDE R246, R27, 0x4, R246 ;  /* 0x000000041bf67825 */ /* 0x000fe200078e02f6 */
[----:B------:R-:W-:-:S04]  /*bd70*/  IADD3 R7, R3, -0x101, RZ ;  /* 0xfffffeff03077810 */ /* 0x000fc80007ffe0ff */
[----:B------:R1:W-:Y:S01]  /*bd80*/  LDGSTS.E [R137+0x1fe00], [R246.64], !P0 ;  /* 0x1fe00000f6897fae */ /* 0x0003e2000c121848 */
[----:B------:R-:W-:Y:S02]  /*bd90*/  ISETP.NE.U32.AND P0, PT, R26, RZ, PT ;  /* 0x000000ff1a00720c */ /* 0x000fe40003f05070 */
[----:B------:R-:W-:Y:S01]  /*bda0*/  ISETP.GE.U32.AND P1, PT, R7, 0x7ffffe80, PT ;  /* 0x7ffffe800700780c */ /* 0x000fe20003f26070 */
[----:B------:R-:W-:Y:S01]  /*bdb0*/  IMAD.MOV.U32 R252, RZ, RZ, 0x7f ;  /* 0x0000007ffffc7424 */ /* 0x000fe200078e00ff */
[----:B------:R-:W-:Y:S01]  /*bdc0*/  IADD3 R7, R3, -0x105, RZ ;  /* 0xfffffefb03077810 */ /* 0x000fe20007ffe0ff */
[C---:B------:R-:W-:Y:S01]  /*bdd0*/  IMAD.WIDE R100, R6.reuse, 0x4, R8 ;  /* 0x0000000406647825 */ /* 0x040fe200078e0208 */
[----:B------:R-:W0:Y:S02]  /*bde0*/  LDGDEPBAR ;  /* 0x00000000000079af */ /* 0x000e240000000000 */
[----:B------:R-:W-:Y:S01]  /*bdf0*/  ISETP.GE.U32.AND P2, PT, R7, 0x7ffffe7c, PT ;  /* 0x7ffffe7c0700780c */ /* 0x000fe20003f46070 */
[----:B------:R-:W-:Y:S01]  /*be00*/  IMAD.WIDE R102, R6, 0x4, R22 ;  /* 0x0000000406667825 */ /* 0x000fe200078e0216 */
[----:B------:R-:W-:-:S02]  /*be10*/  IADD3 R7, R3, -0x10d, RZ ;  /* 0xfffffef303077810 */ /* 0x000fc40007ffe0ff */
[----:B------:R-:W-:Y:S01]  /*be20*/  IADD3 R252, R252, c[0x0][0x180], RZ ;  /* 0x00006000fcfc7a10 */ /* 0x000fe20007ffe0ff */
[C---:B------:R-:W-:Y:S01]  /*be30*/  IMAD.WIDE R40, R6.reuse, 0x4, R40 ;  /* 0x0000000406287825 */ /* 0x040fe200078e0228 */
[----:B------:R-:W-:Y:S01]  /*be40*/  ISETP.GE.U32.AND P6, PT, R7, 0x7ffffe74, PT ;  /* 0x7ffffe740700780c */ /* 0x000fe20003fc6070 */
[----:B------:R1:W-:Y:S02]  /*be50*/  LDGSTS.E [R2+0x58000], [R100.64], P0 ;  /* 0x5800000064027fae */ /* 0x0003e40008121848 */
[C---:B------:R-:W-:Y:S01]  /*be60*/  IMAD.WIDE R120, R6.reuse, 0x4, R56 ;  /* 0x0000000406787825 */ /* 0x040fe200078e0238 */
[----:B------:R-:W-:Y:S01]  /*be70*/  SEL R7, RZ, 0x4, P4 ;  /* 0x00000004ff077807 */ /* 0x000fe20002000000 */
[----:B------:R1:W-:Y:S02]  /*be80*/  LDGSTS.E [R2+0x59000], [R102.64], P0 ;  /* 0x5900000066027fae */ /* 0x0003e40008121848 */
[----:B------:R-:W-:Y:S01]  /*be90*/  IMAD.WIDE R146, R6, 0x4, R72 ;  /* 0x0000000406927825 */ /* 0x000fe200078e0248 */
[----:B------:R-:W-:Y:S01]  /*bea0*/  ISETP.GT.AND P4, PT, R252, 0x17f, PT ;  /* 0x0000017ffc00780c */ /* 0x000fe20003f84270 */
[----:B------:R1:W-:Y:S02]  /*beb0*/  LDGSTS.E [R2+0x5a000], [R40.64], P0 ;  /* 0x5a00000028027fae */ /* 0x0003e40008121848 */
[----:B------:R-:W-:Y:S01]  /*bec0*/  IMAD.WIDE R226, R6, 0x4, R88 ;  /* 0x0000000406e27825 */ /* 0x000fe200078e0258 */
[----:B------:R-:W-:Y:S01]  /*bed0*/  LOP3.LUT R252, R2, 0x10, RZ, 0x3c, !PT ;  /* 0x0000001002fc7812 */ /* 0x000fe200078e3cff */
[----:B------:R1:W-:Y:S02]  /*bee0*/  LDGSTS.E [R2+0x5b000], [R120.64], P0 ;  /* 0x5b00000078027fae */ /* 0x0003e40008121848 */
[----:B------:R-:W-:-:S02]  /*bef0*/  IMAD.WIDE R116, R6, 0x4, R54 ;  /* 0x0000000406747825 */ /* 0x000fc400078e0236 */
[----:B------:R1:W-:Y:S02]  /*bf00*/  LDGSTS.E [R2+0x5c000], [R146.64], P0 ;  /* 0x5c00000092027fae */ /* 0x0003e40008121848 */
[C---:B------:R-:W-:Y:S02]  /*bf10*/  IMAD.WIDE R88, R6.reuse, 0x4, R248 ;  /* 0x0000000406587825 */ /* 0x040fe400078e02f8 */
[----:B------:R1:W-:Y:S02]  /*bf20*/  LDGSTS.E [R2+0x5d000], [R226.64], P0 ;  /* 0x5d000000e2027fae */ /* 0x0003e40008121848 */
[C---:B------:R-:W-:Y:S02]  /*bf30*/  IMAD.WIDE R54, R6.reuse, 0x4, R194 ;  /* 0x0000000406367825 */ /* 0x040fe400078e02c2 */
[----:B------:R1:W-:Y:S02]  /*bf40*/  LDGSTS.E [R2+0x5e000], [R88.64], P0 ;  /* 0x5e00000058027fae */ /* 0x0003e40008121848 */
[----:B------:R-:W-:-:S02]  /*bf50*/  IMAD.WIDE R4, R6, 0x4, R4 ;  /* 0x0000000406047825 */ /* 0x000fc400078e0204 */
[----:B------:R1:W-:Y:S02]  /*bf60*/  LDGSTS.E [R2+0x5f000], [R54.64], P0 ;  /* 0x5f00000036027fae */ /* 0x0003e40008121848 */
[C---:B------:R-:W-:Y:S02]  /*bf70*/  IMAD.WIDE R104, R6.reuse, 0x4, R24 ;  /* 0x0000000406687825 */ /* 0x040fe400078e0218 */
[----:B------:R1:W-:Y:S02]  /*bf80*/  LDGSTS.E [R252+0x58200], [R4.64], P0 ;  /* 0x5820000004fc7fae */ /* 0x0003e40008121848 */
[C---:B------:R-:W-:Y:S02]  /*bf90*/  IMAD.WIDE R42, R6.reuse, 0x4, R42 ;  /* 0x00000004062a7825 */ /* 0x040fe400078e022a */
        /* <DEDUP_REMOVED lines=20> */
[----:B------:R-:W-:Y:S01]  /*c0e0*/  IMAD.WIDE R164, R6, 0x4, R84 ;  /* 0x0000000406a47825 */ /* 0x000fe200078e0254 */
[----:B-1----:R-:W-:Y:S01]  /*c0f0*/  LOP3.LUT R252, R2, 0x30, RZ, 0x3c, !PT ;  /* 0x0000003002fc7812 */ /* 0x002fe200078e3cff */
        /* <DEDUP_REMOVED lines=37> */
[----:B-----5:R-:W-:-:S02]  /*c350*/  IMAD.WIDE R62, R6, 0x4, R176 ;  /* 0x00000004063e7825 */ /* 0x020fc400078e02b0 */
[----:B------:R-:W5:Y:S02]  /*c360*/  LDL.LU.64 R176, [R1+0x408] ;  /* 0x0004080001b07983 */ /* 0x000f640000300a00 */
[C---:B--2---:R-:W-:Y:S02]  /*c370*/  IMAD.WIDE R68, R6.reuse, 0x4, R168 ;  /* 0x0000000406447825 */ /* 0x044fe400078e02a8 */
[----:B------:R-:W2:Y:S02]  /*c380*/  LDL.LU.64 R168, [R1+0x400] ;  /* 0x0004000001a87983 */ /* 0x000ea40000300a00 */
[C---:B------:R-:W-:Y:S02]  /*c390*/  IMAD.WIDE R140, R6.reuse, 0x4, R70 ;  /* 0x00000004068c7825 */ /* 0x040fe400078e0246 */
[----:B------:R1:W-:Y:S02]  /*c3a0*/  LDGSTS.E [R145+0x5e800], [R80.64], P0 ;  /* 0x5e80000050917fae */ /* 0x0003e40008121848 */
[----:B------:R-:W-:-:S02]  /*c3b0*/  IMAD.WIDE R72, R6, 0x4, R152 ;  /* 0x0000000406487825 */ /* 0x000fc400078e0298 */
[----:B------:R1:W-:Y:S02]  /*c3c0*/  LDGSTS.E [R145+0x5f800], [R62.64], P0 ;  /* 0x5f8000003e917fae */ /* 0x0003e40008121848 */
[C---:B------:R-:W-:Y:S02]  /*c3d0*/  IMAD.WIDE R70, R6.reuse, 0x4, R160 ;  /* 0x0000000406467825 */ /* 0x040fe400078e02a0 */
[----:B-1----:R-:W5:Y:S04]  /*c3e0*/  LDL.LU.64 R144, [R1+0x3f8] ;  /* 0x0003f80001907983 */ /* 0x002f680000300a00 */
[----:B------:R-:W5:Y:S04]  /*c3f0*/  LDL.LU.64 R152, [R1+0x3f0] ;  /* 0x0003f00001987983 */ /* 0x000f680000300a00 */
[----:B------:R-:W5:Y:S04]  /*c400*/  LDL.LU.64 R160, [R1+0x3e8] ;  /* 0x0003e80001a07983 */ /* 0x000f680000300a00 */
[----:B------:R-:W5:Y:S01]  /*c410*/  LDL.LU.64 R194, [R1+0x3e0] ;  /* 0x0003e00001c27983 */ /* 0x000f620000300a00 */
[----:B------:R-:W-:-:S04]  /*c420*/  IMAD.WIDE R132, R6, 0x4, R66 ;  /* 0x0000000406847825 */ /* 0x000fc800078e0242 */
[----:B---3--:R-:W-:-:S04]  /*c430*/  IMAD.WIDE R22, R27, 0x4, R192 ;  /* 0x000000041b167825 */ /* 0x008fc800078e02c0 */
[----:B----4-:R-:W-:Y:S01]  /*c440*/  IMAD.WIDE R66, R27, 0x4, R184 ;  /* 0x000000041b427825 */ /* 0x010fe200078e02b8 */
[----:B------:R1:W-:Y:S04]  /*c450*/  STL.64 [R1+0x420], R22 ;  /* 0x0004201601007387 */ /* 0x0003e80000100a00 */
[----:B------:R-:W3:Y:S04]  /*c460*/  LDL.LU.64 R186, [R1+0x3d8] ;  /* 0x0003d80001ba7983 */ /* 0x000ee80000300a00 */
[----:B------:R-:W4:Y:S04]  /*c470*/  LDL.LU.64 R184, [R1+0x3d0] ;  /* 0x0003d00001b87983 */ /* 0x000f280000300a00 */
[----:B------:R-:W4:Y:S01]  /*c480*/  LDL.LU.64 R192, [R1+0x3c8] ;  /* 0x0003c80001c07983 */ /* 0x000f220000300a00 */
[----:B------:R-:W-:Y:S01]  /*c490*/  IMAD.WIDE R16, R6, 0x4, R16 ;  /* 0x0000000406107825 */ /* 0x000fe200078e0210 */
[----:B------:R-:W-:-:S03]  /*c4a0*/  LOP3.LUT R252, R2, 0x50, RZ, 0x3c, !PT ;  /* 0x0000005002fc7812 */ /* 0x000fc600078e3cff */
[C---:B------:R-:W-:Y:S02]  /*c4b0*/  IMAD.WIDE R114, R6.reuse, 0x4, R34 ;  /* 0x0000000406727825 */ /* 0x040fe400078e0222 */
        /* <DEDUP_REMOVED lines=15> */
[----:B------:R-:W-:Y:S02]  /*c5b0*/  IMAD.WIDE R76, R6, 0x4, R210 ;  /* 0x00000004064c7825 */ /* 0x000fe400078e02d2 */
[----:B------:R2:W-:Y:S01]  /*c5c0*/  LDGSTS.E [R137+0x58c00], [R18.64], P0 ;  /* 0x58c0000012897fae */ /* 0x0005e20008121848 */
[----:B------:R-:W-:-:S03]  /*c5d0*/  IADD3 R136, R3, -0x119, RZ ;  /* 0xfffffee703887810 */ /* 0x000fc60007ffe0ff */
[----:B------:R2:W-:Y:S04]  /*c5e0*/  LDGSTS.E [R137+0x59c00], [R36.64], P0 ;  /* 0x59c0000024897fae */ /* 0x0005e80008121848 */
[----:B------:R2:W-:Y:S01]  /*c5f0*/  LDGSTS.E [R137+0x5ac00], [R52.64], P0 ;  /* 0x5ac0000034897fae */ /* 0x0005e20008121848 */
[----:B------:R-:W-:-:S03]  /*c600*/  SEL R7, R7, RZ, P4 ;  /* 0x000000ff07077207 */ /* 0x000fc60002000000 */
[----:B------:R2:W-:Y:S01]  /*c610*/  LDGSTS.E [R137+0x5bc00], [R138.64], P0 ;  /* 0x5bc000008a897fae */ /* 0x0005e20008121848 */
[----:B------:R-:W-:-:S03]  /*c620*/  ISETP.GE.U32.AND P4, PT, R136, 0x7ffffe68, PT ;  /* 0x7ffffe688800780c */ /* 0x000fc60003f86070 */
[----:B------:R2:W-:Y:S04]  /*c630*/  LDGSTS.E [R137+0x5cc00], [R164.64], P0 ;  /* 0x5cc00000a4897fae */ /* 0x0005e80008121848 */
[----:B------:R2:W-:Y:S04]  /*c640*/  LDGSTS.E [R137+0x5dc00], [R92.64], P0 ;  /* 0x5dc000005c897fae */ /* 0x0005e80008121848 */
[----:B------:R2:W-:Y:S04]  /*c650*/  LDGSTS.E [R137+0x5ec00], [R76.64], P0 ;  /* 0x5ec000004c897fae */ /* 0x0005e80008121848 */
[----:B------:R2:W-:Y:S01]  /*c660*/  LDGSTS.E [R137+0x5fc00], [R70.64], P0 ;  /* 0x5fc0000046897fae */ /* 0x0005e20008121848 */
[----:B------:R-:W-:-:S04]  /*c670*/  IMAD.WIDE R74, R6, 0x4, R202 ;  /* 0x00000004064a7825 */ /* 0x000fc800078e02ca */
[C---:B--2---:R-:W-:Y:S02]  /*c680*/  IMAD.WIDE R136, R27.reuse, 0x4, R168 ;  /* 0x000000041b887825 */ /* 0x044fe400078e02a8 */
[----:B------:R-:W2:Y:S02]  /*c690*/  LDL.LU.64 R168, [R1+0x3c0] ;  /* 0x0003c00001a87983 */ /* 0x000ea40000300a00 */
[C---:B-----5:R-:W-:Y:S02]  /*c6a0*/  IMAD.WIDE R64, R27.reuse, 0x4, R176 ;  /* 0x000000041b407825 */ /* 0x060fe400078e02b0 */
[----:B------:R-:W5:Y:S04]  /*c6b0*/  LDL.LU.64 R202, [R1+0x3b8] ;  /* 0x0003b80001ca7983 */ /* 0x000f680000300a00 */
[----:B------:R-:W5:Y:S01]  /*c6c0*/  LDL.LU.64 R176, [R1+0x3b0] ;  /* 0x0003b00001b07983 */ /* 0x000f620000300a00 */
[----:B------:R-:W-:-:S03]  /*c6d0*/  IMAD.WIDE R34, R27, 0x4, R194 ;  /* 0x000000041b227825 */ /* 0x000fc600078e02c2 */
[----:B------:R-:W5:Y:S01]  /*c6e0*/  LDL.LU.64 R194, [R1+0x3a8] ;  /* 0x0003a80001c27983 */ /* 0x000f620000300a00 */
[----:B---3--:R-:W-:-:S03]  /*c6f0*/  IMAD.WIDE R32, R27, 0x4, R186 ;  /* 0x000000041b207825 */ /* 0x008fc600078e02ba */
[----:B------:R-:W3:Y:S01]  /*c700*/  LDL.LU.64 R186, [R1+0x3a0] ;  /* 0x0003a00001ba7983 */ /* 0x000ee20000300a00 */
[----:B----4-:R-:W-:-:S03]  /*c710*/  IMAD.WIDE R30, R27, 0x4, R184 ;  /* 0x000000041b1e7825 */ /* 0x010fc600078e02b8 */
[----:B------:R-:W4:Y:S01]  /*c720*/  LDL.LU.64 R184, [R1+0x398] ;  /* 0x0003980001b87983 */ /* 0x000f220000300a00 */
[----:B------:R-:W-:-:S03]  /*c730*/  IMAD.WIDE R28, R27, 0x4, R192 ;  /* 0x000000041b1c7825 */ /* 0x000fc600078e02c0 */
[----:B------:R-:W4:Y:S04]  /*c740*/  LDL.LU.64 R192, [R1+0x390] ;  /* 0x0003900001c07983 */ /* 0x000f280000300a00 */
[----:B------:R-:W4:Y:S04]  /*c750*/  LDL.LU.64 R188, [R1+0x388] ;  /* 0x0003880001bc7983 */ /* 0x000f280000300a00 */
[----:B------:R-:W4:Y:S04]  /*c760*/  LDL.LU.64 R210, [R1+0x380] ;  /* 0x0003800001d27983 */ /* 0x000f280000300a00 */
[----:B------:R-:W4:Y:S01]  /*c770*/  LDL.LU.64 R212, [R1+0x378] ;  /* 0x0003780001d47983 */ /* 0x000f220000300a00 */
[----:B------:R-:W-:Y:S01]  /*c780*/  IMAD.WIDE R20, R6, 0x4, R20 ;  /* 0x0000000406147825 */ /* 0x000fe200078e0214 */
[----:B-1----:R-:W-:-:S03]  /*c790*/  LOP3.LUT R252, R2, 0x70, RZ, 0x3c, !PT ;  /* 0x0000007002fc7812 */ /* 0x002fc600078e3cff */
[C---:B------:R-:W-:Y:S02]  /*c7a0*/  IMAD.WIDE R38, R6.reuse, 0x4, R38 ;  /* 0x0000000406267825 */ /* 0x040fe400078e0226 */
[----:B------:R1:W-:Y:S02]  /*c7b0*/  LDGSTS.E [R252+0x58e00], [R20.64], P0 ;  /* 0x58e0000014fc7fae */ /* 0x0003e40008121848 */
[----:B------:R-:W-:Y:S02]  /*c7c0*/  IMAD.WIDE R90, R6, 0x4, R244 ;  /* 0x00000004065a7825 */ /* 0x000fe400078e02f4 */
[----:B------:R1:W-:Y:S04]  /*c7d0*/  LDGSTS.E [R252+0x59e00], [R38.64], P0 ;  /* 0x59e0000026fc7fae */ /* 0x0003e80008121848 */
[----:B------:R1:W-:Y:S04]  /*c7e0*/  LDGSTS.E [R252+0x5ae00], [R116.64], P0 ;  /* 0x5ae0000074fc7fae */ /* 0x0003e80008121848 */
[----:B------:R1:W-:Y:S04]  /*c7f0*/  LDGSTS.E [R252+0x5be00], [R140.64], P0 ;  /* 0x5be000008cfc7fae */ /* 0x0003e80008121848 */
[----:B------:R1:W-:Y:S04]  /*c800*/  LDGSTS.E [R252+0x5ce00], [R224.64], P0 ;  /* 0x5ce00000e0fc7fae */ /* 0x0003e80008121848 */
[----:B------:R1:W-:Y:S04]  /*c810*/  LDGSTS.E [R252+0x5de00], [R90.64], P0 ;  /* 0x5de000005afc7fae */ /* 0x0003e80008121848 */
[----:B------:R1:W-:Y:S04]  /*c820*/  LDGSTS.E [R252+0x5ee00], [R74.64], P0 ;  /* 0x5ee000004afc7fae */ /* 0x0003e80008121848 */
[----:B------:R1:W-:Y:S04]  /*c830*/  LDGSTS.E [R252+0x5fe00], [R72.64], P0 ;  /* 0x5fe0000048fc7fae */ /* 0x0003e80008121848 */
[----:B------:R-:W0:Y:S04]  /*c840*/  LDGDEPBAR ;  /* 0x00000000000079af */ /* 0x000e280000000000 */
[----:B------:R-:W-:Y:S01]  /*c850*/  BAR.SYNC.DEFER_BLOCKING 0x0 ;  /* 0x0000000000007b1d */ /* 0x000fe20000010000 */
[----:B------:R-:W-:-:S02]  /*c860*/  IADD3 R8, R3, -0x121, RZ ;  /* 0xfffffedf03087810 */ /* 0x000fc40007ffe0ff */
[C---:B------:R-:W-:Y:S02]  /*c870*/  IADD3 R26, R3.reuse, -0x115, RZ ;  /* 0xfffffeeb031a7810 */ /* 0x040fe40007ffe0ff */
[----:B------:R-:W-:Y:S02]  /*c880*/  IADD3 R9, R3, -0x11d, RZ ;  /* 0xfffffee303097810 */ /* 0x000fe40007ffe0ff */
[----:B------:R-:W-:Y:S01]  /*c890*/  ISETP.GE.U32.AND P0, PT, R26, 0x7ffffe6c, PT ;  /* 0x7ffffe6c1a00780c */ /* 0x000fe20003f06070 */
[----:B------:R-:W-:-:S04]  /*c8a0*/  IMAD.WIDE R144, R27, 0x4, R144 ;  /* 0x000000041b907825 */ /* 0x000fc800078e0290 */
[----:B------:R-:W-:Y:S01]  /*c8b0*/  IMAD.WIDE R152, R27, 0x4, R152 ;  /* 0x000000041b987825 */ /* 0x000fe200078e0298 */
[----:B------:R-:W-:Y:S01]  /*c8c0*/  @!PT LDS RZ, [RZ] ;  /* 0x00000000fffff984 */ /* 0x000fe20000000800 */
[----:B------:R-:W-:Y:S01]  /*c8d0*/  @!PT LDS RZ, [RZ] ;  /* 0x00000000fffff984 */ /* 0x000fe20000000800 */
[----:B------:R-:W-:Y:S01]  /*c8e0*/  @!PT LDS RZ, [RZ] ;  /* 0x00000000fffff984 */ /* 0x000fe20000000800 */
[----:B------:R3:W-:Y:S04]  /*c8f0*/  LDGSTS.E [R2+0x20000], [R22.64], !P1 ;  /* 0x2000000016027fae */ /* 0x0007e8000c921848 */
[----:B------:R1:W-:Y:S01]  /*c900*/  LDGSTS.E [R2+0x20800], [R66.64], !P2 ;  /* 0x2080000042027fae */ /* 0x0003e2000d121848 */
[----:B------:R-:W-:Y:S02]  /*c910*/  ISETP.GE.U32.AND P2, PT, R8, 0x7ffffe60, PT ;  /* 0x7ffffe600800780c */ /* 0x000fe40003f46070 */
[----:B------:R-:W-:Y:S01]  /*c920*/  IADD3 R8, R3, -0x125, RZ ;  /* 0xfffffedb03087810 */ /* 0x000fe20007ffe0ff */
[----:B------:R1:W-:Y:S01]  /*c930*/  LDGSTS.E [R2+0x21000], [R64.64], !P3 ;  /* 0x2100000040027fae */ /* 0x0003e2000d921848 */
[----:B------:R-:W-:-:S02]  /*c940*/  ISETP.GE.U32.AND P1, PT, R9, 0x7ffffe64, PT ;  /* 0x7ffffe640900780c */ /* 0x000fc40003f26070 */
[----:B------:R-:W-:Y:S01]  /*c950*/  ISETP.GE.U32.AND P3, PT, R8, 0x7ffffe5c, PT ;  /* 0x7ffffe5c0800780c */ /* 0x000fe20003f66070 */
[----:B------:R1:W-:Y:S01]  /*c960*/  LDGSTS.E [R2+0x21800], [R136.64], !P6 ;  /* 0x2180000088027fae */ /* 0x0003e2000f121848 */
[----:B------:R-:W-:-:S03]  /*c970*/  IADD3 R8, R3, -0x12d, RZ ;  /* 0xfffffed303087810 */ /* 0x000fc60007ffe0ff */
[----:B------:R1:W-:Y:S01]  /*c980*/  LDGSTS.E [R2+0x22000], [R144.64], !P5 ;  /* 0x2200000090027fae */ /* 0x0003e2000e921848 */
[----:B------:R-:W-:Y:S02]  /*c990*/  ISETP.GE.U32.AND P5, PT, R8, 0x7ffffe54, PT ;  /* 0x7ffffe540800780c */ /* 0x000fe40003fa6070 */
[----:B------:R-:W-:Y:S01]  /*c9a0*/  IADD3 R8, R3, -0x131, RZ ;  /* 0xfffffecf03087810 */ /* 0x000fe20007ffe0ff */
[----:B------:R-:W-:Y:S01]  /*c9b0*/  IMAD.WIDE R160, R27, 0x4, R160 ;  /* 0x000000041ba07825 */ /* 0x000fe200078e02a0 */
[----:B------:R-:W-:Y:S01]  /*c9c0*/  IADD3 R9, R3, -0x129, RZ ;  /* 0xfffffed703097810 */ /* 0x000fe20007ffe0ff */
[----:B------:R1:W-:Y:S01]  /*c9d0*/  LDGSTS.E [R2+0x22800], [R152.64], !P0 ;  /* 0x2280000098027fae */ /* 0x0003e2000c121848 */
[----:B------:R-:W-:Y:S02]  /*c9e0*/  ISETP.GE.U32.AND P0, PT, R8, 0x7ffffe50, PT ;  /* 0x7ffffe500800780c */ /* 0x000fe40003f06070 */
[----:B------:R-:W-:Y:S01]  /*c9f0*/  ISETP.GE.U32.AND P6, PT, R9, 0x7ffffe58, PT ;  /* 0x7ffffe580900780c */ /* 0x000fe20003fc6070 */
[----:B------:R1:W-:Y:S01]  /*ca00*/  LDGSTS.E [R2+0x23000], [R160.64], !P4 ;  /* 0x23000000a0027fae */ /* 0x0003e2000e121848 */
[----:B------:R-:W-:-:S03]  /*ca10*/  IADD3 R8, R3, -0x139, RZ ;  /* 0xfffffec703087810 */ /* 0x000fc60007ffe0ff */
[----:B------:R1:W-:Y:S01]  /*ca20*/  LDGSTS.E [R2+0x23800], [R34.64], !P1 ;  /* 0x2380000022027fae */ /* 0x0003e2000c921848 */
[----:B------:R-:W-:Y:S02]  /*ca30*/  ISETP.GE.U32.AND P1, PT, R8, 0x7ffffe48, PT ;  /* 0x7ffffe480800780c */ /* 0x000fe40003f26070 */
[C---:B------:R-:W-:Y:S01]  /*ca40*/  IADD3 R8, R3.reuse, -0x13d, RZ ;  /* 0xfffffec303087810 */ /* 0x040fe20007ffe0ff */
[----:B------:R1:W-:Y:S01]  /*ca50*/  LDGSTS.E [R2+0x24000], [R32.64], !P2 ;  /* 0x2400000020027fae */ /* 0x0003e2000d121848 */
[----:B------:R-:W-:Y:S02]  /*ca60*/  IADD3 R9, R3, -0x135, RZ ;  /* 0xfffffecb03097810 */ /* 0x000fe40007ffe0ff */
[----:B------:R-:W-:Y:S01]  /*ca70*/  ISETP.GE.U32.AND P2, PT, R8, 0x7ffffe44, PT ;  /* 0x7ffffe440800780c */ /* 0x000fe20003f46070 */
[----:B------:R1:W-:Y:S01]  /*ca80*/  LDGSTS.E [R2+0x24800], [R30.64], !P3 ;  /* 0x248000001e027fae */ /* 0x0003e2000d921848 */
[----:B------:R-:W-:Y:S02]  /*ca90*/  ISETP.GE.U32.AND P4, PT, R9, 0x7ffffe4c, PT ;  /* 0x7ffffe4c0900780c */ /* 0x000fe40003f86070 */
[C---:B------:R-:W-:Y:S01]  /*caa0*/  IADD3 R8, R3.reuse, -0x145, RZ ;  /* 0xfffffebb03087810 */ /* 0x040fe20007ffe0ff */
[----:B------:R1:W-:Y:S01]  /*cab0*/  LDGSTS.E [R2+0x25000], [R28.64], !P6 ;  /* 0x250000001c027fae */ /* 0x0003e2000f121848 */
[----:B------:R-:W-:-:S02]  /*cac0*/  IADD3 R9, R3, -0x141, RZ ;  /* 0xfffffebf03097810 */ /* 0x000fc40007ffe0ff */
[----:B------:R-:W-:Y:S02]  /*cad0*/  ISETP.GE.U32.AND P6, PT, R8, 0x7ffffe3c, PT ;  /* 0x7ffffe3c0800780c */ /* 0x000fe40003fc6070 */
[----:B------:R-:W-:Y:S02]  /*cae0*/  IADD3 R8, R3, -0x149, RZ ;  /* 0xfffffeb703087810 */ /* 0x000fe40007ffe0ff */
[----:B------:R-:W-:Y:S02]  /*caf0*/  ISETP.GE.U32.AND P3, PT, R9, 0x7ffffe40, PT ;  /* 0x7ffffe400900780c */ /* 0x000fe40003f66070 */
[----:B------:R-:W-:Y:S01]  /*cb00*/  IADD3 R9, R3, -0x14d, RZ ;  /* 0xfffffeb303097810 */ /* 0x000fe20007ffe0ff */
[----:B--2---:R-:W-:-:S04]  /*cb10*/  IMAD.WIDE R168, R27, 0x4, R168 ;  /* 0x000000041ba87825 */ /* 0x004fc800078e02a8 */
[C---:B-----5:R-:W-:Y:S01]  /*cb20*/  IMAD.WIDE R24, R27.reuse, 0x4, R202 ;  /* 0x000000041b187825 */ /* 0x060fe200078e02ca */
[----:B------:R2:W-:Y:S01]  /*cb30*/  LDGSTS.E [R2+0x25800], [R168.64], !P5 ;  /* 0x25800000a8027fae */ /* 0x0005e2000e921848 */
[----:B------:R-:W-:Y:S02]  /*cb40*/  ISETP.GE.U32.AND P5, PT, R8, 0x7ffffe38, PT ;  /* 0x7ffffe380800780c */ /* 0x000fe40003fa6070 */
[----:B------:R-:W-:Y:S01]  /*cb50*/  IMAD.WIDE R176, R27, 0x4, R176 ;  /* 0x000000041bb07825 */ /* 0x000fe200078e02b0 */
[----:B------:R-:W-:Y:S01]  /*cb60*/  IADD3 R8, R3, -0x151, RZ ;  /* 0xfffffeaf03087810 */ /* 0x000fe20007ffe0ff */
[----:B------:R2:W-:Y:S04]  /*cb70*/  LDGSTS.E [R2+0x26000], [R24.64], !P0 ;  /* 0x2600000018027fae */ /* 0x0005e8000c121848 */
[----:B------:R2:W-:Y:S01]  /*cb80*/  LDGSTS.E [R2+0x26800], [R176.64], !P4 ;  /* 0x26800000b0027fae */ /* 0x0005e2000e121848 */
[----:B------:R-:W-:-:S02]  /*cb90*/  ISETP.GE.U32.AND P4, PT, R8, 0x7ffffe30, PT ;  /* 0x7ffffe300800780c */ /* 0x000fc40003f86070 */
[----:B------:R-:W-:Y:S02]  /*cba0*/  IADD3 R8, R3, -0x155, RZ ;  /* 0xfffffeab03087810 */ /* 0x000fe40007ffe0ff */
[----:B------:R-:W-:Y:S02]  /*cbb0*/  ISETP.GE.U32.AND P0, PT, R9, 0x7ffffe34, PT ;  /* 0x7ffffe340900780c */ /* 0x000fe40003f06070 */
[----:B------:R-:W-:Y:S01]  /*cbc0*/  IADD3 R9, R3, -0x159, RZ ;  /* 0xfffffea703097810 */ /* 0x000fe20007ffe0ff */
[----:B------:R-:W-:Y:S02]  /*cbd0*/  IMAD.WIDE R180, R27, 0x4, R194 ;  /* 0x000000041bb47825 */ /* 0x000fe400078e02c2 */
[----:B------:R-:W5:Y:S04]  /*cbe0*/  LDL.LU.64 R194, [R1+0x370] ;  /* 0x0003700001c27983 */ /* 0x000f680000300a00 */
[----:B------:R-:W2:Y:S04]  /*cbf0*/  LDL.LU.64 R196, [R1+0x368] ;  /* 0x0003680001c47983 */ /* 0x000ea80000300a00 */
[----:B------:R-:W2:Y:S04]  /*cc00*/  LDL.LU.64 R204, [R1+0x360] ;  /* 0x0003600001cc7983 */ /* 0x000ea80000300a00 */
[----:B------:R1:W-:Y:S01]  /*cc10*/  LDGSTS.E [R2+0x27000], [R180.64], !P1 ;  /* 0x27000000b4027fae */ /* 0x0003e2000c921848 */
[----:B------:R-:W-:-:S02]  /*cc20*/  ISETP.GE.U32.AND P1, PT, R8, 0x7ffffe2c, PT ;  /* 0x7ffffe2c0800780c */ /* 0x000fc40003f26070 */
[----:B------:R-:W-:Y:S01]  /*cc30*/  IADD3 R8, R3, -0x15d, RZ ;  /* 0xfffffea303087810 */ /* 0x000fe20007ffe0ff */
[----:B------:R-:W2:Y:S01]  /*cc40*/  LDL.LU.64 R202, [R1+0x350] ;  /* 0x0003500001ca7983 */ /* 0x000ea20000300a00 */
[----:B---3--:R-:W-:-:S04]  /*cc50*/  IMAD.WIDE R22, R27, 0x4, R186 ;  /* 0x000000041b167825 */ /* 0x008fc800078e02ba */
[----:B----4-:R-:W-:Y:S01]  /*cc60*/  IMAD.WIDE R184, R27, 0x4, R184 ;  /* 0x000000041bb87825 */ /* 0x010fe200078e02b8 */
[----:B------:R3:W-:Y:S01]  /*cc70*/  LDGSTS.E [R2+0x27800], [R22.64], !P2 ;  /* 0x2780000016027fae */ /* 0x0007e2000d121848 */
[----:B------:R-:W-:-:S03]  /*cc80*/  ISETP.GE.U32.AND P2, PT, R9, 0x7ffffe28, PT ;  /* 0x7ffffe280900780c */ /* 0x000fc60003f46070 */
[----:B------:R3:W-:Y:S01]  /*cc90*/  LDGSTS.E [R2+0x28000], [R184.64], !P3 ;  /* 0x28000000b8027fae */ /* 0x0007e2000d921848 */
[----:B------:R-:W-:Y:S01]  /*cca0*/  ISETP.GE.U32.AND P3, PT, R8, 0x7ffffe24, PT ;  /* 0x7ffffe240800780c */ /* 0x000fe20003f66070 */
[C---:B------:R-:W-:Y:S02]  /*ccb0*/  IMAD.WIDE R8, R27.reuse, 0x4, R210 ;  /* 0x000000041b087825 */ /* 0x040fe400078e02d2 */
[----:B------:R-:W4:Y:S04]  /*ccc0*/  LDL.LU.64 R210, [R1+0x348] ;  /* 0x0003480001d27983 */ /* 0x000f280000300a00 */
[----:B------:R-:W3:Y:S01]  /*ccd0*/  LDL.LU.64 R248, [R1+0x340] ;  /* 0x0003400001f87983 */ /* 0x000ee20000300a00 */
[----:B------:R-:W-:-:S03]  /*cce0*/  IMAD.WIDE R186, R27, 0x4, R192 ;  /* 0x000000041bba7825 */ /* 0x000fc600078e02c0 */
[----:B------:R-:W3:Y:S01]  /*ccf0*/  LDL.LU.64 R242, [R1+0x338] ;  /* 0x0003380001f27983 */ /* 0x000ee20000300a00 */
[----:B------:R-:W-:Y:S01]  /*cd00*/  IMAD.WIDE R188, R27, 0x4, R188 ;  /* 0x000000041bbc7825 */ /* 0x000fe200078e02bc */
[----:B------:R-:W-:Y:S02]  /*cd10*/  IADD3 R192, R3, -0x165, RZ ;  /* 0xfffffe9b03c07810 */ /* 0x000fe40007ffe0ff */
[----:B------:R1:W-:Y:S04]  /*cd20*/  LDGSTS.E [R2+0x28800], [R186.64], !P6 ;  /* 0x28800000ba027fae */ /* 0x0003e8000f121848 */
[----:B------:R1:W-:Y:S01]  /*cd30*/  LDGSTS.E [R2+0x29000], [R188.64], !P5 ;  /* 0x29000000bc027fae */ /* 0x0003e2000e921848 */
[----:B------:R-:W-:Y:S01]  /*cd40*/  ISETP.GE.U32.AND P5, PT, R192, 0x7ffffe1c, PT ;  /* 0x7ffffe1cc000780c */ /* 0x000fe20003fa6070 */
[----:B------:R-:W-:-:S02]  /*cd50*/  IMAD.WIDE R192, R27, 0x4, R212 ;  /* 0x000000041bc07825 */ /* 0x000fc400078e02d4 */
[----:B------:R-:W3:Y:S04]  /*cd60*/  LDL.LU.64 R212, [R1+0x330] ;  /* 0x0003300001d47983 */ /* 0x000ee80000300a00 */
[----:B------:R-:W3:Y:S01]  /*cd70*/  LDL.LU.64 R240, [R1+0x328] ;  /* 0x0003280001f07983 */ /* 0x000ee20000300a00 */
[C---:B------:R-:W-:Y:S02]  /*cd80*/  IADD3 R26, R3.reuse, -0x161, RZ ;  /* 0xfffffe9f031a7810 */ /* 0x040fe40007ffe0ff */
[C---:B------:R-:W-:Y:S01]  /*cd90*/  IADD3 R198, R3.reuse, -0x171, RZ ;  /* 0xfffffe8f03c67810 */ /* 0x040fe20007ffe0ff */
[----:B------:R1:W-:Y:S01]  /*cda0*/  LDGSTS.E [R2+0x29800], [R8.64], !P0 ;  /* 0x2980000008027fae */ /* 0x0003e2000c121848 */
[----:B------:R-:W-:Y:S02]  /*cdb0*/  ISETP.GE.U32.AND P6, PT, R26, 0x7ffffe20, PT ;  /* 0x7ffffe201a00780c */ /* 0x000fe40003fc6070 */
[----:B------:R-:W-:Y:S01]  /*cdc0*/  IADD3 R26, R3, -0x169, RZ ;  /* 0xfffffe97031a7810 */ /* 0x000fe20007ffe0ff */
[----:B------:R1:W-:Y:S03]  /*cdd0*/  LDGSTS.E [R2+0x2a000], [R192.64], !P4 ;  /* 0x2a000000c0027fae */ /* 0x0003e6000e121848 */
[----:B------:R-:W-:Y:S01]  /*cde0*/  ISETP.GE.U32.AND P0, PT, R26, 0x7ffffe18, PT ;  /* 0x7ffffe181a00780c */ /* 0x000fe20003f06070 */
[----:B------:R-:W-:Y:S01]  /*cdf0*/  IMAD.WIDE R200, R27, 0x4, R200 ;  /* 0x000000041bc87825 */ /* 0x000fe200078e02c8 */
[----:B------:R-:W-:Y:S01]  /*ce00*/  IADD3 R26, R3, -0x16d, RZ ;  /* 0xfffffe93031a7810 */ /* 0x000fe20007ffe0ff */
[----:B------:R-:W3:Y:S03]  /*ce10*/  LDL.LU.64 R244, [R1+0x418] ;  /* 0x0004180001f47983 */ /* 0x000ee60000300a00 */
[----:B------:R-:W-:Y:S01]  /*ce20*/  ISETP.GE.U32.AND P4, PT, R26, 0x7ffffe14, PT ;  /* 0x7ffffe141a00780c */ /* 0x000fe20003f86070 */
[----:B------:R-:W3:Y:S04]  /*ce30*/  LDL.LU.64 R172, [R1+0x320] ;  /* 0x0003200001ac7983 */ /* 0x000ee80000300a00 */
[----:B------:R-:W3:Y:S01]  /*ce40*/  LDL.LU.64 R110, [R1+0x318] ;  /* 0x00031800016e7983 */ /* 0x000ee20000300a00 */
[----:B-----5:R-:W-:-:S04]  /*ce50*/  IMAD.WIDE R194, R27, 0x4, R194 ;  /* 0x000000041bc27825 */ /* 0x020fc800078e02c2 */
[C---:B--2---:R-:W-:Y:S01]  /*ce60*/  IMAD.WIDE R196, R27.reuse, 0x4, R196 ;  /* 0x000000041bc47825 */ /* 0x044fe200078e02c4 */
[----:B------:R2:W-:Y:S01]  /*ce70*/  LDGSTS.E [R2+0x2a800], [R194.64], !P1 ;  /* 0x2a800000c2027fae */ /* 0x0005e2000c921848 */
[----:B------:R-:W-:Y:S02]  /*ce80*/  ISETP.GE.U32.AND P1, PT, R198, 0x7ffffe10, PT ;  /* 0x7ffffe10c600780c */ /* 0x000fe40003f26070 */
[----:B------:R-:W-:Y:S01]  /*ce90*/  IMAD.WIDE R198, R27, 0x4, R204 ;  /* 0x000000041bc67825 */ /* 0x000fe200078e02cc */
[----:B------:R-:W-:Y:S01]  /*cea0*/  IADD3 R204, R3, -0x17d, RZ ;  /* 0xfffffe8303cc7810 */ /* 0x000fe20007ffe0ff */
[----:B------:R2:W-:Y:S04]  /*ceb0*/  LDGSTS.E [R2+0x2b000], [R196.64], !P2 ;  /* 0x2b000000c4027fae */ /* 0x0005e8000d121848 */
[----:B------:R2:W-:Y:S01]  /*cec0*/  LDGSTS.E [R2+0x2b800], [R198.64], !P3 ;  /* 0x2b800000c6027fae */ /* 0x0005e2000d921848 */
[----:B------:R-:W-:-:S03]  /*ced0*/  IMAD.WIDE R202, R27, 0x4, R202 ;  /* 0x000000041bca7825 */ /* 0x000fc600078e02ca */
[----:B------:R2:W-:Y:S01]  /*cee0*/  LDGSTS.E [R2+0x2c000], [R200.64], !P6 ;  /* 0x2c000000c8027fae */ /* 0x0005e2000f121848 */
[----:B------:R-:W-:-:S03]  /*cef0*/  ISETP.GE.U32.AND P6, PT, R204, 0x7ffffe04, PT ;  /* 0x7ffffe04cc00780c */ /* 0x000fc60003fc6070 */
[----:B------:R2:W-:Y:S01]  /*cf00*/  LDGSTS.E [R2+0x2c800], [R202.64], !P5 ;  /* 0x2c800000ca027fae */ /* 0x0005e2000e921848 */
[----:B----4-:R-:W-:Y:S01]  /*cf10*/  IMAD.WIDE R204, R27, 0x4, R210 ;  /* 0x000000041bcc7825 */ /* 0x010fe200078e02d2 */
[----:B------:R-:W-:-:S03]  /*cf20*/  IADD3 R210, R3, -0x10a, RZ ;  /* 0xfffffef603d27810 */ /* 0x000fc60007ffe0ff */
[C---:B---3--:R-:W-:Y:S01]  /*cf30*/  IMAD.WIDE R206, R27.reuse, 0x4, R248 ;  /* 0x000000041bce7825 */ /* 0x048fe200078e02f8 */
[----:B------:R2:W-:Y:S04]  /*cf40*/  LDGSTS.E [R2+0x2d000], [R204.64], !P0 ;  /* 0x2d000000cc027fae */ /* 0x0005e8000c121848 */
[----:B------:R-:W3:Y:S04]  /*cf50*/  LDL.LU.64 R248, [R1+0x310] ;  /* 0x0003100001f87983 */ /* 0x000ee80000300a00 */
[----:B------:R2:W-:Y:S01]  /*cf60*/  LDGSTS.E [R2+0x2d800], [R206.64], !P4 ;  /* 0x2d800000ce027fae */ /* 0x0005e2000e121848 */
[----:B------:R-:W-:Y:S01]  /*cf70*/  ISETP.GE.U32.AND P4, PT, R210, 0x7ffffe77, PT ;  /* 0x7ffffe77d200780c */ /* 0x000fe20003f86070 */
[----:B------:R-:W-:-:S02]  /*cf80*/  IMAD.WIDE R210, R27, 0x4, R242 ;  /* 0x000000041bd27825 */ /* 0x000fc400078e02f2 */
[----:B------:R-:W4:Y:S04]  /*cf90*/  LDL.LU.64 R216, [R1+0x308] ;  /* 0x0003080001d87983 */ /* 0x000f280000300a00 */
[----:B------:R-:W5:Y:S01]  /*cfa0*/  LDL.LU.64 R242, [R1+0x300] ;  /* 0x0003000001f27983 */ /* 0x000f620000300a00 */
[----:B------:R-:W-:-:S03]  /*cfb0*/  IMAD.WIDE R214, R27, 0x4, R240 ;  /* 0x000000041bd67825 */ /* 0x000fc600078e02f0 */
[----:B------:R-:W2:Y:S04]  /*cfc0*/  LDL.LU.64 R240, [R1+0x2f8] ;  /* 0x0002f80001f07983 */ /* 0x000ea80000300a00 */
[----:B------:R-:W2:Y:S04]  /*cfd0*/  LDL.LU.64 R236, [R1+0x2f0] ;  /* 0x0002f00001ec7983 */ /* 0x000ea80000300a00 */
[----:B------:R-:W2:Y:S01]  /*cfe0*/  LDL.LU.64 R178, [R1+0x2e8] ;  /* 0x0002e80001b27983 */ /* 0x000ea20000300a00 */
[----:B------:R-:W-:-:S04]  /*cff0*/  IADD3 R26, R3, -0x175, RZ ;  /* 0xfffffe8b031a7810 */ /* 0x000fc80007ffe0ff */
[----:B------:R-:W-:Y:S02]  /*d000*/  ISETP.GE.U32.AND P2, PT, R26, 0x7ffffe0c, PT ;  /* 0x7ffffe0c1a00780c */ /* 0x000fe40003f46070 */
[----:B------:R-:W-:-:S04]  /*d010*/  IADD3 R26, R3, -0x179, RZ ;  /* 0xfffffe87031a7810 */ /* 0x000fc80007ffe0ff */
[----:B------:R-:W-:Y:S02]  /*d020*/  ISETP.GE.U32.AND P3, PT, R26, 0x7ffffe08, PT ;  /* 0x7ffffe081a00780c */ /* 0x000fe40003f66070 */
[----:B------:R-:W-:-:S04]  /*d030*/  IADD3 R26, R3, -0x102, RZ ;  /* 0xfffffefe031a7810 */ /* 0x000fc80007ffe0ff */
[----:B------:R-:W-:Y:S02]  /*d040*/  ISETP.GE.U32.AND P5, PT, R26, 0x7ffffe7f, PT ;  /* 0x7ffffe7f1a00780c */ /* 0x000fe40003fa6070 */
[----:B------:R-:W-:Y:S01]  /*d050*/  IADD3 R26, R3, -0x106, RZ ;  /* 0xfffffefa031a7810 */ /* 0x000fe20007ffe0ff */
[----:B------:R-:W-:-:S03]  /*d060*/  IMAD.WIDE R208, R27, 0x4, R208 ;  /* 0x000000041bd07825 */ /* 0x000fc600078e02d0 */
[----:B------:R-:W-:Y:S01]  /*d070*/  ISETP.GE.U32.AND P0, PT, R26, 0x7ffffe7b, PT ;  /* 0x7ffffe7b1a00780c */ /* 0x000fe20003f06070 */
[----:B------:R-:W-:Y:S01]  /*d080*/  IMAD.WIDE R212, R27, 0x4, R212 ;  /* 0x000000041bd47825 */ /* 0x000fe200078e02d4 */
[----:B------:R-:W-:Y:S01]  /*d090*/  IADD3 R26, R3, -0x10e, RZ ;  /* 0xfffffef2031a7810 */ /* 0x000fe20007ffe0ff */
[----:B------:R1:W-:Y:S02]  /*d0a0*/  LDGSTS.E [R2+0x2e000], [R208.64], !P1 ;  /* 0x2e000000d0027fae */ /* 0x0003e4000c921848 */
[C---:B------:R-:W-:Y:S01]  /*d0b0*/  IMAD.WIDE R244, R27.reuse, 0x4, R244 ;  /* 0x000000041bf47825 */ /* 0x040fe200078e02f4 */
[----:B------:R-:W-:Y:S01]  /*d0c0*/  ISETP.GE.U32.AND P1, PT, R26, 0x7ffffe73, PT ;  /* 0x7ffffe731a00780c */ /* 0x000fe20003f26070 */
[----:B------:R1:W-:Y:S02]  /*d0d0*/  LDGSTS.E [R2+0x2e800], [R210.64], !P2 ;  /* 0x2e800000d2027fae */ /* 0x0003e4000d121848 */
[----:B------:R-:W-:Y:S01]  /*d0e0*/  IMAD.WIDE R172, R27, 0x4, R172 ;  /* 0x000000041bac7825 */ /* 0x000fe200078e02ac */
[----:B------:R-:W-:Y:S01]  /*d0f0*/  IADD3 R26, R3, -0x112, RZ ;  /* 0xfffffeee031a7810 */ /* 0x000fe20007ffe0ff */
[----:B------:R2:W-:Y:S02]  /*d100*/  LDGSTS.E [R2+0x2f000], [R212.64], !P3 ;  /* 0x2f000000d4027fae */ /* 0x0005e4000d921848 */
[----:B------:R-:W-:-:S02]  /*d110*/  IMAD.WIDE R110, R27, 0x4, R110 ;  /* 0x000000041b6e7825 */ /* 0x000fc400078e026e */
[----:B------:R2:W-:Y:S04]  /*d120*/  LDGSTS.E [R2+0x2f800], [R214.64], !P6 ;  /* 0x2f800000d6027fae */ /* 0x0005e8000f121848 */
[----:B------:R1:W-:Y:S02]  /*d130*/  STL.64 [R1+0x3d0], R244 ;  /* 0x0003d0f401007387 */ /* 0x0003e40000100a00 */
[----:B-1----:R-:W-:Y:S02]  /*d140*/  IADD3 R252, R3, -0x116, RZ ;  /* 0xfffffeea03fc7810 */ /* 0x002fe40007ffe0ff */
[----:B------:R1:W-:Y:S01]  /*d150*/  LDGSTS.E [R251+0x20200], [R244.64], !P5 ;  /* 0x20200000f4fb7fae */ /* 0x0003e2000e921848 */
[----:B------:R-:W-:-:S03]  /*d160*/  ISETP.GE.U32.AND P2, PT, R26, 0x7ffffe6f, PT ;  /* 0x7ffffe6f1a00780c */ /* 0x000fc60003f46070 */
[----:B------:R4:W-:Y:S01]  /*d170*/  STL.64 [R1+0x3b8], R172 ;  /* 0x0003b8ac01007387 */ /* 0x0009e20000100a00 */
[----:B------:R-:W-:-:S03]  /*d180*/  IADD3 R26, R3, -0x11a, RZ ;  /* 0xfffffee6031a7810 */ /* 0x000fc60007ffe0ff */
[----:B------:R5:W-:Y:S04]  /*d190*/  STL.64 [R1+0x3a0], R110 ;  /* 0x0003a06e01007387 */ /* 0x000be80000100a00 */
[----:B------:R4:W-:Y:S04]  /*d1a0*/  LDGSTS.E [R251+0x20a00], [R172.64], !P0 ;  /* 0x20a00000acfb7fae */ /* 0x0009e8000c121848 */
[----:B------:R5:W-:Y:S04]  /*d1b0*/  LDGSTS.E [R251+0x21200], [R110.64], !P4 ;  /* 0x212000006efb7fae */ /* 0x000be8000e121848 */
[----:B-1----:R-:W2:Y:S01]  /*d1c0*/  LDL.LU.64 R244, [R1+0x2e0] ;  /* 0x0002e00001f47983 */ /* 0x002ea20000300a00 */
[----:B------:R-:W-:-:S02]  /*d1d0*/  ISETP.GE.U32.AND P3, PT, R252, 0x7ffffe6b, PT ;  /* 0x7ffffe6bfc00780c */ /* 0x000fc40003f66070 */
[----:B------:R-:W-:Y:S02]  /*d1e0*/  ISETP.GE.U32.AND P6, PT, R26, 0x7ffffe67, PT ;  /* 0x7ffffe671a00780c */ /* 0x000fe40003fc6070 */
[C---:B------:R-:W-:Y:S02]  /*d1f0*/  IADD3 R26, R3.reuse, -0x11e, RZ ;  /* 0xfffffee2031a7810 */ /* 0x040fe40007ffe0ff */
[----:B------:R-:W-:Y:S02]  /*d200*/  IADD3 R252, R3, -0x122, RZ ;  /* 0xfffffede03fc7810 */ /* 0x000fe40007ffe0ff */
[----:B------:R-:W-:Y:S02]  /*d210*/  ISETP.GE.U32.AND P5, PT, R26, 0x7ffffe63, PT ;  /* 0x7ffffe631a00780c */ /* 0x000fe40003fa6070 */
[----:B------:R-:W-:Y:S01]  /*d220*/  ISETP.GE.U32.AND P0, PT, R252, 0x7ffffe5f, PT ;  /* 0x7ffffe5ffc00780c */ /* 0x000fe20003f06070 */
[----:B---3--:R-:W-:-:S05]  /*d230*/  IMAD.WIDE R248, R27, 0x4, R248 ;  /* 0x000000041bf87825 */ /* 0x008fca00078e02f8 */
[----:B------:R1:W-:Y:S01]  /*d240*/  STL.64 [R1+0x388], R248 ;  /* 0x000388f801007387 */ /* 0x0003e20000100a00 */
[----:B----4-:R-:W-:-:S03]  /*d250*/  IMAD.WIDE R172, R27, 0x4, R216 ;  /* 0x000000041bac7825 */ /* 0x010fc600078e02d8 */
[----:B------:R1:W-:Y:S01]  /*d260*/  LDGSTS.E [R251+0x21a00], [R248.64], !P1 ;  /* 0x21a00000f8fb7fae */ /* 0x0003e2000c921848 */
[----:B-----5:R-:W-:-:S03]  /*d270*/  IMAD.WIDE R110, R27, 0x4, R242 ;  /* 0x000000041b6e7825 */ /* 0x020fc600078e02f2 */
[----:B------:R3:W-:Y:S04]  /*d280*/  LDGSTS.E [R251+0x22200], [R172.64], !P2 ;  /* 0x22200000acfb7fae */ /* 0x0007e8000d121848 */
[----:B------:R-:W4:Y:S04]  /*d290*/  LDL.LU.64 R242, [R1+0x2d8] ;  /* 0x0002d80001f27983 */ /* 0x000f280000300a00 */
[----:B------:R-:W5:Y:S01]  /*d2a0*/  LDL.LU.64 R216, [R1+0x2d0] ;  /* 0x0002d00001d87983 */ /* 0x000f620000300a00 */
[----:B--2---:R-:W-:-:S03]  /*d2b0*/  IMAD.WIDE R240, R27, 0x4, R240 ;  /* 0x000000041bf07825 */ /* 0x004fc600078e02f0 */
[----:B------:R3:W-:Y:S01]  /*d2c0*/  STL.64 [R1+0x370], R172 ;  /* 0x000370ac01007387 */ /* 0x0007e20000100a00 */
[----:B------:R-:W-:-:S03]  /*d2d0*/  IMAD.WIDE R236, R27, 0x4, R236 ;  /* 0x000000041bec7825 */ /* 0x000fc600078e02ec */
[----:B------:R2:W-:Y:S01]  /*d2e0*/  STL.64 [R1+0x358], R110 ;  /* 0x0003586e01007387 */ /* 0x0005e20000100a00 */
[----:B------:R-:W-:-:S03]  /*d2f0*/  IMAD.WIDE R178, R27, 0x4, R178 ;  /* 0x000000041bb27825 */ /* 0x000fc600078e02b2 */
[----:B-1----:R-:W5:Y:S04]  /*d300*/  LDL.LU.64 R248, [R1+0x2c8] ;  /* 0x0002c80001f87983 */ /* 0x002f680000300a00 */
[----:B------:R1:W-:Y:S04]  /*d310*/  STL.64 [R1+0x340], R240 ;  /* 0x000340f001007387 */ /* 0x0003e80000100a00 */
[----:B------:R2:W-:Y:S04]  /*d320*/  LDGSTS.E [R251+0x22a00], [R110.64], !P3 ;  /* 0x22a000006efb7fae */ /* 0x0005e8000d921848 */
[----:B---3--:R-:W3:Y:S04]  /*d330*/  LDL.LU.64 R172, [R1+0x2c0] ;  /* 0x0002c00001ac7983 */ /* 0x008ee80000300a00 */
[----:B------:R1:W-:Y:S04]  /*d340*/  LDGSTS.E [R251+0x23200], [R240.64], !P6 ;  /* 0x23200000f0fb7fae */ /* 0x0003e8000f121848 */
[----:B--2---:R-:W3:Y:S04]  /*d350*/  LDL.LU.64 R110, [R1+0x2b8] ;  /* 0x0002b800016e7983 */ /* 0x004ee80000300a00 */
[----:B------:R-:W-:Y:S04]  /*d360*/  STL.64 [R1+0x328], R236 ;  /* 0x000328ec01007387 */ /* 0x000fe80000100a00 */
[----:B------:R1:W-:Y:S04]  /*d370*/  STL.64 [R1+0x310], R178 ;  /* 0x000310b201007387 */ /* 0x0003e80000100a00 */
[----:B-1----:R-:W3:Y:S04]  /*d380*/  LDL.LU.64 R240, [R1+0x2b0] ;  /* 0x0002b00001f07983 */ /* 0x002ee80000300a00 */
[----:B------:R1:W-:Y:S04]  /*d390*/  LDGSTS.E [R251+0x23a00], [R236.64], !P5 ;  /* 0x23a00000ecfb7fae */ /* 0x0003e8000e921848 */
[----:B------:R1:W-:Y:S04]  /*d3a0*/  LDGSTS.E [R251+0x24200], [R178.64], !P0 ;  /* 0x24200000b2fb7fae */ /* 0x0003e8000c121848 */
[----:B-1----:R-:W3:Y:S04]  /*d3b0*/  LDL.LU.64 R178, [R1+0x2a8] ;  /* 0x0002a80001b27983 */ /* 0x002ee80000300a00 */
[----:B------:R-:W3:Y:S01]  /*d3c0*/  LDL.LU.64 R236, [R1+0x2a0] ;  /* 0x0002a00001ec7983 */ /* 0x000ee20000300a00 */
[----:B------:R-:W-:-:S02]  /*d3d0*/  IADD3 R26, R3, -0x126, RZ ;  /* 0xfffffeda031a7810 */ /* 0x000fc40007ffe0ff */
[C---:B------:R-:W-:Y:S02]  /*d3e0*/  IADD3 R252, R3.reuse, -0x12e, RZ ;  /* 0xfffffed203fc7810 */ /* 0x040fe40007ffe0ff */
[----:B------:R-:W-:Y:S02]  /*d3f0*/  ISETP.GE.U32.AND P4, PT, R26, 0x7ffffe5b, PT ;  /* 0x7ffffe5b1a00780c */ /* 0x000fe40003f86070 */
[----:B------:R-:W-:Y:S01]  /*d400*/  IADD3 R26, R3, -0x12a, RZ ;  /* 0xfffffed6031a7810 */ /* 0x000fe20007ffe0ff */
[----:B------:R-:W-:Y:S01]  /*d410*/  IMAD.WIDE R244, R27, 0x4, R244 ;  /* 0x000000041bf47825 */ /* 0x000fe200078e02f4 */
[----:B------:R-:W-:Y:S02]  /*d420*/  ISETP.GE.U32.AND P2, PT, R252, 0x7ffffe53, PT ;  /* 0x7ffffe53fc00780c */ /* 0x000fe40003f46070 */
[----:B------:R-:W-:Y:S02]  /*d430*/  ISETP.GE.U32.AND P1, PT, R26, 0x7ffffe57, PT ;  /* 0x7ffffe571a00780c */ /* 0x000fe40003f26070 */
[C---:B------:R-:W-:Y:S01]  /*d440*/  IADD3 R26, R3.reuse, -0x132, RZ ;  /* 0xfffffece031a7810 */ /* 0x040fe20007ffe0ff */
[----:B------:R1:W-:Y:S03]  /*d450*/  STL.64 [R1+0x2f8], R244 ;  /* 0x0002f8f401007387 */ /* 0x0003e60000100a00 */
[----:B------:R-:W-:Y:S01]  /*d460*/  ISETP.GE.U32.AND P3, PT, R26, 0x7ffffe4f, PT ;  /* 0x7ffffe4f1a00780c */ /* 0x000fe20003f66070 */
[----:B------:R1:W-:Y:S01]  /*d470*/  LDGSTS.E [R251+0x24a00], [R244.64], !P4 ;  /* 0x24a00000f4fb7fae */ /* 0x0003e2000e121848 */
[----:B------:R-:W-:-:S02]  /*d480*/  IADD3 R26, R3, -0x136, RZ ;  /* 0xfffffeca031a7810 */ /* 0x000fc40007ffe0ff */
[C---:B------:R-:W-:Y:S02]  /*d490*/  IADD3 R252, R3.reuse, -0x13a, RZ ;  /* 0xfffffec603fc7810 */ /* 0x040fe40007ffe0ff */
[----:B------:R-:W-:Y:S02]  /*d4a0*/  ISETP.GE.U32.AND P6, PT, R26, 0x7ffffe4b, PT ;  /* 0x7ffffe4b1a00780c */ /* 0x000fe40003fc6070 */
[----:B------:R-:W-:Y:S02]  /*d4b0*/  ISETP.GE.U32.AND P5, PT, R252, 0x7ffffe47, PT ;  /* 0x7ffffe47fc00780c */ /* 0x000fe40003fa6070 */
[----:B------:R-:W-:-:S04]  /*d4c0*/  IADD3 R26, R3, -0x13e, RZ ;  /* 0xfffffec2031a7810 */ /* 0x000fc80007ffe0ff */
[----:B------:R-:W-:Y:S01]  /*d4d0*/  ISETP.GE.U32.AND P0, PT, R26, 0x7ffffe43, PT ;  /* 0x7ffffe431a00780c */ /* 0x000fe20003f06070 */
[----:B----4-:R-:W-:-:S04]  /*d4e0*/  IMAD.WIDE R242, R27, 0x4, R242 ;  /* 0x000000041bf27825 */ /* 0x010fc800078e02f2 */
[C---:B-----5:R-:W-:Y:S01]  /*d4f0*/  IMAD.WIDE R216, R27.reuse, 0x4, R216 ;  /* 0x000000041bd87825 */ /* 0x060fe200078e02d8 */
[----:B------:R4:W-:Y:S04]  /*d500*/  STL.64 [R1+0x2e8], R242 ;  /* 0x0002e8f201007387 */ /* 0x0009e80000100a00 */
[----:B------:R5:W-:Y:S04]  /*d510*/  STL.64 [R1+0x2d8], R216 ;  /* 0x0002d8d801007387 */ /* 0x000be80000100a00 */
[----:B-1----:R-:W2:Y:S04]  /*d520*/  LDL.LU.64 R244, [R1+0x298] ;  /* 0x0002980001f47983 */ /* 0x002ea80000300a00 */
[----:B------:R4:W-:Y:S04]  /*d530*/  LDGSTS.E [R251+0x25200], [R242.64], !P1 ;  /* 0x25200000f2fb7fae */ /* 0x0009e8000c921848 */
[----:B------:R5:W-:Y:S01]  /*d540*/  LDGSTS.E [R251+0x25a00], [R216.64], !P2 ;  /* 0x25a00000d8fb7fae */ /* 0x000be2000d121848 */
[----:B------:R-:W-:-:S05]  /*d550*/  IMAD.WIDE R248, R27, 0x4, R248 ;  /* 0x000000041bf87825 */ /* 0x000fca00078e02f8 */
[----:B------:R1:W-:Y:S04]  /*d560*/  LDGSTS.E [R251+0x26200], [R248.64], !P3 ;  /* 0x26200000f8fb7fae */ /* 0x0003e8000d921848 */
[----:B----4-:R-:W4:Y:S04]  /*d570*/  LDL.LU.64 R242, [R1+0x290] ;  /* 0x0002900001f27983 */ /* 0x010f280000300a00 */
[----:B-----5:R-:W5:Y:S01]  /*d580*/  LDL.LU.64 R216, [R1+0x288] ;  /* 0x0002880001d87983 */ /* 0x020f620000300a00 */
[----:B---3--:R-:W-:-:S04]  /*d590*/  IMAD.WIDE R172, R27, 0x4, R172 ;  /* 0x000000041bac7825 */ /* 0x008fc800078e02ac */
[C---:B------:R-:W-:Y:S01]  /*d5a0*/  IMAD.WIDE R110, R27.reuse, 0x4, R110 ;  /* 0x000000041b6e7825 */ /* 0x040fe200078e026e */
[----:B------:R1:W-:Y:S04]  /*d5b0*/  STL.64 [R1+0x2c8], R248 ;  /* 0x0002c8f801007387 */ /* 0x0003e80000100a00 */
[----:B------:R3:W-:Y:S01]  /*d5c0*/  STL.64 [R1+0x2c0], R172 ;  /* 0x0002c0ac01007387 */ /* 0x0007e20000100a00 */
[----:B------:R-:W-:-:S03]  /*d5d0*/  IMAD.WIDE R240, R27, 0x4, R240 ;  /* 0x000000041bf07825 */ /* 0x000fc600078e02f0 */
[----:B------:R3:W-:Y:S04]  /*d5e0*/  STL.64 [R1+0x2b8], R110 ;  /* 0x0002b86e01007387 */ /* 0x0007e80000100a00 */
[----:B------:R3:W-:Y:S04]  /*d5f0*/  LDGSTS.E [R251+0x26a00], [R172.64], !P6 ;  /* 0x26a00000acfb7fae */ /* 0x0007e8000f121848 */
[----:B-1----:R-:W5:Y:S04]  /*d600*/  LDL.LU.64 R248, [R1+0x280] ;  /* 0x0002800001f87983 */ /* 0x002f680000300a00 */
[----:B------:R1:W-:Y:S04]  /*d610*/  STL.64 [R1+0x2b0], R240 ;  /* 0x0002b0f001007387 */ /* 0x0003e80000100a00 */
[----:B------:R1:W-:Y:S01]  /*d620*/  LDGSTS.E [R251+0x27200], [R110.64], !P5 ;  /* 0x272000006efb7fae */ /* 0x0003e2000e921848 */
[----:B------:R-:W-:-:S03]  /*d630*/  IMAD.WIDE R178, R27, 0x4, R178 ;  /* 0x000000041bb27825 */ /* 0x000fc600078e02b2 */
[----:B------:R1:W-:Y:S01]  /*d640*/  LDGSTS.E [R251+0x27a00], [R240.64], !P0 ;  /* 0x27a00000f0fb7fae */ /* 0x0003e2000c121848 */
[----:B---3--:R-:W-:-:S03]  /*d650*/  IMAD.WIDE R172, R27, 0x4, R236 ;  /* 0x000000041bac7825 */ /* 0x008fc600078e02ec */
[----:B------:R-:W3:Y:S04]  /*d660*/  LDL.LU.64 R236, [R1+0x278] ;  /* 0x0002780001ec7983 */ /* 0x000ee80000300a00 */
[----:B-1----:R-:W3:Y:S04]  /*d670*/  LDL.LU.64 R110, [R1+0x270] ;  /* 0x00027000016e7983 */ /* 0x002ee80000300a00 */
[----:B------:R5:W-:Y:S04]  /*d680*/  STL.64 [R1+0x2a8], R178 ;  /* 0x0002a8b201007387 */ /* 0x000be80000100a00 */
[----:B------:R1:W-:Y:S04]  /*d690*/  STL.64 [R1+0x2a0], R172 ;  /* 0x0002a0ac01007387 */ /* 0x0003e80000100a00 */
[----:B------:R-:W3:Y:S01]  /*d6a0*/  LDL.LU.64 R240, [R1+0x268] ;  /* 0x0002680001f07983 */ /* 0x000ee20000300a00 */
        /* <DEDUP_REMOVED lines=14> */
[----:B------:R-:W-:-:S02]  /*d790*/  ISETP.GE.U32.AND P5, PT, R26, 0x7ffffe2b, PT ;  /* 0x7ffffe2b1a00780c */ /* 0x000fc40003fa6070 */
[----:B------:R-:W-:Y:S02]  /*d7a0*/  IADD3 R26, R3, -0x15a, RZ ;  /* 0xfffffea6031a7810 */ /* 0x000fe40007ffe0ff */
[----:B------:R-:W-:Y:S02]  /*d7b0*/  ISETP.GE.U32.AND P4, PT, R252, 0x7ffffe23, PT ;  /* 0x7ffffe23fc00780c */ /* 0x000fe40003f86070 */
[----:B------:R-:W-:Y:S01]  /*d7c0*/  ISETP.GE.U32.AND P0, PT, R26, 0x7ffffe27, PT ;  /* 0x7ffffe271a00780c */ /* 0x000fe20003f06070 */
[----:B--2---:R-:W-:-:S05]  /*d7d0*/  IMAD.WIDE R244, R27, 0x4, R244 ;  /* 0x000000041bf47825 */ /* 0x004fca00078e02f4 */
[----:B------:R2:W-:Y:S04]  /*d7e0*/  STL.64 [R1+0x298], R244 ;  /* 0x000298f401007387 */ /* 0x0005e80000100a00 */
[----:B------:R2:W-:Y:S01]  /*d7f0*/  LDGSTS.E [R251+0x29200], [R244.64], !P2 ;  /* 0x29200000f4fb7fae */ /* 0x0005e2000d121848 */
[----:B----4-:R-:W-:-:S04]  /*d800*/  IMAD.WIDE R242, R27, 0x4, R242 ;  /* 0x000000041bf27825 */ /* 0x010fc800078e02f2 */
[C---:B-----5:R-:W-:Y:S01]  /*d810*/  IMAD.WIDE R178, R27.reuse, 0x4, R216 ;  /* 0x000000041bb27825 */ /* 0x060fe200078e02d8 */
[----:B------:R4:W-:Y:S04]  /*d820*/  LDGSTS.E [R251+0x29a00], [R242.64], !P3 ;  /* 0x29a00000f2fb7fae */ /* 0x0009e8000d921848 */
[----:B------:R-:W5:Y:S04]  /*d830*/  LDL.LU.64 R216, [R1+0x260] ;  /* 0x0002600001d87983 */ /* 0x000f680000300a00 */
[----:B-1----:R-:W5:Y:S04]  /*d840*/  LDL.LU.64 R172, [R1+0x258] ;  /* 0x0002580001ac7983 */ /* 0x002f680000300a00 */
[----:B------:R-:W-:Y:S04]  /*d850*/  STL.64 [R1+0x290], R242 ;  /* 0x000290f201007387 */ /* 0x000fe80000100a00 */
[----:B------:R1:W-:Y:S04]  /*d860*/  STL.64 [R1+0x288], R178 ;  /* 0x000288b201007387 */ /* 0x0003e80000100a00 */
[----:B--2---:R-:W2:Y:S04]  /*d870*/  LDL.LU.64 R244, [R1+0x250] ;  /* 0x0002500001f47983 */ /* 0x004ea80000300a00 */
[----:B------:R1:W-:Y:S01]  /*d880*/  LDGSTS.E [R251+0x2a200], [R178.64], !P6 ;  /* 0x2a200000b2fb7fae */ /* 0x0003e2000f121848 */
[----:B------:R-:W-:-:S05]  /*d890*/  IMAD.WIDE R248, R27, 0x4, R248 ;  /* 0x000000041bf87825 */ /* 0x000fca00078e02f8 */
[----:B------:R3:W-:Y:S04]  /*d8a0*/  LDGSTS.E [R251+0x2aa00], [R248.64], !P5 ;  /* 0x2aa00000f8fb7fae */ /* 0x0007e8000e921848 */
[----:B-1----:R-:W2:Y:S01]  /*d8b0*/  LDL.LU.64 R178, [R1+0x248] ;  /* 0x0002480001b27983 */ /* 0x002ea20000300a00 */
[----:B---3--:R-:W-:-:S03]  /*d8c0*/  IMAD.WIDE R236, R27, 0x4, R236 ;  /* 0x000000041bec7825 */ /* 0x008fc600078e02ec */
[----:B----4-:R-:W3:Y:S01]  /*d8d0*/  LDL.LU.64 R242, [R1+0x240] ;  /* 0x0002400001f27983 */ /* 0x010ee20000300a00 */
[----:B------:R-:W-:-:S03]  /*d8e0*/  IMAD.WIDE R110, R27, 0x4, R110 ;  /* 0x000000041b6e7825 */ /* 0x000fc600078e026e */
[----:B------:R1:W-:Y:S04]  /*d8f0*/  STL.64 [R1+0x280], R248 ;  /* 0x000280f801007387 */ /* 0x0003e80000100a00 */
[----:B------:R-:W-:Y:S04]  /*d900*/  STL.64 [R1+0x278], R236 ;  /* 0x000278ec01007387 */ /* 0x000fe80000100a00 */
[----:B------:R4:W-:Y:S04]  /*d910*/  STL.64 [R1+0x218], R110 ;  /* 0x0002186e01007387 */ /* 0x0009e80000100a00 */
[----:B------:R4:W-:Y:S04]  /*d920*/  LDGSTS.E [R251+0x2b200], [R236.64], !P0 ;  /* 0x2b200000ecfb7fae */ /* 0x0009e8000c121848 */
[----:B------:R4:W-:Y:S04]  /*d930*/  LDGSTS.E [R251+0x2ba00], [R110.64], !P4 ;  /* 0x2ba000006efb7fae */ /* 0x0009e8000e121848 */
[----:B-1----:R-:W3:Y:S01]  /*d940*/  LDL.LU.64 R248, [R1+0x238] ;  /* 0x0002380001f87983 */ /* 0x002ee20000300a00 */
[----:B----4-:R-:W-:-:S03]  /*d950*/  IMAD.WIDE R110, R27, 0x4, R240 ;  /* 0x000000041b6e7825 */ /* 0x010fc600078e02f0 */
[----:B------:R-:W4:Y:S04]  /*d960*/  LDL.LU.64 R240, [R1+0x230] ;  /* 0x0002300001f07983 */ /* 0x000f280000300a00 */
[----:B------:R-:W4:Y:S01]  /*d970*/  LDL.LU.64 R236, [R1+0x228] ;  /* 0x0002280001ec7983 */ /* 0x000f220000300a00 */
        /* <DEDUP_REMOVED lines=8> */
[----:B------:R1:W-:Y:S01]  /*da00*/  STL.64 [R1+0x208], R110 ;  /* 0x0002086e01007387 */ /* 0x0003e20000100a00 */
[C---:B------:R-:W-:Y:S02]  /*da10*/  IADD3 R26, R3.reuse, -0x172, RZ ;  /* 0xfffffe8e031a7810 */ /* 0x040fe40007ffe0ff */
[C---:B------:R-:W-:Y:S01]  /*da20*/  IADD3 R252, R3.reuse, -0x176, RZ ;  /* 0xfffffe8a03fc7810 */ /* 0x040fe20007ffe0ff */
[----:B------:R1:W-:Y:S01]  /*da30*/  LDGSTS.E [R251+0x2c200], [R110.64], !P1 ;  /* 0x2c2000006efb7fae */ /* 0x0003e2000c921848 */
[----:B------:R-:W-:Y:S02]  /*da40*/  ISETP.GE.U32.AND P5, PT, R26, 0x7ffffe0f, PT ;  /* 0x7ffffe0f1a00780c */ /* 0x000fe40003fa6070 */
[----:B------:R-:W-:Y:S02]  /*da50*/  ISETP.GE.U32.AND P0, PT, R252, 0x7ffffe0b, PT ;  /* 0x7ffffe0bfc00780c */ /* 0x000fe40003f06070 */
[----:B------:R-:W-:Y:S01]  /*da60*/  IADD3 R26, R3, -0x17a, RZ ;  /* 0xfffffe86031a7810 */ /* 0x000fe20007ffe0ff */
[----:B-1----:R-:W4:Y:S03]  /*da70*/  LDL.LU.64 R110, [R1+0x680] ;  /* 0x00068000016e7983 */ /* 0x002f260000300a00 */
[----:B------:R-:W-:Y:S01]  /*da80*/  ISETP.GE.U32.AND P4, PT, R26, 0x7ffffe07, PT ;  /* 0x7ffffe071a00780c */ /* 0x000fe20003f86070 */
[----:B-----5:R-:W-:-:S04]  /*da90*/  IMAD.WIDE R216, R27, 0x4, R216 ;  /* 0x000000041bd87825 */ /* 0x020fc800078e02d8 */
[C---:B------:R-:W-:Y:S01]  /*daa0*/  IMAD.WIDE R172, R27.reuse, 0x4, R172 ;  /* 0x000000041bac7825 */ /* 0x040fe200078e02ac */
[----:B------:R2:W-:Y:S04]  /*dab0*/  STL.64 [R1+0x200], R216 ;  /* 0x000200d801007387 */ /* 0x0005e80000100a00 */
[----:B------:R2:W-:Y:S04]  /*dac0*/  LDGSTS.E [R251+0x2ca00], [R216.64], !P2 ;  /* 0x2ca00000d8fb7fae */ /* 0x0005e8000d121848 */
[----:B------:R3:W-:Y:S04]  /*dad0*/  STL.64 [R1+0x1f8], R172 ;  /* 0x0001f8ac01007387 */ /* 0x0007e80000100a00 */
[----:B------:R3:W-:Y:S01]  /*dae0*/  LDGSTS.E [R251+0x2d200], [R172.64], !P3 ;  /* 0x2d200000acfb7fae */ /* 0x0007e2000d921848 */
[----:B--2---:R-:W-:-:S03]  /*daf0*/  IMAD.WIDE R216, R27, 0x4, R244 ;  /* 0x000000041bd87825 */ /* 0x004fc600078e02f4 */
[----:B------:R-:W2:Y:S04]  /*db00*/  LDL.LU.64 R244, [R1+0x178] ;  /* 0x0001780001f47983 */ /* 0x000ea80000300a00 */
[----:B------:R1:W-:Y:S04]  /*db10*/  STL.64 [R1+0x1f0], R216 ;  /* 0x0001f0d801007387 */ /* 0x0003e80000100a00 */
[----:B------:R1:W-:Y:S01]  /*db20*/  LDGSTS.E [R251+0x2da00], [R216.64], !P6 ;  /* 0x2da00000d8fb7fae */ /* 0x0003e2000f121848 */
[----:B------:R-:W-:-:S04]  /*db30*/  IMAD.WIDE R178, R27, 0x4, R178 ;  /* 0x000000041bb27825 */ /* 0x000fc800078e02b2 */
[C---:B---3--:R-:W-:Y:S01]  /*db40*/  IMAD.WIDE R172, R27.reuse, 0x4, R242 ;  /* 0x000000041bac7825 */ /* 0x048fe200078e02f2 */
[----:B------:R3:W-:Y:S04]  /*db50*/  LDGSTS.E [R251+0x2e200], [R178.64], !P5 ;  /* 0x2e200000b2fb7fae */ /* 0x0007e8000e921848 */
[----:B------:R-:W5:Y:S04]  /*db60*/  LDL.LU.64 R242, [R1+0x170] ;  /* 0x0001700001f27983 */ /* 0x000f680000300a00 */
[----:B------:R-:W-:Y:S04]  /*db70*/  STL.64 [R1+0x1e8], R178 ;  /* 0x0001e8b201007387 */ /* 0x000fe80000100a00 */
[----:B-1----:R-:W5:Y:S04]  /*db80*/  LDL.LU.64 R216, [R1+0x160] ;  /* 0x0001600001d87983 */ /* 0x002f680000300a00 */
[----:B------:R1:W-:Y:S04]  /*db90*/  STL.64 [R1+0x1e0], R172 ;  /* 0x0001e0ac01007387 */ /* 0x0003e80000100a00 */
[----:B------:R1:W-:Y:S02]  /*dba0*/  LDGSTS.E [R251+0x2ea00], [R172.64], !P0 ;  /* 0x2ea00000acfb7fae */ /* 0x0003e4000c121848 */
[----:B-1----:R-:W-:-:S02]  /*dbb0*/  IMAD.WIDE R172, R27, 0x4, R248 ;  /* 0x000000041bac7825 */ /* 0x002fc400078e02f8 */
[----:B------:R-:W5:Y:S02]  /*dbc0*/  LDL.LU.64 R248, [R1+0x158] ;  /* 0x0001580001f87983 */ /* 0x000f640000300a00 */
[----:B----4-:R-:W-:Y:S02]  /*dbd0*/  IMAD.WIDE R240, R27, 0x4, R240 ;  /* 0x000000041bf07825 */ /* 0x010fe400078e02f0 */
[----:B------:R1:W-:Y:S04]  /*dbe0*/  STL.64 [R1+0x1d8], R172 ;  /* 0x0001d8ac01007387 */ /* 0x0003e80000100a00 */
[----:B---3--:R-:W3:Y:S04]  /*dbf0*/  LDL.LU.64 R178, [R1+0x150] ;  /* 0x0001500001b27983 */ /* 0x008ee80000300a00 */
[----:B------:R1:W-:Y:S04]  /*dc00*/  LDGSTS.E [R251+0x2f200], [R172.64], !P4 ;  /* 0x2f200000acfb7fae */ /* 0x0003e8000e121848 */
[----:B------:R-:W-:Y:S04]  /*dc10*/  STL.64 [R1+0x190], R240 ;  /* 0x000190f001007387 */ /* 0x000fe80000100a00 */
[----:B-1----:R-:W3:Y:S01]  /*dc20*/  LDL.LU.64 R172, [R1+0x140] ;  /* 0x0001400001ac7983 */ /* 0x002ee20000300a00 */
[----:B------:R-:W-:-:S02]  /*dc30*/  IADD3 R26, R3, -0x17e, RZ ;  /* 0xfffffe82031a7810 */ /* 0x000fc40007ffe0ff */
[----:B------:R-:W-:Y:S02]  /*dc40*/  IADD3 R252, R3, -0x103, RZ ;  /* 0xfffffefd03fc7810 */ /* 0x000fe40007ffe0ff */
[----:B------:R-:W-:Y:S02]  /*dc50*/  ISETP.GE.U32.AND P1, PT, R26, 0x7ffffe03, PT ;  /* 0x7ffffe031a00780c */ /* 0x000fe40003f26070 */
[----:B------:R-:W-:Y:S01]  /*dc60*/  ISETP.GE.U32.AND P2, PT, R252, 0x7ffffe7e, PT ;  /* 0x7ffffe7efc00780c */ /* 0x000fe20003f46070 */
[----:B------:R-:W-:Y:S02]  /*dc70*/  IMAD.SHL.U32 R2, R250, 0x4, RZ ;  /* 0x00000004fa027824 */ /* 0x000fe400078e00ff */
[----:B------:R-:W-:-:S03]  /*dc80*/  IMAD.WIDE R236, R27, 0x4, R236 ;  /* 0x000000041bec7825 */ /* 0x000fc600078e02ec */
[----:B------:R-:W-:Y:S02]  /*dc90*/  LOP3.LUT R2, R2, 0x40, RZ, 0x3c, !PT ;  /* 0x0000004002027812 */ /* 0x000fe400078e3cff */
[----:B------:R1:W-:Y:S04]  /*dca0*/  STL.64 [R1+0x3c8], R236 ;  /* 0x0003c8ec01007387 */ /* 0x0003e80000100a00 */
[----:B------:R1:W-:Y:S04]  /*dcb0*/  LDGSTS.E [R251+0x2fa00], [R240.64], !P1 ;  /* 0x2fa00000f0fb7fae */ /* 0x0003e8000c921848 */
[----:B------:R1:W-:Y:S04]  /*dcc0*/  LDGSTS.E [R2+0x20400], [R236.64], !P2 ;  /* 0x20400000ec027fae */ /* 0x0003e8000d121848 */
[----:B-1----:R-:W3:Y:S04]  /*dcd0*/  LDL.LU.64 R250, [R1+0x138] ;  /* 0x0001380001fa7983 */ /* 0x002ee80000300a00 */
[----:B------:R-:W3:Y:S04]  /*dce0*/  LDL.LU.64 R236, [R1+0x130] ;  /* 0x0001300001ec7983 */ /* 0x000ee80000300a00 */
[----:B------:R-:W3:Y:S01]  /*dcf0*/  LDL.LU.64 R240, [R1+0x120] ;  /* 0x0001200001f07983 */ /* 0x000ee20000300a00 */
[----:B------:R-:W-:-:S02]  /*dd00*/  IADD3 R26, R3, -0x107, RZ ;  /* 0xfffffef9031a7810 */ /* 0x000fc40007ffe0ff */
[C---:B------:R-:W-:Y:S02]  /*dd10*/  IADD3 R252, R3.reuse, -0x10f, RZ ;  /* 0xfffffef103fc7810 */ /* 0x040fe40007ffe0ff */
[----:B------:R-:W-:Y:S02]  /*dd20*/  ISETP.GE.U32.AND P3, PT, R26, 0x7ffffe7a, PT ;  /* 0x7ffffe7a1a00780c */ /* 0x000fe40003f66070 */
[C---:B------:R-:W-:Y:S02]  /*dd30*/  IADD3 R26, R3.reuse, -0x10b, RZ ;  /* 0xfffffef5031a7810 */ /* 0x040fe40007ffe0ff */
[----:B------:R-:W-:Y:S02]  /*dd40*/  ISETP.GE.U32.AND P5, PT, R252, 0x7ffffe72, PT ;  /* 0x7ffffe72fc00780c */ /* 0x000fe40003fa6070 */
[----:B------:R-:W-:Y:S02]  /*dd50*/  ISETP.GE.U32.AND P6, PT, R26, 0x7ffffe76, PT ;  /* 0x7ffffe761a00780c */ /* 0x000fe40003fc6070 */
[----:B------:R-:W-:-:S04]  /*dd60*/  IADD3 R26, R3, -0x113, RZ ;  /* 0xfffffeed031a7810 */ /* 0x000fc80007ffe0ff */
[----:B------:R-:W-:Y:S01]  /*dd70*/  ISETP.GE.U32.AND P0, PT, R26, 0x7ffffe6e, PT ;  /* 0x7ffffe6e1a00780c */ /* 0x000fe20003f06070 */
[----:B--2---:R-:W-:-:S05]  /*dd80*/  IMAD.WIDE R244, R27, 0x4, R244 ;  /* 0x000000041bf47825 */ /* 0x004fca00078e02f4 */
[----:B------:R1:W-:Y:S04]  /*dd90*/  STL.64 [R1+0x3b0], R244 ;  /* 0x0003b0f401007387 */ /* 0x0003e80000100a00 */
[----:B------:R1:W-:Y:S01]  /*dda0*/  LDGSTS.E [R2+0x20c00], [R244.64], !P3 ;  /* 0x20c00000f4027fae */ /* 0x0003e2000d921848 */
[----:B-----5:R-:W-:-:S04]  /*ddb0*/  IMAD.WIDE R242, R27, 0x4, R242 ;  /* 0x000000041bf27825 */ /* 0x020fc800078e02f2 */
[C---:B------:R-:W-:Y:S01]  /*ddc0*/  IMAD.WIDE R216, R27.reuse, 0x4, R216 ;  /* 0x000000041bd87825 */ /* 0x040fe200078e02d8 */
[----:B------:R2:W-:Y:S04]  /*ddd0*/  STL.64 [R1+0x398], R242 ;  /* 0x000398f201007387 */ /* 0x0005e80000100a00 */
[----:B------:R5:W-:Y:S04]  /*dde0*/  STL.64 [R1+0x380], R216 ;  /* 0x000380d801007387 */ /* 0x000be80000100a00 */
[----:B-1----:R-:W4:Y:S04]  /*ddf0*/  LDL.LU.64 R244, [R1+0x118] ;  /* 0x0001180001f47983 */ /* 0x002f280000300a00 */
[----:B------:R2:W-:Y:S04]  /*de00*/  LDGSTS.E [R2+0x21400], [R242.64], !P6 ;  /* 0x21400000f2027fae */ /* 0x0005e8000f121848 */
[----:B------:R5:W-:Y:S01]  /*de10*/  LDGSTS.E [R2+0x21c00], [R216.64], !P5 ;  /* 0x21c00000d8027fae */ /* 0x000be2000e921848 */
[----:B------:R-:W-:-:S03]  /*de20*/  IMAD.WIDE R248, R27, 0x4, R248 ;  /* 0x000000041bf87825 */ /* 0x000fc600078e02f8 */
[----:B--2---:R-:W2:Y:S04]  /*de30*/  LDL.LU.64 R242, [R1+0x110] ;  /* 0x0001100001f27983 */ /* 0x004ea80000300a00 */
[----:B-----5:R-:W5:Y:S01]  /*de40*/  LDL.LU.64 R216, [R1+0x100] ;  /* 0x0001000001d87983 */ /* 0x020f620000300a00 */
[----:B---3--:R-:W-:-:S03]  /*de50*/  IMAD.WIDE R178, R27, 0x4, R178 ;  /* 0x000000041bb27825 */ /* 0x008fc600078e02b2 */
[----:B------:R1:W-:Y:S04]  /*de60*/  STL.64 [R1+0x368], R248 ;  /* 0x000368f801007387 */ /* 0x0003e80000100a00 */
[----:B------:R3:W-:Y:S04]  /*de70*/  STL.64 [R1+0x350], R178 ;  /* 0x000350b201007387 */ /* 0x0007e80000100a00 */
[----:B------:R1:W-:Y:S01]  /*de80*/  LDGSTS.E [R2+0x22400], [R248.64], !P0 ;  /* 0x22400000f8027fae */ /* 0x0003e2000c121848 */
[----:B------:R-:W-:-:S05]  /*de90*/  IMAD.WIDE R172, R27, 0x4, R172 ;  /* 0x000000041bac7825 */ /* 0x000fca00078e02ac */
[----:B------:R3:W-:Y:S04]  /*dea0*/  STL.64 [R1+0x338], R172 ;  /* 0x000338ac01007387 */ /* 0x0007e80000100a00 */
[----:B-1----:R-:W5:Y:S01]  /*deb0*/  LDL.LU.64 R248, [R1+0xf8] ;  /* 0x0000f80001f87983 */ /* 0x002f620000300a00 */
[C---:B------:R-:W-:Y:S02]  /*dec0*/  IADD3 R26, R3.reuse, -0x117, RZ ;  /* 0xfffffee9031a7810 */ /* 0x040fe40007ffe0ff */
[----:B------:R-:W-:Y:S02]  /*ded0*/  IADD3 R252, R3, -0x11b, RZ ;  /* 0xfffffee503fc7810 */ /* 0x000fe40007ffe0ff */
[----:B------:R-:W-:Y:S02]  /*dee0*/  ISETP.GE.U32.AND P4, PT, R26, 0x7ffffe6a, PT ;  /* 0x7ffffe6a1a00780c */ /* 0x000fe40003f86070 */
[----:B------:R-:W-:-:S11]  /*def0*/  ISETP.GE.U32.AND P1, PT, R252, 0x7ffffe66, PT ;  /* 0x7ffffe66fc00780c */ /* 0x000fd60003f26070 */
[----:B------:R3:W-:Y:S01]  /*df00*/  LDGSTS.E [R2+0x22c00], [R178.64], !P4 ;  /* 0x22c00000b2027fae */ /* 0x0007e2000e121848 */
[----:B------:R-:W-:-:S03]  /*df10*/  IMAD.WIDE R250, R27, 0x4, R250 ;  /* 0x000000041bfa7825 */ /* 0x000fc600078e02fa */
[----:B------:R1:W-:Y:S04]  /*df20*/  LDGSTS.E [R2+0x23400], [R172.64], !P1 ;  /* 0x23400000ac027fae */ /* 0x0003e8000c921848 */
[----:B------:R1:W-:Y:S01]  /*df30*/  STL.64 [R1+0x320], R250 ;  /* 0x000320fa01007387 */ /* 0x0003e20000100a00 */
[----:B---3--:R-:W-:-:S04]  /*df40*/  IMAD.WIDE R178, R27, 0x4, R236 ;  /* 0x000000041bb27825 */ /* 0x008fc800078e02ec */
[----:B-1----:R-:W-:Y:S02]  /*df50*/  IMAD.WIDE R172, R27, 0x4, R240 ;  /* 0x000000041bac7825 */ /* 0x002fe400078e02f0 */
[----:B------:R-:W3:Y:S04]  /*df60*/  LDL.LU.64 R240, [R1+0xf0] ;  /* 0x0000f00001f07983 */ /* 0x000ee80000300a00 */
[----:B------:R-:W3:Y:S01]  /*df70*/  LDL.LU.64 R236, [R1+0xe0] ;  /* 0x0000e00001ec7983 */ /* 0x000ee20000300a00 */
[----:B------:R-:W-:-:S04]  /*df80*/  IADD3 R26, R3, -0x11f, RZ ;  /* 0xfffffee1031a7810 */ /* 0x000fc80007ffe0ff */
[----:B------:R-:W-:Y:S02]  /*df90*/  ISETP.GE.U32.AND P2, PT, R26, 0x7ffffe62, PT ;  /* 0x7ffffe621a00780c */ /* 0x000fe40003f46070 */
[----:B------:R-:W-:-:S04]  /*dfa0*/  IADD3 R26, R3, -0x123, RZ ;  /* 0xfffffedd031a7810 */ /* 0x000fc80007ffe0ff */
[----:B------:R-:W-:Y:S02]  /*dfb0*/  ISETP.GE.U32.AND P3, PT, R26, 0x7ffffe5e, PT ;  /* 0x7ffffe5e1a00780c */ /* 0x000fe40003f66070 */
[C---:B------:R-:W-:Y:S02]  /*dfc0*/  IADD3 R26, R3.reuse, -0x12b, RZ ;  /* 0xfffffed5031a7810 */ /* 0x040fe40007ffe0ff */
[C---:B------:R-:W-:Y:S02]  /*dfd0*/  IADD3 R252, R3.reuse, -0x127, RZ ;  /* 0xfffffed903fc7810 */ /* 0x040fe40007ffe0ff */
[----:B------:R-:W-:Y:S01]  /*dfe0*/  ISETP.GE.U32.AND P5, PT, R26, 0x7ffffe56, PT ;  /* 0x7ffffe561a00780c */ /* 0x000fe20003fa6070 */
[----:B------:R1:W-:Y:S01]  /*dff0*/  STL.64 [R1+0x308], R178 ;  /* 0x000308b201007387 */ /* 0x0003e20000100a00 */
[C---:B------:R-:W-:Y:S02]  /*e000*/  IADD3 R26, R3.reuse, -0x12f, RZ ;  /* 0xfffffed1031a7810 */ /* 0x040fe40007ffe0ff */
[----:B------:R-:W-:Y:S01]  /*e010*/  ISETP.GE.U32.AND P6, PT, R252, 0x7ffffe5a, PT ;  /* 0x7ffffe5afc00780c */ /* 0x000fe20003fc6070 */
[----:B------:R1:W-:Y:S01]  /*e020*/  LDGSTS.E [R2+0x23c00], [R250.64], !P2 ;  /* 0x23c00000fa027fae */ /* 0x0003e2000d121848 */
[----:B------:R-:W-:-:S02]  /*e030*/  IADD3 R252, R3, -0x133, RZ ;  /* 0xfffffecd03fc7810 */ /* 0x000fc40007ffe0ff */
[----:B------:R-:W-:Y:S01]  /*e040*/  ISETP.GE.U32.AND P0, PT, R26, 0x7ffffe52, PT ;  /* 0x7ffffe521a00780c */ /* 0x000fe20003f06070 */
[----:B------:R4:W-:Y:S01]  /*e050*/  STL.64 [R1+0x2f0], R172 ;  /* 0x0002f0ac01007387 */ /* 0x0009e20000100a00 */
[----:B------:R-:W-:-:S03]  /*e060*/  ISETP.GE.U32.AND P4, PT, R252, 0x7ffffe4e, PT ;  /* 0x7ffffe4efc00780c */ /* 0x000fc60003f86070 */
[----:B------:R4:W-:Y:S04]  /*e070*/  LDGSTS.E [R2+0x24400], [R178.64], !P3 ;  /* 0x24400000b2027fae */ /* 0x0009e8000d921848 */
[----:B-1----:R-:W3:Y:S04]  /*e080*/  LDL.LU.64 R250, [R1+0xd8] ;  /* 0x0000d80001fa7983 */ /* 0x002ee80000300a00 */
[----:B------:R1:W-:Y:S01]  /*e090*/  LDGSTS.E [R2+0x24c00], [R172.64], !P6 ;  /* 0x24c00000ac027fae */ /* 0x0003e2000f121848 */
[----:B----4-:R-:W-:-:S05]  /*e0a0*/  IMAD.WIDE R244, R27, 0x4, R244 ;  /* 0x000000041bf47825 */ /* 0x010fca00078e02f4 */
[----:B------:R-:W-:Y:S04]  /*e0b0*/  STL.64 [R1+0x2e0], R244 ;  /* 0x0002e0f401007387 */ /* 0x000fe80000100a00 */
[----:B------:R-:W4:Y:S04]  /*e0c0*/  LDL.LU.64 R178, [R1+0xd0] ;  /* 0x0000d00001b27983 */ /* 0x000f280000300a00 */
[----:B-1----:R-:W4:Y:S01]  /*e0d0*/  LDL.LU.64 R172, [R1+0xc0] ;  /* 0x0000c00001ac7983 */ /* 0x002f220000300a00 */
[----:B--2---:R-:W-:-:S03]  /*e0e0*/  IMAD.WIDE R242, R27, 0x4, R242 ;  /* 0x000000041bf27825 */ /* 0x004fc600078e02f2 */
[----:B------:R1:W-:Y:S01]  /*e0f0*/  LDGSTS.E [R2+0x25400], [R244.64], !P5 ;  /* 0x25400000f4027fae */ /* 0x0003e2000e921848 */
[----:B-----5:R-:W-:-:S03]  /*e100*/  IMAD.WIDE R216, R27, 0x4, R216 ;  /* 0x000000041bd87825 */ /* 0x020fc600078e02d8 */
[----:B------:R2:W-:Y:S04]  /*e110*/  STL.64 [R1+0x2d0], R242 ;  /* 0x0002d0f201007387 */ /* 0x0005e80000100a00 */
[----:B------:R5:W-:Y:S04]  /*e120*/  STL.64 [R1+0x270], R216 ;  /* 0x000270d801007387 */ /* 0x000be80000100a00 */
[----:B------:R2:W-:Y:S04]  /*e130*/  LDGSTS.E [R2+0x25c00], [R242.64], !P0 ;  /* 0x25c00000f2027fae */ /* 0x0005e8000c121848 */
[----:B------:R5:W-:Y:S04]  /*e140*/  LDGSTS.E [R2+0x26400], [R216.64], !P4 ;  /* 0x26400000d8027fae */ /* 0x000be8000e121848 */
[----:B--2---:R-:W2:Y:S04]  /*e150*/  LDL.LU.64 R242, [R1+0xb8] ;  /* 0x0000b80001f27983 */ /* 0x004ea80000300a00 */
[----:B-----5:R-:W5:Y:S01]  /*e160*/  LDL.LU.64 R216, [R1+0xb0] ;  /* 0x0000b00001d87983 */ /* 0x020f620000300a00 */
[----:B-1----:R-:W-:-:S03]  /*e170*/  IMAD.WIDE R244, R27, 0x4, R248 ;  /* 0x000000041bf47825 */ /* 0x002fc600078e02f8 */
[----:B------:R-:W5:Y:S01]  /*e180*/  LDL.LU.64 R248, [R1+0xa0] ;  /* 0x0000a00001f87983 */ /* 0x000f620000300a00 */
[----:B------:R-:W-:-:S04]  /*e190*/  IADD3 R26, R3, -0x137, RZ ;  /* 0xfffffec9031a7810 */ /* 0x000fc80007ffe0ff */
[----:B------:R-:W-:Y:S01]  /*e1a0*/  ISETP.GE.U32.AND P1, PT, R26, 0x7ffffe4a, PT ;  /* 0x7ffffe4a1a00780c */ /* 0x000fe20003f26070 */
[----:B------:R1:W-:-:S12]  /*e1b0*/  STL.64 [R1+0x268], R244 ;  /* 0x000268f401007387 */ /* 0x0003d80000100a00 */
[----:B------:R1:W-:Y:S01]  /*e1c0*/  LDGSTS.E [R2+0x26c00], [R244.64], !P1 ;  /* 0x26c00000f4027fae */ /* 0x0003e2000c921848 */
[----:B---3--:R-:W-:-:S04]  /*e1d0*/  IMAD.WIDE R240, R27, 0x4, R240 ;  /* 0x000000041bf07825 */ /* 0x008fc800078e02f0 */
[----:B------:R-:W-:Y:S01]  /*e1e0*/  IMAD.WIDE R236, R27, 0x4, R236 ;  /* 0x000000041bec7825 */ /* 0x000fe200078e02ec */
[----:B------:R3:W-:Y:S04]  /*e1f0*/  STL.64 [R1+0x260], R240 ;  /* 0x000260f001007387 */ /* 0x0007e80000100a00 */
[----:B------:R3:W-:Y:S04]  /*e200*/  STL.64 [R1+0x258], R236 ;  /* 0x000258ec01007387 */ /* 0x0007e80000100a00 */
[----:B-1----:R-:W5:Y:S01]  /*e210*/  LDL.LU.64 R244, [R1+0x98] ;  /* 0x0000980001f47983 */ /* 0x002f620000300a00 */
        /* <DEDUP_REMOVED lines=11> */
[----:B------:R-:W-:Y:S01]  /*e2d0*/  IADD3 R26, R3, -0x14f, RZ ;  /* 0xfffffeb1031a7810 */ /* 0x000fe20007ffe0ff */
[----:B------:R1:W-:Y:S01]  /*e2e0*/  LDGSTS.E [R2+0x27c00], [R236.64], !P3 ;  /* 0x27c00000ec027fae */ /* 0x0003e2000d921848 */
[C---:B------:R-:W-:Y:S02]  /*e2f0*/  IMAD.WIDE R250, R27.reuse, 0x4, R250 ;  /* 0x000000041bfa7825 */ /* 0x040fe400078e02fa */
[----:B------:R-:W-:Y:S01]  /*e300*/  ISETP.GE.U32.AND P4, PT, R26, 0x7ffffe32, PT ;  /* 0x7ffffe321a00780c */ /* 0x000fe20003f86070 */
[----:B---3--:R-:W5:Y:S04]  /*e310*/  LDL.LU.64 R240, [R1+0x90] ;  /* 0x0000900001f07983 */ /* 0x008f680000300a00 */
[----:B-1----:R-:W5:Y:S04]  /*e320*/  LDL.LU.64 R236, [R1+0x80] ;  /* 0x0000800001ec7983 */ /* 0x002f680000300a00 */
[----:B------:R1:W-:Y:S04]  /*e330*/  STL.64 [R1+0x250], R250 ;  /* 0x000250fa01007387 */ /* 0x0003e80000100a00 */
[----:B------:R1:W-:Y:S01]  /*e340*/  LDGSTS.E [R2+0x28400], [R250.64], !P6 ;  /* 0x28400000fa027fae */ /* 0x0003e2000f121848 */
[----:B----4-:R-:W-:-:S04]  /*e350*/  IMAD.WIDE R178, R27, 0x4, R178 ;  /* 0x000000041bb27825 */ /* 0x010fc800078e02b2 */
[C---:B------:R-:W-:Y:S01]  /*e360*/  IMAD.WIDE R172, R27.reuse, 0x4, R172 ;  /* 0x000000041bac7825 */ /* 0x040fe200078e02ac */
[----:B------:R5:W-:Y:S04]  /*e370*/  STL.64 [R1+0x248], R178 ;  /* 0x000248b201007387 */ /* 0x000be80000100a00 */
[----:B------:R4:W-:Y:S04]  /*e380*/  STL.64 [R1+0x240], R172 ;  /* 0x000240ac01007387 */ /* 0x0009e80000100a00 */
[----:B------:R5:W-:Y:S04]  /*e390*/  LDGSTS.E [R2+0x28c00], [R178.64], !P5 ;  /* 0x28c00000b2027fae */ /* 0x000be8000e921848 */
[----:B-1----:R-:W3:Y:S04]  /*e3a0*/  LDL.LU.64 R250, [R1+0x78] ;  /* 0x0000780001fa7983 */ /* 0x002ee80000300a00 */
[----:B------:R4:W-:Y:S01]  /*e3b0*/  LDGSTS.E [R2+0x29400], [R172.64], !P0 ;  /* 0x29400000ac027fae */ /* 0x0009e2000c121848 */
[----:B--2---:R-:W-:-:S05]  /*e3c0*/  IMAD.WIDE R242, R27, 0x4, R242 ;  /* 0x000000041bf27825 */ /* 0x004fca00078e02f2 */
[----:B------:R1:W-:Y:S01]  /*e3d0*/  STL.64 [R1+0x238], R242 ;  /* 0x000238f201007387 */ /* 0x0003e20000100a00 */
[----:B-----5:R-:W-:-:S03]  /*e3e0*/  IMAD.WIDE R178, R27, 0x4, R248 ;  /* 0x000000041bb27825 */ /* 0x020fc600078e02f8 */
[----:B------:R1:W-:Y:S04]  /*e3f0*/  LDGSTS.E [R2+0x29c00], [R242.64], !P4 ;  /* 0x29c00000f2027fae */ /* 0x0003e8000e121848 */
[----:B------:R-:W2:Y:S01]  /*e400*/  LDL.LU.64 R248, [R1+0x70] ;  /* 0x0000700001f87983 */ /* 0x000ea20000300a00 */
[----:B------:R-:W-:-:S03]  /*e410*/  IMAD.WIDE R216, R27, 0x4, R216 ;  /* 0x000000041bd87825 */ /* 0x000fc600078e02d8 */
[----:B----4-:R-:W4:Y:S04]  /*e420*/  LDL.LU.64 R172, [R1+0x60] ;  /* 0x0000600001ac7983 */ /* 0x010f280000300a00 */
[----:B------:R-:W-:Y:S04]  /*e430*/  STL.64 [R1+0x230], R216 ;  /* 0x000230d801007387 */ /* 0x000fe80000100a00 */
[----:B------:R5:W-:Y:S04]  /*e440*/  STL.64 [R1+0x228], R178 ;  /* 0x000228b201007387 */ /* 0x000be80000100a00 */
[----:B-1----:R-:W4:Y:S01]  /*e450*/  LDL.LU.64 R242, [R1+0x58] ;  /* 0x0000580001f27983 */ /* 0x002f220000300a00 */
[----:B------:R-:W-:-:S02]  /*e460*/  IADD3 R26, R3, -0x153, RZ ;  /* 0xfffffead031a7810 */ /* 0x000fc40007ffe0ff */
[----:B------:R-:W-:Y:S02]  /*e470*/  IADD3 R252, R3, -0x157, RZ ;  /* 0xfffffea903fc7810 */ /* 0x000fe40007ffe0ff */
[----:B------:R-:W-:Y:S02]  /*e480*/  ISETP.GE.U32.AND P1, PT, R26, 0x7ffffe2e, PT ;  /* 0x7ffffe2e1a00780c */ /* 0x000fe40003f26070 */
[----:B------:R-:W-:-:S11]  /*e490*/  ISETP.GE.U32.AND P2, PT, R252, 0x7ffffe2a, PT ;  /* 0x7ffffe2afc00780c */ /* 0x000fd60003f46070 */
[----:B------:R1:W-:Y:S04]  /*e4a0*/  LDGSTS.E [R2+0x2a400], [R216.64], !P1 ;  /* 0x2a400000d8027fae */ /* 0x0003e8000c921848 */
[----:B------:R5:W-:Y:S01]  /*e4b0*/  LDGSTS.E [R2+0x2ac00], [R178.64], !P2 ;  /* 0x2ac00000b2027fae */ /* 0x000be2000d121848 */
[----:B------:R-:W-:-:S05]  /*e4c0*/  IMAD.WIDE R244, R27, 0x4, R244 ;  /* 0x000000041bf47825 */ /* 0x000fca00078e02f4 */
[----:B------:R-:W-:Y:S04]  /*e4d0*/  STL.64 [R1+0x220], R244 ;  /* 0x000220f401007387 */ /* 0x000fe80000100a00 */
[----:B-----5:R-:W5:Y:S04]  /*e4e0*/  LDL.LU.64 R178, [R1+0x50] ;  /* 0x0000500001b27983 */ /* 0x020f680000300a00 */
[----:B-1----:R-:W5:Y:S01]  /*e4f0*/  LDL.LU.64 R216, [R1+0x40] ;  /* 0x0000400001d87983 */ /* 0x002f620000300a00 */
        /* <DEDUP_REMOVED lines=8> */
[----:B------:R-:W-:Y:S01]  /*e580*/  IMAD.WIDE R240, R27, 0x4, R240 ;  /* 0x000000041bf07825 */ /* 0x000fe200078e02f0 */
[C---:B------:R-:W-:Y:S01]  /*e590*/  IADD3 R26, R3.reuse, -0x16b, RZ ;  /* 0xfffffe95031a7810 */ /* 0x040fe20007ffe0ff */
[----:B------:R1:W-:Y:S01]  /*e5a0*/  LDGSTS.E [R2+0x2b400], [R244.64], !P3 ;  /* 0x2b400000f4027fae */ /* 0x0003e2000d921848 */
[----:B------:R-:W-:Y:S02]  /*e5b0*/  IADD3 R252, R3, -0x16f, RZ ;  /* 0xfffffe9103fc7810 */ /* 0x000fe40007ffe0ff */
[----:B------:R-:W-:Y:S01]  /*e5c0*/  ISETP.GE.U32.AND P4, PT, R26, 0x7ffffe16, PT ;  /* 0x7ffffe161a00780c */ /* 0x000fe20003f86070 */
[C---:B------:R-:W-:Y:S01]  /*e5d0*/  IMAD.WIDE R236, R27.reuse, 0x4, R236 ;  /* 0x000000041bec7825 */ /* 0x040fe200078e02ec */
[----:B------:R-:W-:Y:S01]  /*e5e0*/  ISETP.GE.U32.AND P1, PT, R252, 0x7ffffe12, PT ;  /* 0x7ffffe12fc00780c */ /* 0x000fe20003f26070 */
[----:B------:R-:W-:Y:S04]  /*e5f0*/  STL.64 [R1+0x210], R240 ;  /* 0x000210f001007387 */ /* 0x000fe80000100a00 */
[----:B------:R1:W-:Y:S04]  /*e600*/  LDGSTS.E [R2+0x2bc00], [R240.64], !P6 ;  /* 0x2bc00000f0027fae */ /* 0x0003e8000f121848 */
[----:B------:R1:W-:Y:S04]  /*e610*/  STL.64 [R1+0x1d0], R236 ;  /* 0x0001d0ec01007387 */ /* 0x0003e80000100a00 */
[----:B------:R1:W-:Y:S04]  /*e620*/  LDGSTS.E [R2+0x2c400], [R236.64], !P5 ;  /* 0x2c400000ec027fae */ /* 0x0003e8000e921848 */
[----:B-1----:R-:W5:Y:S04]  /*e630*/  LDL.LU.64 R236, [R1+0x38] ;  /* 0x0000380001ec7983 */ /* 0x002f680000300a00 */
[----:B------:R-:W5:Y:S04]  /*e640*/  LDL.LU.64 R240, [R1+0x30] ;  /* 0x0000300001f07983 */ /* 0x000f680000300a00 */
[----:B------:R-:W5:Y:S01]  /*e650*/  LDL.LU.64 R244, [R1+0x20] ;  /* 0x0000200001f47983 */ /* 0x000f620000300a00 */
[----:B---3--:R-:W-:-:S05]  /*e660*/  IMAD.WIDE R250, R27, 0x4, R250 ;  /* 0x000000041bfa7825 */ /* 0x008fca00078e02fa */
[----:B------:R-:W-:Y:S04]  /*e670*/  STL.64 [R1+0x1c8], R250 ;  /* 0x0001c8fa01007387 */ /* 0x000fe80000100a00 */
[----:B------:R1:W-:Y:S01]  /*e680*/  LDGSTS.E [R2+0x2cc00], [R250.64], !P0 ;  /* 0x2cc00000fa027fae */ /* 0x0003e2000c121848 */
[----:B--2---:R-:W-:-:S04]  /*e690*/  IMAD.WIDE R248, R27, 0x4, R248 ;  /* 0x000000041bf87825 */ /* 0x004fc800078e02f8 */
[C---:B----4-:R-:W-:Y:S01]  /*e6a0*/  IMAD.WIDE R172, R27.reuse, 0x4, R172 ;  /* 0x000000041bac7825 */ /* 0x050fe200078e02ac */
[----:B------:R2:W-:Y:S04]  /*e6b0*/  STL.64 [R1+0x1c0], R248 ;  /* 0x0001c0f801007387 */ /* 0x0005e80000100a00 */
[----:B------:R3:W-:Y:S04]  /*e6c0*/  STL.64 [R1+0x1b8], R172 ;  /* 0x0001b8ac01007387 */ /* 0x0007e80000100a00 */
[----:B------:R2:W-:Y:S04]  /*e6d0*/  LDGSTS.E [R2+0x2d400], [R248.64], !P4 ;  /* 0x2d400000f8027fae */ /* 0x0005e8000e121848 */
[----:B------:R3:W-:Y:S04]  /*e6e0*/  LDGSTS.E [R2+0x2dc00], [R172.64], !P1 ;  /* 0x2dc00000ac027fae */ /* 0x0007e8000c921848 */
[----:B--2---:R-:W2:Y:S04]  /*e6f0*/  LDL.LU.64 R248, [R1+0x18] ;  /* 0x0000180001f87983 */ /* 0x004ea80000300a00 */
[----:B-1----:R-:W4:Y:S01]  /*e700*/  LDL.LU.64 R250, [R1+0x10] ;  /* 0x0000100001fa7983 */ /* 0x002f220000300a00 */
[----:B---3--:R-:W-:-:S03]  /*e710*/  IMAD.WIDE R172, R27, 0x4, R242 ;  /* 0x000000041bac7825 */ /* 0x008fc600078e02f2 */
[----:B------:R-:W3:Y:S01]  /*e720*/  LDL.LU.64 R242, [R1] ;  /* 0x0000000001f27983 */ /* 0x000ee20000300a00 */
[C---:B------:R-:W-:Y:S02]  /*e730*/  IADD3 R26, R3.reuse, -0x173, RZ ;  /* 0xfffffe8d031a7810 */ /* 0x040fe40007ffe0ff */
[C---:B------:R-:W-:Y:S02]  /*e740*/  IADD3 R252, R3.reuse, -0x17b, RZ ;  /* 0xfffffe8503fc7810 */ /* 0x040fe40007ffe0ff */
[----:B------:R-:W-:Y:S02]  /*e750*/  ISETP.GE.U32.AND P2, PT, R26, 0x7ffffe0e, PT ;  /* 0x7ffffe0e1a00780c */ /* 0x000fe40003f46070 */
[----:B------:R-:W-:Y:S02]  /*e760*/  IADD3 R26, R3, -0x177, RZ ;  /* 0xfffffe89031a7810 */ /* 0x000fe40007ffe0ff */
[----:B------:R-:W-:Y:S02]  /*e770*/  ISETP.GE.U32.AND P6, PT, R252, 0x7ffffe06, PT ;  /* 0x7ffffe06fc00780c */ /* 0x000fe40003fc6070 */
[----:B------:R-:W-:Y:S01]  /*e780*/  ISETP.GE.U32.AND P3, PT, R26, 0x7ffffe0a, PT ;  /* 0x7ffffe0a1a00780c */ /* 0x000fe20003f66070 */
[----:B-----5:R-:W-:-:S06]  /*e790*/  IMAD.WIDE R178, R27, 0x4, R178 ;  /* 0x000000041bb27825 */ /* 0x020fcc00078e02b2 */
[----:B------:R1:W-:Y:S01]  /*e7a0*/  LDGSTS.E [R2+0x2e400], [R172.64], !P2 ;  /* 0x2e400000ac027fae */ /* 0x0003e2000d121848 */
[----:B------:R-:W-:-:S05]  /*e7b0*/  IMAD.WIDE R216, R27, 0x4, R216 ;  /* 0x000000041bd87825 */ /* 0x000fca00078e02d8 */
[----:B------:R1:W-:Y:S04]  /*e7c0*/  LDGSTS.E [R2+0x2ec00], [R178.64], !P3 ;  /* 0x2ec00000b2027fae */ /* 0x0003e8000d921848 */
[----:B------:R1:W-:Y:S01]  /*e7d0*/  LDGSTS.E [R2+0x2f400], [R216.64], !P6 ;  /* 0x2f400000d8027fae */ /* 0x0003e2000f121848 */
[----:B------:R-:W-:-:S03]  /*e7e0*/  IADD3 R26, R3, -0x17f, RZ ;  /* 0xfffffe81031a7810 */ /* 0x000fc60007ffe0ff */
[----:B-1----:R-:W1:Y:S01]  /*e7f0*/  S2R R2, SR_TID.X ;  /* 0x0000000000027919 */ /* 0x002e620000002100 */
[----:B------:R-:W-:Y:S02]  /*e800*/  ISETP.GE.U32.AND P5, PT, R26, 0x7ffffe02, PT ;  /* 0x7ffffe021a00780c */ /* 0x000fe40003fa6070 */
[----:B------:R-:W-:-:S04]  /*e810*/  IADD3 R26, R3, -0x104, RZ ;  /* 0xfffffefc031a7810 */ /* 0x000fc80007ffe0ff */
[----:B------:R-:W-:Y:S02]  /*e820*/  ISETP.GE.U32.AND P0, PT, R26, 0x7ffffe7d, PT ;  /* 0x7ffffe7d1a00780c */ /* 0x000fe40003f06070 */
[----:B------:R-:W-:-:S04]  /*e830*/  IADD3 R26, R3, -0x10c, RZ ;  /* 0xfffffef4031a7810 */ /* 0x000fc80007ffe0ff */
[----:B------:R-:W-:Y:S02]  /*e840*/  ISETP.GE.U32.AND P1, PT, R26, 0x7ffffe75, PT ;  /* 0x7ffffe751a00780c */ /* 0x000fe40003f26070 */
[C---:B------:R-:W-:Y:S02]  /*e850*/  IADD3 R26, R3.reuse, -0x110, RZ ;  /* 0xfffffef0031a7810 */ /* 0x040fe40007ffe0ff */
[C---:B------:R-:W-:Y:S02]  /*e860*/  IADD3 R252, R3.reuse, -0x108, RZ ;  /* 0xfffffef803fc7810 */ /* 0x040fe40007ffe0ff */
[----:B------:R-:W-:Y:S02]  /*e870*/  ISETP.GE.U32.AND P2, PT, R26, 0x7ffffe71, PT ;  /* 0x7ffffe711a00780c */ /* 0x000fe40003f46070 */
[----:B------:R-:W-:Y:S02]  /*e880*/  IADD3 R26, R3, -0x118, RZ ;  /* 0xfffffee8031a7810 */ /* 0x000fe40007ffe0ff */
[----:B-1----:R-:W-:-:S02]  /*e890*/  LOP3.LUT R2, R2, 0x7f, RZ, 0xc0, !PT ;  /* 0x0000007f02027812 */ /* 0x002fc400078ec0ff */
[----:B------:R-:W-:Y:S02]  /*e8a0*/  ISETP.GE.U32.AND P6, PT, R26, 0x7ffffe69, PT ;  /* 0x7ffffe691a00780c */ /* 0x000fe40003fc6070 */
[----:B------:R-:W-:Y:S01]  /*e8b0*/  ISETP.GE.U32.AND P4, PT, R252, 0x7ffffe79, PT ;  /* 0x7ffffe79fc00780c */ /* 0x000fe20003f86070 */
[C---:B------:R-:W-:Y:S01]  /*e8c0*/  IMAD.SHL.U32 R26, R2.reuse, 0x4, RZ ;  /* 0x00000004021a7824 */ /* 0x040fe200078e00ff */
[----:B------:R1:W-:Y:S01]  /*e8d0*/  STL.64 [R1+0x1b0], R172 ;  /* 0x0001b0ac01007387 */ /* 0x0003e20000100a00 */
[----:B------:R-:W-:Y:S02]  /*e8e0*/  IMAD.SHL.U32 R2, R2, 0x4, RZ ;  /* 0x0000000402027824 */ /* 0x000fe400078e00ff */
[----:B------:R-:W-:Y:S01]  /*e8f0*/  IMAD.WIDE R236, R27, 0x4, R236 ;  /* 0x000000041bec7825 */ /* 0x000fe200078e02ec */
[----:B------:R-:W-:-:S03]  /*e900*/  LOP3.LUT R26, R26, 0x40, RZ, 0x3c, !PT ;  /* 0x000000401a1a7812 */ /* 0x000fc600078e3cff */
[C---:B------:R-:W-:Y:S01]  /*e910*/  IMAD.WIDE R240, R27.reuse, 0x4, R240 ;  /* 0x000000041bf07825 */ /* 0x040fe200078e02f0 */
[----:B------:R-:W-:Y:S01]  /*e920*/  LOP3.LUT R2, R2, 0x60, RZ, 0x3c, !PT ;  /* 0x0000006002027812 */ /* 0x000fe200078e3cff */
[----:B------:R5:W-:Y:S04]  /*e930*/  LDGSTS.E [R26+0x2fc00], [R236.64], !P5 ;  /* 0x2fc00000ec1a7fae */ /* 0x000be8000e921848 */
[----:B-1----:R-:W3:Y:S01]  /*e940*/  LDL.LU.64 R172, [R1+0x678] ;  /* 0x0006780001ac7983 */ /* 0x002ee20000300a00 */
[----:B------:R-:W-:-:S03]  /*e950*/  IMAD.WIDE R244, R27, 0x4, R244 ;  /* 0x000000041bf47825 */ /* 0x000fc600078e02f4 */
[----:B------:R1:W-:Y:S04]  /*e960*/  STL.64 [R1+0x1a8], R178 ;  /* 0x0001a8b201007387 */ /* 0x0003e80000100a00 */
[----:B------:R5:W-:Y:S04]  /*e970*/  STL.64 [R1+0x1a0], R216 ;  /* 0x0001a0d801007387 */ /* 0x000be80000100a00 */
[----:B------:R5:W-:Y:S04]  /*e980*/  LDGSTS.E [R2+0x20600], [R240.64], !P0 ;  /* 0x20600000f0027fae */ /* 0x000be8000c121848 */
[----:B-1----:R-:W3:Y:S04]  /*e990*/  LDL.LU.64 R178, [R1+0x670] ;  /* 0x0006700001b27983 */ /* 0x002ee80000300a00 */
[----:B-----5:R-:W5:Y:S04]  /*e9a0*/  LDL.LU.64 R216, [R1+0x668] ;  /* 0x0006680001d87983 */ /* 0x020f680000300a00 */
[----:B------:R1:W-:Y:S04]  /*e9b0*/  STL.64 [R1+0x198], R236 ;  /* 0x000198ec01007387 */ /* 0x0003e80000100a00 */
[----:B------:R1:W-:Y:S04]  /*e9c0*/  STL.64 [R1+0x3c0], R240 ;  /* 0x0003c0f001007387 */ /* 0x0003e80000100a00 */
[----:B------:R1:W-:Y:S04]  /*e9d0*/  LDGSTS.E [R2+0x20e00], [R244.64], !P4 ;  /* 0x20e00000f4027fae */ /* 0x0003e8000e121848 */
[----:B-1----:R-:W5:Y:S04]  /*e9e0*/  LDL.LU.64 R236, [R1+0x660] ;  /* 0x0006600001ec7983 */ /* 0x002f680000300a00 */
[----:B------:R1:W-:Y:S04]  /*e9f0*/  STL.64 [R1+0x3a8], R244 ;  /* 0x0003a8f401007387 */ /* 0x0003e80000100a00 */
[----:B------:R-:W5:Y:S04]  /*ea00*/  LDL.LU.64 R240, [R1+0x658] ;  /* 0x0006580001f07983 */ /* 0x000f680000300a00 */
[----:B-1----:R-:W5:Y:S01]  /*ea10*/  LDL.LU.64 R244, [R1+0x650] ;  /* 0x0006500001f47983 */ /* 0x002f620000300a00 */
[----:B--2---:R-:W-:-:S04]  /*ea20*/  IMAD.WIDE R248, R27, 0x4, R248 ;  /* 0x000000041bf87825 */ /* 0x004fc800078e02f8 */
[C---:B----4-:R-:W-:Y:S01]  /*ea30*/  IMAD.WIDE R250, R27.reuse, 0x4, R250 ;  /* 0x000000041bfa7825 */ /* 0x050fe200078e02fa */
[----:B------:R1:W-:Y:S03]  /*ea40*/  STL.64 [R1+0x390], R248 ;  /* 0x000390f801007387 */ /* 0x0003e60000100a00 */
[----:B---3--:R-:W-:Y:S01]  /*ea50*/  IMAD.WIDE R242, R27, 0x4, R242 ;  /* 0x000000041bf27825 */ /* 0x008fe200078e02f2 */
[----:B------:R1:W-:Y:S04]  /*ea60*/  LDGSTS.E [R2+0x21600], [R248.64], !P1 ;  /* 0x21600000f8027fae */ /* 0x0003e8000c921848 */
[----:B------:R2:W-:Y:S04]  /*ea70*/  LDGSTS.E [R2+0x21e00], [R250.64], !P2 ;  /* 0x21e00000fa027fae */ /* 0x0005e8000d121848 */
[----:B-1----:R-:W3:Y:S04]  /*ea80*/  LDL.LU.64 R248, [R1+0x648] ;  /* 0x0006480001f87983 */ /* 0x002ee80000300a00 */
[----:B------:R2:W-:Y:S04]  /*ea90*/  STL.64 [R1+0x378], R250 ;  /* 0x000378fa01007387 */ /* 0x0005e80000100a00 */
[----:B------:R1:W-:Y:S04]  /*eaa0*/  STL.64 [R1+0x360], R242 ;  /* 0x000360f201007387 */ /* 0x0003e80000100a00 */
[----:B--2---:R-:W1:Y:S04]  /*eab0*/  LDL.LU.64 R250, [R1+0x640] ;  /* 0x0006400001fa7983 */ /* 0x004e680000300a00 */
[----:B------:R-:W2:Y:S01]  /*eac0*/  S2R R2, SR_TID.X ;  /* 0x0000000000027919 */ /* 0x000ea20000002100 */
[----:B------:R-:W-:-:S04]  /*ead0*/  IADD3 R252, R3, -0x114, RZ ;  /* 0xfffffeec03fc7810 */ /* 0x000fc80007ffe0ff */
[----:B------:R-:W-:Y:S02]  /*eae0*/  ISETP.GE.U32.AND P3, PT, R252, 0x7ffffe6d, PT ;  /* 0x7ffffe6dfc00780c */ /* 0x000fe40003f66070 */
[----:B------:R-:W-:-:S04]  /*eaf0*/  IADD3 R252, R3, -0x120, RZ ;  /* 0xfffffee003fc7810 */ /* 0x000fc80007ffe0ff */
[----:B------:R-:W-:Y:S02]  /*eb00*/  ISETP.GE.U32.AND P0, PT, R252, 0x7ffffe61, PT ;  /* 0x7ffffe61fc00780c */ /* 0x000fe40003f06070 */
[----:B------:R-:W-:Y:S02]  /*eb10*/  IADD3 R252, R3, -0x12c, RZ ;  /* 0xfffffed403fc7810 */ /* 0x000fe40007ffe0ff */
[----:B--2---:R-:W-:-:S05]  /*eb20*/  LOP3.LUT R2, R2, 0x7f, RZ, 0xc0, !PT ;  /* 0x0000007f02027812 */ /* 0x004fca00078ec0ff */
[----:B------:R-:W-:Y:S01]  /*eb30*/  IMAD.SHL.U32 R2, R2, 0x4, RZ ;  /* 0x0000000402027824 */ /* 0x000fe200078e00ff */
[----:B------:R-:W-:-:S04]  /*eb40*/  ISETP.GE.U32.AND P2, PT, R252, 0x7ffffe55, PT ;  /* 0x7ffffe55fc00780c */ /* 0x000fc80003f46070 */
[----:B------:R-:W-:-:S05]  /*eb50*/  LOP3.LUT R252, R2, 0x60, RZ, 0x3c, !PT ;  /* 0x0000006002fc7812 */ /* 0x000fca00078e3cff */
[----:B------:R1:W-:Y:S02]  /*eb60*/  LDGSTS.E [R252+0x22600], [R242.64], !P3 ;  /* 0x22600000f2fc7fae */ /* 0x0003e4000d921848 */
[----:B-1----:R-:W-:-:S05]  /*eb70*/  IMAD.WIDE R242, R27, 0x4, R250 ;  /* 0x000000041bf27825 */ /* 0x002fca00078e02fa */
[----:B------:R1:W-:Y:S04]  /*eb80*/  STL.64 [R1+0x348], R242 ;  /* 0x000348f201007387 */ /* 0x0003e80000100a00 */
[----:B------:R1:W-:Y:S04]  /*eb90*/  LDGSTS.E [R252+0x22e00], [R242.64], !P6 ;  /* 0x22e00000f2fc7fae */ /* 0x0003e8000f121848 */
[----:B-1----:R-:W2:Y:S01]  /*eba0*/  LDL.LU.64 R242, [R1+0x638] ;  /* 0x0006380001f27983 */ /* 0x002ea20000300a00 */
[----:B------:R-:W-:-:S04]  /*ebb0*/  IADD3 R26, R3, -0x11c, RZ ;  /* 0xfffffee4031a7810 */ /* 0x000fc80007ffe0ff */
[----:B------:R-:W-:Y:S02]  /*ebc0*/  ISETP.GE.U32.AND P5, PT, R26, 0x7ffffe65, PT ;  /* 0x7ffffe651a00780c */ /* 0x000fe40003fa6070 */
[----:B------:R-:W-:-:S04]  /*ebd0*/  IADD3 R26, R3, -0x124, RZ ;  /* 0xfffffedc031a7810 */ /* 0x000fc80007ffe0ff */
[----:B------:R-:W-:Y:S02]  /*ebe0*/  ISETP.GE.U32.AND P4, PT, R26, 0x7ffffe5d, PT ;  /* 0x7ffffe5d1a00780c */ /* 0x000fe40003f86070 */
[----:B------:R-:W-:-:S04]  /*ebf0*/  IADD3 R26, R3, -0x128, RZ ;  /* 0xfffffed8031a7810 */ /* 0x000fc80007ffe0ff */
[----:B------:R-:W-:Y:S02]  /*ec00*/  ISETP.GE.U32.AND P1, PT, R26, 0x7ffffe59, PT ;  /* 0x7ffffe591a00780c */ /* 0x000fe40003f26070 */
[----:B------:R-:W-:Y:S01]  /*ec10*/  IADD3 R26, R3, -0x130, RZ ;  /* 0xfffffed0031a7810 */ /* 0x000fe20007ffe0ff */
[----:B---3--:R-:W-:-:S03]  /*ec20*/  IMAD.WIDE R248, R27, 0x4, R248 ;  /* 0x000000041bf87825 */ /* 0x008fc600078e02f8 */
[----:B------:R-:W-:Y:S02]  /*ec30*/  ISETP.GE.U32.AND P3, PT, R26, 0x7ffffe51, PT ;  /* 0x7ffffe511a00780c */ /* 0x000fe40003f66070 */
[----:B------:R-:W-:Y:S01]  /*ec40*/  IADD3 R26, R3, -0x134, RZ ;  /* 0xfffffecc031a7810 */ /* 0x000fe20007ffe0ff */
[----:B-----5:R-:W-:Y:S01]  /*ec50*/  IMAD.WIDE R244, R27, 0x4, R244 ;  /* 0x000000041bf47825 */ /* 0x020fe200078e02f4 */
[----:B------:R-:W-:Y:S02]  /*ec60*/  STL.64 [R1+0x330], R248 ;  /* 0x000330f801007387 */ /* 0x000fe40000100a00 */
[----:B------:R-:W-:Y:S02]  /*ec70*/  ISETP.GE.U32.AND P6, PT, R26, 0x7ffffe4d, PT ;  /* 0x7ffffe4d1a00780c */ /* 0x000fe40003fc6070 */
[----:B------:R-:W-:Y:S01]  /*ec80*/  IADD3 R26, R3, -0x13c, RZ ;  /* 0xfffffec4031a7810 */ /* 0x000fe20007ffe0ff */
[----:B------:R1:W-:Y:S01]  /*ec90*/  LDGSTS.E [R252+0x23600], [R248.64], !P5 ;  /* 0x23600000f8fc7fae */ /* 0x0003e2000e921848 */
[----:B------:R-:W-:-:S03]  /*eca0*/  IMAD.WIDE R240, R27, 0x4, R240 ;  /* 0x000000041bf07825 */ /* 0x000fc600078e02f0 */
[----:B------:R2:W-:Y:S04]  /*ecb0*/  STL.64 [R1+0x318], R244 ;  /* 0x000318f401007387 */ /* 0x0005e80000100a00 */
[----:B------:R2:W-:Y:S01]  /*ecc0*/  LDGSTS.E [R252+0x23e00], [R244.64], !P0 ;  /* 0x23e00000f4fc7fae */ /* 0x0005e2000c121848 */
[----:B------:R-:W-:Y:S01]  /*ecd0*/  ISETP.GE.U32.AND P0, PT, R26, 0x7ffffe45, PT ;  /* 0x7ffffe451a00780c */ /* 0x000fe20003f06070 */
[----:B------:R-:W-:Y:S01]  /*ece0*/  IMAD.WIDE R236, R27, 0x4, R236 ;  /* 0x000000041bec7825 */ /* 0x000fe200078e02ec */
[C---:B------:R-:W-:Y:S02]  /*ecf0*/  IADD3 R26, R3.reuse, -0x140, RZ ;  /* 0xfffffec0031a7810 */ /* 0x040fe40007ffe0ff */
[----:B------:R-:W-:-:S04]  /*ed00*/  IADD3 R250, R3, -0x138, RZ ;  /* 0xfffffec803fa7810 */ /* 0x000fc80007ffe0ff */
[----:B------:R-:W-:Y:S01]  /*ed10*/  ISETP.GE.U32.AND P5, PT, R250, 0x7ffffe49, PT ;  /* 0x7ffffe49fa00780c */ /* 0x000fe20003fa6070 */
[----:B------:R-:W-:-:S04]  /*ed20*/  IMAD.WIDE R178, R27, 0x4, R178 ;  /* 0x000000041bb27825 */ /* 0x000fc800078e02b2 */
        /* <DEDUP_REMOVED lines=20> */
[----:B--2---:R-:W-:-:S05]  /*ee70*/  IMAD.WIDE R244, R27, 0x4, R242 ;  /* 0x000000041bf47825 */ /* 0x004fca00078e02f2 */
[----:B------:R1:W-:Y:S01]  /*ee80*/  LDGSTS.E [R252+0x24600], [R244.64], !P4 ;  /* 0x24600000f4fc7fae */ /* 0x0003e2000e121848 */
[----:B------:R-:W-:Y:S02]  /*ee90*/  ISETP.GE.U32.AND P4, PT, R26, 0x7ffffe41, PT ;  /* 0x7ffffe411a00780c */ /* 0x000fe40003f86070 */
[----:B------:R-:W-:Y:S01]  /*eea0*/  IADD3 R26, R3, -0x148, RZ ;  /* 0xfffffeb8031a7810 */ /* 0x000fe20007ffe0ff */
[----:B------:R-:W-:Y:S04]  /*eeb0*/  STL.64 [R1+0x300], R244 ;  /* 0x000300f401007387 */ /* 0x000fe80000100a00 */
[----:B------:R2:W-:Y:S04]  /*eec0*/  STL.64 [R1+0x188], R240 ;  /* 0x000188f001007387 */ /* 0x0005e80000100a00 */
[----:B------:R2:W-:Y:S04]  /*eed0*/  LDGSTS.E [R252+0x24e00], [R240.64], !P1 ;  /* 0x24e00000f0fc7fae */ /* 0x0005e8000c921848 */
[----:B------:R3:W-:Y:S04]  /*eee0*/  STL.64 [R1+0x180], R236 ;  /* 0x000180ec01007387 */ /* 0x0007e80000100a00 */
[----:B------:R3:W-:Y:S01]  /*eef0*/  LDGSTS.E [R252+0x25600], [R236.64], !P2 ;  /* 0x25600000ecfc7fae */ /* 0x0007e2000d121848 */
[----:B------:R-:W-:Y:S01]  /*ef00*/  ISETP.GE.U32.AND P2, PT, R26, 0x7ffffe39, PT ;  /* 0x7ffffe391a00780c */ /* 0x000fe20003f46070 */
[----:B--2---:R-:W-:Y:S01]  /*ef10*/  IMAD.WIDE R240, R27, 0x4, R216 ;  /* 0x000000041bf07825 */ /* 0x004fe200078e02d8 */
[----:B------:R-:W-:-:S02]  /*ef20*/  IADD3 R26, R3, -0x14c, RZ ;  /* 0xfffffeb4031a7810 */ /* 0x000fc40007ffe0ff */
[----:B------:R-:W-:Y:S01]  /*ef30*/  IADD3 R242, R3, -0x144, RZ ;  /* 0xfffffebc03f27810 */ /* 0x000fe20007ffe0ff */
[----:B---3--:R-:W-:Y:S01]  /*ef40*/  IMAD.WIDE R236, R27, 0x4, R172 ;  /* 0x000000041bec7825 */ /* 0x008fe200078e02ac */
[----:B------:R-:W-:Y:S01]  /*ef50*/  LOP3.LUT R173, R2, 0x60, RZ, 0x3c, !PT ;  /* 0x0000006002ad7812 */ /* 0x000fe200078e3cff */
[----:B------:R-:W-:Y:S01]  /*ef60*/  STL.64 [R1+0x178], R240 ;  /* 0x000178f001007387 */ /* 0x000fe20000100a00 */
[----:B------:R-:W-:-:S03]  /*ef70*/  ISETP.GE.U32.AND P1, PT, R242, 0x7ffffe3d, PT ;  /* 0x7ffffe3df200780c */ /* 0x000fc60003f26070 */
[----:B------:R2:W-:Y:S01]  /*ef80*/  LDGSTS.E [R173+0x25e00], [R240.64], !P3 ;  /* 0x25e00000f0ad7fae */ /* 0x0005e2000d921848 */
[----:B------:R-:W-:Y:S02]  /*ef90*/  ISETP.GE.U32.AND P3, PT, R26, 0x7ffffe35, PT ;  /* 0x7ffffe351a00780c */ /* 0x000fe40003f66070 */
[C---:B------:R-:W-:Y:S01]  /*efa0*/  IADD3 R26, R3.reuse, -0x154, RZ ;  /* 0xfffffeac031a7810 */ /* 0x040fe20007ffe0ff */
[----:B------:R3:W-:Y:S04]  /*efb0*/  STL.64 [R1+0x170], R178 ;  /* 0x000170b201007387 */ /* 0x0007e80000100a00 */
[----:B------:R3:W-:Y:S01]  /*efc0*/  LDGSTS.E [R173+0x26600], [R178.64], !P6 ;  /* 0x26600000b2ad7fae */ /* 0x0007e2000f121848 */
[----:B------:R-:W-:-:S03]  /*efd0*/  IADD3 R216, R3, -0x150, RZ ;  /* 0xfffffeb003d87810 */ /* 0x000fc60007ffe0ff */
[----:B------:R4:W-:Y:S01]  /*efe0*/  LDGSTS.E [R173+0x26e00], [R236.64], !P5 ;  /* 0x26e00000ecad7fae */ /* 0x0009e2000e921848 */
[----:B------:R-:W-:Y:S02]  /*eff0*/  ISETP.GE.U32.AND P5, PT, R26, 0x7ffffe2d, PT ;  /* 0x7ffffe2d1a00780c */ /* 0x000fe40003fa6070 */
[----:B------:R-:W-:Y:S01]  /*f000*/  IADD3 R26, R3, -0x158, RZ ;  /* 0xfffffea8031a7810 */ /* 0x000fe20007ffe0ff */
[----:B---3--:R-:W-:Y:S01]  /*f010*/  IMAD.WIDE R178, R27, 0x4, R110 ;  /* 0x000000041bb27825 */ /* 0x008fe200078e026e */
[----:B------:R-:W-:-:S04]  /*f020*/  ISETP.GE.U32.AND P6, PT, R216, 0x7ffffe31, PT ;  /* 0x7ffffe31d800780c */ /* 0x000fc80003fc6070 */
[----:B------:R3:W-:Y:S01]  /*f030*/  LDGSTS.E [R173+0x27600], [R178.64], !P0 ;  /* 0x27600000b2ad7fae */ /* 0x0007e2000c121848 */
[----:B------:R-:W-:Y:S02]  /*f040*/  ISETP.GE.U32.AND P0, PT, R26, 0x7ffffe29, PT ;  /* 0x7ffffe291a00780c */ /* 0x000fe40003f06070 */
[C---:B------:R-:W-:Y:S01]  /*f050*/  IADD3 R26, R3.reuse, -0x160, RZ ;  /* 0xfffffea0031a7810 */ /* 0x040fe20007ffe0ff */
[----:B------:R5:W-:Y:S01]  /*f060*/  LDGSTS.E [R173+0x27e00], [R118.64], !P4 ;  /* 0x27e0000076ad7fae */ /* 0x000be2000e121848 */
[----:B------:R-:W-:-:S03]  /*f070*/  IADD3 R110, R3, -0x15c, RZ ;  /* 0xfffffea4036e7810 */ /* 0x000fc60007ffe0ff */
[----:B------:R-:W-:Y:S04]  /*f080*/  STL.64 [R1+0x168], R236 ;  /* 0x000168ec01007387 */ /* 0x000fe80000100a00 */
        /* <DEDUP_REMOVED lines=10> */
[----:B-----5:R-:W-:Y:S01]  /*f130*/  IMAD.WIDE R118, R27, 0x4, R150 ;  /* 0x000000041b767825 */ /* 0x020fe200078e0296 */
[----:B------:R-:W-:-:S03]  /*f140*/  IADD3 R26, R3, -0x16c, RZ ;  /* 0xfffffe94031a7810 */ /* 0x000fc60007ffe0ff */
[----:B-1----:R-:W-:Y:S01]  /*f150*/  IMAD.WIDE R126, R27, 0x4, R142 ;  /* 0x000000041b7e7825 */ /* 0x002fe200078e028e */
[----:B------:R2:W-:Y:S04]  /*f160*/  STL.64 [R1+0x148], R134 ;  /* 0x0001488601007387 */ /* 0x0005e80000100a00 */
[----:B------:R1:W-:Y:S01]  /*f170*/  LDGSTS.E [R173+0x29600], [R126.64], !P3 ;  /* 0x296000007ead7fae */ /* 0x0003e2000d921848 */
[----:B------:R-:W-:-:S03]  /*f180*/  ISETP.GE.U32.AND P3, PT, R110, 0x7ffffe19, PT ;  /* 0x7ffffe196e00780c */ /* 0x000fc60003f66070 */
[----:B------:R1:W-:Y:S01]  /*f190*/  STL.64 [R1+0x140], R126 ;  /* 0x0001407e01007387 */ /* 0x0003e20000100a00 */
[----:B------:R-:W-:-:S03]  /*f1a0*/  IADD3 R110, R3, -0x174, RZ ;  /* 0xfffffe8c036e7810 */ /* 0x000fc60007ffe0ff */
[----:B------:R5:W-:Y:S01]  /*f1b0*/  LDGSTS.E [R173+0x29e00], [R118.64], !P6 ;  /* 0x29e0000076ad7fae */ /* 0x000be2000f121848 */
[----:B--2---:R-:W-:Y:S01]  /*f1c0*/  IMAD.WIDE R134, R27, 0x4, R158 ;  /* 0x000000041b867825 */ /* 0x004fe200078e029e */
[----:B------:R-:W-:Y:S02]  /*f1d0*/  ISETP.GE.U32.AND P6, PT, R26, 0x7ffffe15, PT ;  /* 0x7ffffe151a00780c */ /* 0x000fe40003fc6070 */
[----:B------:R5:W-:Y:S01]  /*f1e0*/  STL.64 [R1+0x138], R118 ;  /* 0x0001387601007387 */ /* 0x000be20000100a00 */
[----:B------:R-:W-:Y:S01]  /*f1f0*/  IADD3 R26, R3, -0x170, RZ ;  /* 0xfffffe90031a7810 */ /* 0x000fe20007ffe0ff */
[C---:B-1----:R-:W-:Y:S02]  /*f200*/  IMAD.WIDE R126, R27.reuse, 0x4, R166 ;  /* 0x000000041b7e7825 */ /* 0x042fe400078e02a6 */
[----:B------:R-:W-:Y:S04]  /*f210*/  STL.64 [R1+0x130], R134 ;  /* 0x0001308601007387 */ /* 0x000fe80000100a00 */
[----:B------:R1:W-:Y:S01]  /*f220*/  LDGSTS.E [R173+0x2a600], [R134.64], !P5 ;  /* 0x2a60000086ad7fae */ /* 0x0003e2000e921848 */
[----:B-----5:R-:W-:Y:S01]  /*f230*/  IMAD.WIDE R118, R27, 0x4, R174 ;  /* 0x000000041b767825 */ /* 0x020fe200078e02ae */
[----:B------:R-:W-:-:S02]  /*f240*/  ISETP.GE.U32.AND P5, PT, R26, 0x7ffffe11, PT ;  /* 0x7ffffe111a00780c */ /* 0x000fc40003fa6070 */
[----:B------:R2:W-:Y:S01]  /*f250*/  STL.64 [R1+0x128], R126 ;  /* 0x0001287e01007387 */ /* 0x0005e20000100a00 */
[----:B------:R-:W-:-:S03]  /*f260*/  IADD3 R26, R3, -0x178, RZ ;  /* 0xfffffe88031a7810 */ /* 0x000fc60007ffe0ff */
[----:B------:R2:W-:Y:S01]  /*f270*/  LDGSTS.E [R173+0x2ae00], [R126.64], !P0 ;  /* 0x2ae000007ead7fae */ /* 0x0005e2000c121848 */
[----:B------:R-:W-:-:S03]  /*f280*/  ISETP.GE.U32.AND P0, PT, R110, 0x7ffffe0d, PT ;  /* 0x7ffffe0d6e00780c */ /* 0x000fc60003f06070 */
[----:B------:R5:W-:Y:S01]  /*f290*/  STL.64 [R1+0x120], R118 ;  /* 0x0001207601007387 */ /* 0x000be20000100a00 */
[----:B------:R-:W-:-:S03]  /*f2a0*/  IADD3 R110, R3, -0x181, RZ ;  /* 0xfffffe7f036e7810 */ /* 0x000fc60007ffe0ff */
[----:B------:R5:W-:Y:S01]  /*f2b0*/  LDGSTS.E [R173+0x2b600], [R118.64], !P4 ;  /* 0x2b60000076ad7fae */ /* 0x000be2000e121848 */
[----:B--2---:R-:W-:Y:S01]  /*f2c0*/  IMAD.WIDE R126, R27, 0x4, R182 ;  /* 0x000000041b7e7825 */ /* 0x004fe200078e02b6 */
[----:B------:R-:W-:Y:S02]  /*f2d0*/  ISETP.GE.U32.AND P4, PT, R26, 0x7ffffe09, PT ;  /* 0x7ffffe091a00780c */ /* 0x000fe40003f86070 */
[----:B------:R-:W-:Y:S02]  /*f2e0*/  IADD3 R26, R3, -0x17c, RZ ;  /* 0xfffffe84031a7810 */ /* 0x000fe40007ffe0ff */
[----:B------:R2:W-:Y:S01]  /*f2f0*/  LDGSTS.E [R173+0x2be00], [R126.64], !P1 ;  /* 0x2be000007ead7fae */ /* 0x0005e2000c921848 */
[----:B-----5:R-:W-:-:S03]  /*f300*/  IMAD.WIDE R118, R27, 0x4, R190 ;  /* 0x000000041b767825 */ /* 0x020fc600078e02be */
[----:B------:R-:W-:Y:S01]  /*f310*/  STL.64 [R1+0x118], R126 ;  /* 0x0001187e01007387 */ /* 0x000fe20000100a00 */
[----:B------:R-:W-:-:S03]  /*f320*/  ISETP.GE.U32.AND P1, PT, R26, 0x7ffffe05, PT ;  /* 0x7ffffe051a00780c */ /* 0x000fc60003f26070 */
[----:B------:R5:W-:Y:S01]  /*f330*/  LDGSTS.E [R173+0x2c600], [R118.64], !P2 ;  /* 0x2c60000076ad7fae */ /* 0x000be2000d121848 */
[----:B------:R-:W-:Y:S01]  /*f340*/  ISETP.GE.U32.AND P2, PT, R110, 0x7ffffe00, PT ;  /* 0x7ffffe006e00780c */ /* 0x000fe20003f46070 */
[----:B------:R-:W-:Y:S01]  /*f350*/  IMAD.WIDE R110, R27, 0x4, R222 ;  /* 0x000000041b6e7825 */ /* 0x000fe200078e02de */
[----:B------:R-:W-:Y:S01]  /*f360*/  IADD3 R26, R3, -0x182, RZ ;  /* 0xfffffe7e031a7810 */ /* 0x000fe20007ffe0ff */
[----:B------:R-:W-:Y:S04]  /*f370*/  STL.64 [R1+0x110], R118 ;  /* 0x0001107601007387 */ /* 0x000fe80000100a00 */
[----:B------:R-:W-:Y:S04]  /*f380*/  STL.64 [R1+0x108], R94 ;  /* 0x0001085e01007387 */ /* 0x000fe80000100a00 */
[----:B------:R1:W-:Y:S01]  /*f390*/  LDGSTS.E [R173+0x2ce00], [R94.64], !P3 ;  /* 0x2ce000005ead7fae */ /* 0x0003e2000d921848 */
[----:B------:R-:W-:-:S03]  /*f3a0*/  ISETP.GE.U32.AND P3, PT, R26, 0x7ffffdff, PT ;  /* 0x7ffffdff1a00780c */ /* 0x000fc60003f66070 */
[----:B------:R1:W-:Y:S04]  /*f3b0*/  STL.64 [R1+0x100], R96 ;  /* 0x0001006001007387 */ /* 0x0003e80000100a00 */
[----:B------:R1:W-:Y:S01]  /*f3c0*/  LDGSTS.E [R173+0x2d600], [R96.64], !P6 ;  /* 0x2d60000060ad7fae */ /* 0x0003e2000f121848 */
[----:B------:R-:W-:-:S03]  /*f3d0*/  IADD3 R26, R3, -0x180, RZ ;  /* 0xfffffe80031a7810 */ /* 0x000fc60007ffe0ff */
[----:B------:R2:W-:Y:S04]  /*f3e0*/  STL.64 [R1+0xf8], R98 ;  /* 0x0000f86201007387 */ /* 0x0005e80000100a00 */
[----:B------:R2:W-:Y:S04]  /*f3f0*/  LDGSTS.E [R173+0x2de00], [R98.64], !P5 ;  /* 0x2de0000062ad7fae */ /* 0x0005e8000e921848 */
[----:B------:R3:W-:Y:S01]  /*f400*/  STL.64 [R1+0xf0], R110 ;  /* 0x0000f06e01007387 */ /* 0x0007e20000100a00 */
[----:B-1----:R-:W-:-:S03]  /*f410*/  IMAD.WIDE R96, R27, 0x4, R246 ;  /* 0x000000041b607825 */ /* 0x002fc600078e02f6 */
[----:B------:R3:W-:Y:S01]  /*f420*/  LDGSTS.E [R173+0x2e600], [R110.64], !P0 ;  /* 0x2e6000006ead7fae */ /* 0x0007e2000c121848 */
[----:B--2---:R-:W-:Y:S01]  /*f430*/  IMAD.WIDE R98, R27, 0x4, R238 ;  /* 0x000000041b627825 */ /* 0x004fe200078e02ee */
[----:B------:R-:W-:-:S03]  /*f440*/  ISETP.GE.U32.AND P6, PT, R26, 0x7ffffe01, PT ;  /* 0x7ffffe011a00780c */ /* 0x000fc60003fc6070 */
[----:B---3--:R-:W-:-:S04]  /*f450*/  IMAD.WIDE R110, R27, 0x4, R230 ;  /* 0x000000041b6e7825 */ /* 0x008fc800078e02e6 */
[C---:B------:R-:W-:Y:S01]  /*f460*/  IMAD.WIDE R158, R6.reuse, 0x4, R12 ;  /* 0x00000004069e7825 */ /* 0x040fe200078e020c */
[----:B------:R1:W-:Y:S03]  /*f470*/  STL.64 [R1+0xe8], R110 ;  /* 0x0000e86e01007387 */ /* 0x0003e60000100a00 */
[C---:B------:R-:W-:Y:S01]  /*f480*/  IMAD.WIDE R142, R6.reuse, 0x4, R14 ;  /* 0x00000004068e7825 */ /* 0x040fe200078e020e */
[----:B------:R-:W-:Y:S03]  /*f490*/  STL.64 [R1+0xe0], R98 ;  /* 0x0000e06201007387 */ /* 0x000fe60000100a00 */
[----:B------:R-:W-:Y:S01]  /*f4a0*/  IMAD.WIDE R126, R6, 0x4, R16 ;  /* 0x00000004067e7825 */ /* 0x000fe200078e0210 */
[----:B------:R2:W-:Y:S04]  /*f4b0*/  STL.64 [R1+0xd8], R96 ;  /* 0x0000d86001007387 */ /* 0x0005e80000100a00 */
[----:B------:R-:W-:Y:S04]  /*f4c0*/  STL.64 [R1+0xd0], R100 ;  /* 0x0000d06401007387 */ /* 0x000fe80000100a00 */
[----:B------:R-:W-:Y:S04]  /*f4d0*/  STL.64 [R1+0xc8], R4 ;  /* 0x0000c80401007387 */ /* 0x000fe80000100a00 */
[----:B------:R-:W-:Y:S04]  /*f4e0*/  STL.64 [R1+0xc0], R10 ;  /* 0x0000c00a01007387 */ /* 0x000fe80000100a00 */
[----:B------:R-:W-:Y:S04]  /*f4f0*/  STL.64 [R1+0xb8], R158 ;  /* 0x0000b89e01007387 */ /* 0x000fe80000100a00 */
[----:B------:R-:W-:Y:S04]  /*f500*/  STL.64 [R1+0xb0], R142 ;  /* 0x0000b08e01007387 */ /* 0x000fe80000100a00 */
[----:B------:R-:W-:Y:S01]  /*f510*/  STL.64 [R1+0xa8], R126 ;  /* 0x0000a87e01007387 */ /* 0x000fe20000100a00 */
[----:B------:R-:W-:-:S03]  /*f520*/  IADD3 R95, R3, -0x183, RZ ;  /* 0xfffffe7d035f7810 */ /* 0x000fc60007ffe0ff */
[----:B------:R-:W-:Y:S01]  /*f530*/  STL.64 [R1+0xa0], R18 ;  /* 0x0000a01201007387 */ /* 0x000fe20000100a00 */
[----:B------:R-:W-:-:S03]  /*f540*/  IADD3 R94, R3, -0x184, RZ ;  /* 0xfffffe7c035e7810 */ /* 0x000fc60007ffe0ff */
[----:B------:R-:W-:Y:S01]  /*f550*/  STL.64 [R1+0x90], R102 ;  /* 0x0000906601007387 */ /* 0x000fe20000100a00 */
[----:B------:R-:W-:-:S03]  /*f560*/  IMAD.WIDE R178, R6, 0x4, R40 ;  /* 0x0000000406b27825 */ /* 0x000fc600078e0228 */
[----:B------:R1:W-:Y:S04]  /*f570*/  LDGSTS.E [R173+0x2ee00], [R110.64], !P4 ;  /* 0x2ee000006ead7fae */ /* 0x0003e8000e121848 */
[----:B------:R-:W-:Y:S01]  /*f580*/  STL.64 [R1+0x98], R20 ;  /* 0x0000981401007387 */ /* 0x000fe20000100a00 */
[----:B------:R-:W-:-:S03]  /*f590*/  IMAD.WIDE R174, R6, 0x4, R42 ;  /* 0x0000000406ae7825 */ /* 0x000fc600078e022a */
[----:B------:R3:W-:Y:S04]  /*f5a0*/  LDGSTS.E [R173+0x2f600], [R98.64], !P1 ;  /* 0x2f60000062ad7fae */ /* 0x0007e8000c921848 */
[----:B------:R-:W-:Y:S01]  /*f5b0*/  STL.64 [R1+0x88], R104 ;  /* 0x0000886801007387 */ /* 0x000fe20000100a00 */
[----:B-1----:R-:W-:-:S03]  /*f5c0*/  IMAD.WIDE R110, R6, 0x4, R36 ;  /* 0x00000004066e7825 */ /* 0x002fc600078e0224 */
[----:B------:R2:W-:Y:S01]  /*f5d0*/  LDGSTS.E [R173+0x2fe00], [R96.64], !P6 ;  /* 0x2fe0000060ad7fae */ /* 0x0005e2000f121848 */
[----:B------:R-:W-:-:S03]  /*f5e0*/  ISETP.NE.U32.AND P6, PT, R7, RZ, PT ;  /* 0x000000ff0700720c */ /* 0x000fc60003fc5070 */
[----:B------:R-:W-:Y:S01]  /*f5f0*/  STL.64 [R1+0x80], R106 ;  /* 0x0000806a01007387 */ /* 0x000fe20000100a00 */
[----:B------:R-:W-:Y:S01]  /*f600*/  ISETP.GE.U32.AND P5, PT, R95, 0x7ffffdfe, PT ;  /* 0x7ffffdfe5f00780c */ /* 0x000fe20003fa6070 */
[----:B------:R-:W-:Y:S02]  /*f610*/  IMAD.WIDE R166, R6, 0x4, R44 ;  /* 0x0000000406a67825 */ /* 0x000fe400078e022c */
[----:B------:R-:W-:Y:S01]  /*f620*/  STL.64 [R1+0x78], R108 ;  /* 0x0000786c01007387 */ /* 0x000fe20000100a00 */
[----:B------:R-:W-:Y:S01]  /*f630*/  ISETP.GE.U32.AND P0, PT, R94, 0x7ffffdfd, PT ;  /* 0x7ffffdfd5e00780c */ /* 0x000fe20003f06070 */
[C---:B--2---:R-:W-:Y:S02]  /*f640*/  IMAD.WIDE R96, R6.reuse, 0x4, R38 ;  /* 0x0000000406607825 */ /* 0x044fe400078e0226 */
[----:B------:R-:W-:Y:S01]  /*f650*/  STL.64 [R1+0x70], R112 ;  /* 0x0000707001007387 */ /* 0x000fe20000100a00 */
[C---:B------:R-:W-:Y:S02]  /*f660*/  IADD3 R95, R3.reuse, -0x185, RZ ;  /* 0xfffffe7b035f7810 */ /* 0x040fe40007ffe0ff */
[----:B------:R-:W-:Y:S01]  /*f670*/  IADD3 R94, R3, -0x189, RZ ;  /* 0xfffffe77035e7810 */ /* 0x000fe20007ffe0ff */
[----:B------:R-:W-:Y:S01]  /*f680*/  STL.64 [R1+0x68], R114 ;  /* 0x0000687201007387 */ /* 0x000fe20000100a00 */
[----:B------:R-:W-:-:S03]  /*f690*/  IMAD.WIDE R150, R6, 0x4, R46 ;  /* 0x0000000406967825 */ /* 0x000fc600078e022e */
[----:B------:R-:W-:Y:S01]  /*f6a0*/  STL.64 [R1+0x60], R110 ;  /* 0x0000606e01007387 */ /* 0x000fe20000100a00 */
[----:B------:R-:W-:-:S03]  /*f6b0*/  IMAD.WIDE R134, R6, 0x4, R48 ;  /* 0x0000000406867825 */ /* 0x000fc600078e0230 */
[----:B------:R1:W-:Y:S01]  /*f6c0*/  STL.64 [R1+0x50], R178 ;  /* 0x000050b201007387 */ /* 0x0003e20000100a00 */
[C---:B-----5:R-:W-:Y:S01]  /*f6d0*/  IMAD.WIDE R118, R6.reuse, 0x4, R50 ;  /* 0x0000000406767825 */ /* 0x060fe200078e0232 */
[----:B------:R-:W-:Y:S02]  /*f6e0*/  ISETP.GE.U32.AND P4, PT, R95, 0x7ffffdfc, PT ;  /* 0x7ffffdfc5f00780c */ /* 0x000fe40003f86070 */
[----:B------:R2:W-:Y:S01]  /*f6f0*/  STL.64 [R1+0x58], R96 ;  /* 0x0000586001007387 */ /* 0x0005e20000100a00 */
[----:B---3--:R-:W-:Y:S01]  /*f700*/  IMAD.WIDE R98, R6, 0x4, R52 ;  /* 0x0000000406627825 */ /* 0x008fe200078e0234 */
[----:B------:R-:W-:Y:S02]  /*f710*/  ISETP.GE.U32.AND P1, PT, R94, 0x7ffffdf8, PT ;  /* 0x7ffffdf85e00780c */ /* 0x000fe40003f26070 */
[----:B------:R2:W-:Y:S01]  /*f720*/  STL.64 [R1+0x48], R174 ;  /* 0x000048ae01007387 */ /* 0x0005e20000100a00 */
[----:B------:R-:W-:-:S03]  /*f730*/  IMAD.WIDE R94, R6, 0x4, R116 ;  /* 0x00000004065e7825 */ /* 0x000fc600078e0274 */
[----:B------:R2:W-:Y:S04]  /*f740*/  STL.64 [R1+0x40], R166 ;  /* 0x000040a601007387 */ /* 0x0005e80000100a00 */
[----:B------:R2:W-:Y:S04]  /*f750*/  STL.64 [R1+0x38], R150 ;  /* 0x0000389601007387 */ /* 0x0005e80000100a00 */
[----:B------:R2:W-:Y:S04]  /*f760*/  STL.64 [R1+0x30], R134 ;  /* 0x0000308601007387 */ /* 0x0005e80000100a00 */
[----:B------:R2:W-:Y:S04]  /*f770*/  STL.64 [R1+0x28], R118 ;  /* 0x0000287601007387 */ /* 0x0005e80000100a00 */
[----:B------:R2:W-:Y:S04]  /*f780*/  STL.64 [R1+0x20], R98 ;  /* 0x0000206201007387 */ /* 0x0005e80000100a00 */
[----:B------:R2:W-:Y:S04]  /*f790*/  STL.64 [R1+0x10], R120 ;  /* 0x0000107801007387 */ /* 0x0005e80000100a00 */
[----:B------:R-:W0:Y:S04]  /*f7a0*/  LDGDEPBAR ;  /* 0x00000000000079af */ /* 0x000e280000000000 */
[----:B------:R2:W-:Y:S04]  /*f7b0*/  STL.64 [R1+0x18], R94 ;  /* 0x0000185e01007387 */ /* 0x0005e80000100a00 */
[----:B------:R2:W-:Y:S04]  /*f7c0*/  LDGSTS.E [R2+0x60000], [R100.64], P6 ;  /* 0x6000000064027fae */ /* 0x0005e8000b121848 */
[----:B------:R2:W-:Y:S04]  /*f7d0*/  STL.64 [R1+0x8], R122 ;  /* 0x0000087a01007387 */ /* 0x0005e80000100a00 */
[----:B------:R2:W-:Y:S04]  /*f7e0*/  LDGSTS.E [R2+0x61000], [R102.64], P6 ;  /* 0x6100000066027fae */ /* 0x0005e8000b121848 */
[----:B------:R2:W-:Y:S04]  /*f7f0*/  STL.64 [R1], R124 ;  /* 0x0000007c01007387 */ /* 0x0005e80000100a00 */
[----:B------:R1:W-:Y:S01]  /*f800*/  LDGSTS.E [R2+0x62000], [R178.64], P6 ;  /* 0x62000000b2027fae */ /* 0x0003e2000b121848 */
[----:B------:R-:W-:Y:S01]  /*f810*/  IMAD.WIDE R240, R6, 0x4, R146 ;  /* 0x0000000406f07825 */ /* 0x000fe200078e0292 */
[----:B------:R-:W-:-:S02]  /*f820*/  LOP3.LUT R217, R2, 0x10, RZ, 0x3c, !PT ;  /* 0x0000001002d97812 */ /* 0x000fc400078e3cff */
[----:B------:R2:W-:Y:S01]  /*f830*/  LDGSTS.E [R2+0x63000], [R120.64], P6 ;  /* 0x6300000078027fae */ /* 0x0005e2000b121848 */
[----:B------:R-:W-:-:S03]  /*f840*/  IMAD.WIDE R226, R6, 0x4, R226 ;  /* 0x0000000406e27825 */ /* 0x000fc600078e02e2 */
[----:B------:R2:W-:Y:S04]  /*f850*/  LDGSTS.E [R2+0x64000], [R240.64], P6 ;  /* 0x64000000f0027fae */ /* 0x0005e8000b121848 */
[----:B-1----:R-:W3:Y:S01]  /*f860*/  LDL.LU.64 R178, [R1+0x420] ;  /* 0x0004200001b27983 */ /* 0x002ee20000300a00 */
[----:B------:R-:W-:-:S03]  /*f870*/  IMAD.WIDE R38, R6, 0x4, R88 ;  /* 0x0000000406267825 */ /* 0x000fc600078e0258 */
[----:B------:R2:W-:Y:S01]  /*f880*/  LDGSTS.E [R2+0x65000], [R226.64], P6 ;  /* 0x65000000e2027fae */ /* 0x0005e2000b121848 */
[----:B------:R-:W-:-:S03]  /*f890*/  IMAD.WIDE R54, R6, 0x4, R54 ;  /* 0x0000000406367825 */ /* 0x000fc600078e0236 */
[----:B------:R2:W-:Y:S01]  /*f8a0*/  LDGSTS.E [R2+0x66000], [R38.64], P6 ;  /* 0x6600000026027fae */ /* 0x0005e2000b121848 */
[----:B------:R-:W-:-:S03]  /*f8b0*/  IMAD.WIDE R238, R6, 0x4, R154 ;  /* 0x0000000406ee7825 */ /* 0x000fc600078e029a */
[----:B------:R2:W-:Y:S01]  /*f8c0*/  LDGSTS.E [R2+0x67000], [R54.64], P6 ;  /* 0x6700000036027fae */ /* 0x0005e2000b121848 */
[----:B------:R-:W-:-:S03]  /*f8d0*/  IMAD.WIDE R228, R6, 0x4, R228 ;  /* 0x0000000406e47825 */ /* 0x000fc600078e02e4 */
[----:B------:R1:W-:Y:S01]  /*f8e0*/  LDGSTS.E [R217+0x60200], [R4.64], P6 ;  /* 0x6020000004d97fae */ /* 0x0003e2000b121848 */
[----:B------:R-:W-:Y:S01]  /*f8f0*/  IMAD.WIDE R40, R6, 0x4, R86 ;  /* 0x0000000406287825 */ /* 0x000fe200078e0256 */
[----:B------:R-:W-:Y:S02]  /*f900*/  LOP3.LUT R252, R2, 0x20, RZ, 0x3c, !PT ;  /* 0x0000002002fc7812 */ /* 0x000fe400078e3cff */
[----:B------:R1:W-:Y:S01]  /*f910*/  LDGSTS.E [R217+0x61200], [R104.64], P6 ;  /* 0x6120000068d97fae */ /* 0x0003e2000b121848 */
[----:B------:R-:W-:-:S03]  /*f920*/  IMAD.WIDE R56, R6, 0x4, R56 ;  /* 0x0000000406387825 */ /* 0x000fc600078e0238 */
[----:B------:R1:W-:Y:S04]  /*f930*/  LDGSTS.E [R217+0x62200], [R174.64], P6 ;  /* 0x62200000aed97fae */ /* 0x0003e8000b121848 */
[----:B------:R1:W-:Y:S01]  /*f940*/  LDGSTS.E [R217+0x63200], [R122.64], P6 ;  /* 0x632000007ad97fae */ /* 0x0003e2000b121848 */
[----:B----4-:R-:W-:-:S03]  /*f950*/  IMAD.WIDE R236, R6, 0x4, R156 ;  /* 0x0000000406ec7825 */ /* 0x010fc600078e029c */
[----:B------:R1:W-:Y:S01]  /*f960*/  LDGSTS.E [R217+0x64200], [R238.64], P6 ;  /* 0x64200000eed97fae */ /* 0x0003e2000b121848 */
[----:B------:R-:W-:-:S03]  /*f970*/  IMAD.WIDE R230, R6, 0x4, R170 ;  /* 0x0000000406e67825 */ /* 0x000fc600078e02aa */
[----:B------:R1:W-:Y:S01]  /*f980*/  LDGSTS.E [R217+0x65200], [R228.64], P6 ;  /* 0x65200000e4d97fae */ /* 0x0003e2000b121848 */
[----:B------:R-:W-:-:S03]  /*f990*/  IMAD.WIDE R42, R6, 0x4, R84 ;  /* 0x00000004062a7825 */ /* 0x000fc600078e0254 */
[----:B------:R1:W-:Y:S01]  /*f9a0*/  LDGSTS.E [R217+0x66200], [R40.64], P6 ;  /* 0x6620000028d97fae */ /* 0x0003e2000b121848 */
[----:B------:R-:W-:-:S03]  /*f9b0*/  IMAD.WIDE R58, R6, 0x4, R58 ;  /* 0x00000004063a7825 */ /* 0x000fc600078e023a */
[----:B------:R1:W-:Y:S04]  /*f9c0*/  LDGSTS.E [R217+0x67200], [R56.64], P6 ;  /* 0x6720000038d97fae */ /* 0x0003e8000b121848 */
[----:B------:R4:W-:Y:S04]  /*f9d0*/  LDGSTS.E [R252+0x60400], [R10.64], P6 ;  /* 0x604000000afc7fae */ /* 0x0009e8000b121848 */
[----:B------:R2:W-:Y:S04]  /*f9e0*/  LDGSTS.E [R252+0x61400], [R106.64], P6 ;  /* 0x614000006afc7fae */ /* 0x0005e8000b121848 */
[----:B------:R2:W-:Y:S01]  /*f9f0*/  LDGSTS.E [R252+0x62400], [R166.64], P6 ;  /* 0x62400000a6fc7fae */ /* 0x0005e2000b121848 */
[----:B-1----:R-:W-:-:S03]  /*fa00*/  LOP3.LUT R217, R2, 0x30, RZ, 0x3c, !PT ;  /* 0x0000003002d97812 */ /* 0x002fc600078e3cff */
[----:B------:R2:W-:Y:S01]  /*fa10*/  LDGSTS.E [R252+0x63400], [R124.64], P6 ;  /* 0x634000007cfc7fae */ /* 0x0005e2000b121848 */
        /* <DEDUP_REMOVED lines=10> */
[----:B------:R-:W-:-:S03]  /*fac0*/  LOP3.LUT R172, R2, 0x40, RZ, 0x3c, !PT ;  /* 0x0000004002ac7812 */ /* 0x000fc600078e3cff */
[----:B------:R1:W-:Y:S04]  /*fad0*/  LDGSTS.E [R217+0x61600], [R108.64], P6 ;  /* 0x616000006cd97fae */ /* 0x0003e8000b121848 */
        /* <DEDUP_REMOVED lines=55> */
[----:B------:R2:W-:Y:S04]  /*fe50*/  LDGSTS.E [R217+0x63e00], [R242.64], P6 ;  /* 0x63e00000f2d97fae */ /* 0x0005e8000b121848 */
[----:B------:R2:W-:Y:S04]  /*fe60*/  LDGSTS.E [R217+0x64e00], [R224.64], P6 ;  /* 0x64e00000e0d97fae */ /* 0x0005e8000b121848 */
[----:B------:R2:W-:Y:S04]  /*fe70*/  LDGSTS.E [R217+0x65e00], [R36.64], P6 ;  /* 0x65e0000024d97fae */ /* 0x0005e8000b121848 */
[----:B------:R2:W-:Y:S04]  /*fe80*/  LDGSTS.E [R217+0x66e00], [R52.64], P6 ;  /* 0x66e0000034d97fae */ /* 0x0005e8000b121848 */
[----:B------:R2:W-:Y:S04]  /*fe90*/  LDGSTS.E [R217+0x67e00], [R72.64], P6 ;  /* 0x67e0000048d97fae */ /* 0x0005e8000b121848 */
[----:B------:R-:W0:Y:S01]  /*fea0*/  LDGDEPBAR ;  /* 0x00000000000079af */ /* 0x000e220000000000 */
[----:B------:R-:W-:Y:S01]  /*feb0*/  IADD3 R7, R3, -0x18d, RZ ;  /* 0xfffffe7303077810 */ /* 0x000fe20007ffe0ff */
[----:B-1----:R-:W-:Y:S01]  /*fec0*/  IMAD.WIDE R20, R27, 0x4, R66 ;  /* 0x000000041b147825 */ /* 0x002fe200078e0242 */
[----:B----4-:R-:W-:-:S02]  /*fed0*/  IADD3 R10, R3, -0x195, RZ ;  /* 0xfffffe6b030a7810 */ /* 0x010fc40007ffe0ff */
[----:B------:R-:W-:Y:S02]  /*fee0*/  ISETP.GE.U32.AND P6, PT, R7, 0x7ffffdf4, PT ;  /* 0x7ffffdf40700780c */ /* 0x000fe40003fc6070 */
[----:B------:R-:W-:Y:S01]  /*fef0*/  IADD3 R7, R3, -0x191, RZ ;  /* 0xfffffe6f03077810 */ /* 0x000fe20007ffe0ff */
[----:B---3--:R-:W-:-:S04]  /*ff00*/  IMAD.WIDE R4, R27, 0x4, R178 ;  /* 0x000000041b047825 */ /* 0x008fc800078e02b2 */
[----:B--2---:R-:W2:Y:S04]  /*ff10*/  LDL.LU.64 R216, [R1+0x3d0] ;  /* 0x0003d00001d87983 */ /* 0x004ea80000300a00 */
[----:B------:R-:W3:Y:S04]  /*ff20*/  LDL.LU.64 R178, [R1+0x3b8] ;  /* 0x0003b80001b27983 */ /* 0x000ee80000300a00 */
[----:B------:R-:W3:Y:S04]  /*ff30*/  LDL.LU.64 R126, [R1+0x3a0] ;  /* 0x0003a000017e7983 */ /* 0x000ee80000300a00 */
[----:B------:R-:W3:Y:S04]  /*ff40*/  LDL.LU.64 R134, [R1+0x388] ;  /* 0x0003880001867983 */ /* 0x000ee80000300a00 */
[----:B------:R-:W3:Y:S04]  /*ff50*/  LDL.LU.64 R172, [R1+0x370] ;  /* 0x0003700001ac7983 */ /* 0x000ee80000300a00 */
[----:B------:R-:W3:Y:S04]  /*ff60*/  LDL.LU.64 R110, [R1+0x358] ;  /* 0x00035800016e7983 */ /* 0x000ee80000300a00 */
[----:B------:R-:W3:Y:S01]  /*ff70*/  LDL.LU.64 R118, [R1+0x340] ;  /* 0x0003400001767983 */ /* 0x000ee20000300a00 */
[----:B------:R-:W-:Y:S01]  /*ff80*/  IMAD.WIDE R18, R27, 0x4, R64 ;  /* 0x000000041b127825 */ /* 0x000fe200078e0240 */
[----:B------:R-:W-:-:S02]  /*ff90*/  IADD3 R64, R3, -0x1a9, RZ ;  /* 0xfffffe5703407810 */ /* 0x000fc40007ffe0ff */
[----:B------:R-:W-:Y:S01]  /*ffa0*/  BAR.SYNC.DEFER_BLOCKING 0x0 ;  /* 0x0000000000007b1d */ /* 0x000fe20000010000 */
[----:B------:R-:W-:-:S04]  /*ffb0*/  IMAD.WIDE R136, R27, 0x4, R136 ;  /* 0x000000041b887825 */ /* 0x000fc800078e0288 */
[C---:B------:R-:W-:Y:S01]  /*ffc0*/  IMAD.WIDE R144, R27.reuse, 0x4, R144 ;  /* 0x000000041b907825 */ /* 0x040fe200078e0290 */
[----:B------:R-:W-:Y:S03]  /*ffd0*/  STL.64 [R1+0x878], R52 ;  /* 0x0008783401007387 */ /* 0x000fe60000100a00 */
[C---:B------:R-:W-:Y:S01]  /*ffe0*/  IMAD.WIDE R152, R27.reuse, 0x4, R152 ;  /* 0x000000041b987825 */ /* 0x040fe200078e0298 */
[----:B------:R1:W-:Y:S03]  /*fff0*/  STL.64 [R1+0x870], R54 ;  /* 0x0008703601007387 */ /* 0x0003e60000100a00 */
[C---:B------:R-:W-:Y:S01]  /*10000*/  IMAD.WIDE R160, R27.reuse, 0x4, R160 ;  /* 0x000000041ba07825 */ /* 0x040fe200078e02a0 */
[----:B------:R-:W-:Y:S03]  /*10010*/  STL.64 [R1+0x868], R56 ;  /* 0x0008683801007387 */ /* 0x000fe60000100a00 */
[----:B------:R-:W-:Y:S01]  /*10020*/  IMAD.WIDE R150, R27, 0x4, R32 ;  /* 0x000000041b967825 */ /* 0x000fe200078e0220 */
[----:B------:R-:W-:Y:S01]  /*10030*/  IADD3 R32, R3, -0x1b1, RZ ;  /* 0xfffffe4f03207810 */ /* 0x000fe20007ffe0ff */
[----:B------:R-:W-:Y:S02]  /*10040*/  STL.64 [R1+0x860], R58 ;  /* 0x0008603a01007387 */ /* 0x000fe40000100a00 */
[----:B------:R-:W-:-:S02]  /*10050*/  IMAD.WIDE R158, R27, 0x4, R30 ;  /* 0x000000041b9e7825 */ /* 0x000fc400078e021e */
[----:B------:R1:W-:Y:S02]  /*10060*/  STL.64 [R1+0x858], R60 ;  /* 0x0008583c01007387 */ /* 0x0003e40000100a00 */
[----:B------:R-:W-:Y:S01]  /*10070*/  IMAD.WIDE R166, R27, 0x4, R28 ;  /* 0x000000041ba67825 */ /* 0x000fe200078e021c */
[----:B------:R-:W-:Y:S01]  /*10080*/  IADD3 R28, R3, -0x1b9, RZ ;  /* 0xfffffe47031c7810 */ /* 0x000fe20007ffe0ff */
[----:B------:R-:W-:Y:S01]  /*10090*/  @!PT LDS RZ, [RZ] ;  /* 0x00000000fffff984 */ /* 0x000fe20000000800 */
[----:B------:R-:W-:Y:S01]  /*100a0*/  @!PT LDS RZ, [RZ] ;  /* 0x00000000fffff984 */ /* 0x000fe20000000800 */
[----:B------:R-:W-:Y:S01]  /*100b0*/  @!PT LDS RZ, [RZ] ;  /* 0x00000000fffff984 */ /* 0x000fe20000000800 */
[----:B------:R1:W-:Y:S01]  /*100c0*/  LDGSTS.E [R2+0x30000], [R4.64], !P2 ;  /* 0x3000000004027fae */ /* 0x0003e2000d121848 */
[----:B------:R-:W-:Y:S01]  /*100d0*/  ISETP.GE.U32.AND P2, PT, R7, 0x7ffffdf0, PT ;  /* 0x7ffffdf00700780c */ /* 0x000fe20003f46070 */
[----:B------:R-:W-:Y:S01]  /*100e0*/  IMAD.WIDE R168, R27, 0x4, R168 ;  /* 0x000000041ba87825 */ /* 0x000fe200078e02a8 */
[----:B------:R-:W-:Y:S01]  /*100f0*/  IADD3 R7, R3, -0x19d, RZ ;  /* 0xfffffe6303077810 */ /* 0x000fe20007ffe0ff */
[----:B------:R1:W-:Y:S01]  /*10100*/  LDGSTS.E [R2+0x30800], [R20.64], !P4 ;  /* 0x3080000014027fae */ /* 0x0003e2000e121848 */
[----:B------:R-:W-:Y:S01]  /*10110*/  ISETP.GE.U32.AND P4, PT, R10, 0x7ffffdec, PT ;  /* 0x7ffffdec0a00780c */ /* 0x000fe20003f86070 */
[----:B------:R-:W-:Y:S01]  /*10120*/  IMAD.WIDE R174, R27, 0x4, R24 ;  /* 0x000000041bae7825 */ /* 0x000fe200078e0218 */
[C---:B------:R-:W-:Y:S01]  /*10130*/  IADD3 R10, R3.reuse, -0x199, RZ ;  /* 0xfffffe67030a7810 */ /* 0x040fe20007ffe0ff */
[----:B------:R1:W-:Y:S01]  /*10140*/  LDGSTS.E [R2+0x31000], [R18.64], !P1 ;  /* 0x3100000012027fae */ /* 0x0003e2000c921848 */
        /* <DEDUP_REMOVED lines=12> */
[----:B------:R-:W-:Y:S01]  /*10210*/  ISETP.GE.U32.AND P4, PT, R7, 0x7ffffddc, PT ;  /* 0x7ffffddc0700780c */ /* 0x000fe20003f86070 */
[----:B------:R-:W-:Y:S01]  /*10220*/  IMAD.WIDE R10, R27, 0x4, R34 ;  /* 0x000000041b0a7825 */ /* 0x000fe200078e0222 */
[----:B------:R-:W-:Y:S01]  /*10230*/  IADD3 R7, R3, -0x1ad, RZ ;  /* 0xfffffe5303077810 */ /* 0x000fe20007ffe0ff */
        /* <DEDUP_REMOVED lines=10> */
[----:B------:R-:W-:-:S02]  /*102e0*/  IMAD.WIDE R188, R27, 0x4, R188 ;  /* 0x000000041bbc7825 */ /* 0x000fc400078e02bc */
        /* <DEDUP_REMOVED lines=12> */
[----:B------:R-:W-:Y:S02]  /*103b0*/  STL.64 [R1+0x850], R62 ;  /* 0x0008503e01007387 */ /* 0x000fe40000100a00 */
[----:B------:R-:W-:-:S02]  /*103c0*/  IMAD.WIDE R196, R27, 0x4, R196 ;  /* 0x000000041bc47825 */ /* 0x000fc400078e02c4 */
[----:B------:R1:W-:Y:S01]  /*103d0*/  LDGSTS.E [R2+0x36000], [R174.64], !P2 ;  /* 0x36000000ae027fae */ /* 0x0003e2000d121848 */
[----:B------:R-:W-:Y:S01]  /*103e0*/  ISETP.GE.U32.AND P2, PT, R24, 0x7ffffdc0, PT ;  /* 0x7ffffdc01800780c */ /* 0x000fe20003f46070 */
[----:B------:R-:W-:Y:S01]  /*103f0*/  IMAD.WIDE R198, R27, 0x4, R198 ;  /* 0x000000041bc67825 */ /* 0x000fe200078e02c6 */
[----:B------:R-:W-:Y:S01]  /*10400*/  IADD3 R24, R3, -0x1c9, RZ ;  /* 0xfffffe3703187810 */ /* 0x000fe20007ffe0ff */
[----:B------:R1:W-:Y:S02]  /*10410*/  STL.64 [R1+0x848], R68 ;  /* 0x0008484401007387 */ /* 0x0003e40000100a00 */
[C---:B------:R-:W-:Y:S02]  /*10420*/  IMAD.WIDE R200, R27.reuse, 0x4, R200 ;  /* 0x000000041bc87825 */ /* 0x040fe400078e02c8 */
[----:B------:R1:W-:Y:S02]  /*10430*/  STL.64 [R1+0x840], R70 ;  /* 0x0008404601007387 */ /* 0x0003e40000100a00 */
[----:B------:R-:W-:-:S02]  /*10440*/  IMAD.WIDE R202, R27, 0x4, R202 ;  /* 0x000000041bca7825 */ /* 0x000fc400078e02ca */
[----:B------:R-:W-:Y:S02]  /*10450*/  STL.64 [R1+0x838], R72 ;  /* 0x0008384801007387 */ /* 0x000fe40000100a00 */
[C---:B------:R-:W-:Y:S02]  /*10460*/  IMAD.WIDE R204, R27.reuse, 0x4, R204 ;  /* 0x000000041bcc7825 */ /* 0x040fe400078e02cc */
[----:B------:R1:W-:Y:S02]  /*10470*/  STL.64 [R1+0x7b0], R4 ;  /* 0x0007b00401007387 */ /* 0x0003e40000100a00 */
[----:B------:R-:W-:Y:S02]  /*10480*/  IMAD.WIDE R206, R27, 0x4, R206 ;  /* 0x000000041bce7825 */ /* 0x000fe400078e02ce */
        /* <DEDUP_REMOVED lines=8> */
[C---:B------:R-:W-:Y:S02]  /*10510*/  IMAD.WIDE R212, R27.reuse, 0x4, R212 ;  /* 0x000000041bd47825 */ /* 0x040fe400078e02d4 */
[----:B------:R-:W-:Y:S02]  /*10520*/  STL.64 [R1+0x7c0], R18 ;  /* 0x0007c01201007387 */ /* 0x000fe40000100a00 */
[----:B------:R-:W-:Y:S02]  /*10530*/  IMAD.WIDE R214, R27, 0x4, R214 ;  /* 0x000000041bd67825 */ /* 0x000fe400078e02d6 */
[----:B------:R-:W-:Y:S04]  /*10540*/  STL.64 [R1+0x7c8], R136 ;  /* 0x0007c88801007387 */ /* 0x000fe80000100a00 */
[----:B------:R-:W-:Y:S04]  /*10550*/  STL.64 [R1+0x7d0], R144 ;  /* 0x0007d09001007387 */ /* 0x000fe80000100a00 */
[----:B------:R-:W-:Y:S04]  /*10560*/  STL.64 [R1+0x7d8], R152 ;  /* 0x0007d89801007387 */ /* 0x000fe80000100a00 */
[----:B------:R-:W-:Y:S04]  /*10570*/  STL.64 [R1+0x7e0], R160 ;  /* 0x0007e0a001007387 */ /* 0x000fe80000100a00 */
[----:B------:R1:W-:Y:S04]  /*10580*/  STL.64 [R1+0x7e8], R10 ;  /* 0x0007e80a01007387 */ /* 0x0003e80000100a00 */
[----:B------:R-:W-:Y:S04]  /*10590*/  STL.64 [R1+0x7f0], R150 ;  /* 0x0007f09601007387 */ /* 0x000fe80000100a00 */
[----:B------:R-:W-:Y:S04]  /*105a0*/  STL.64 [R1+0x7f8], R158 ;  /* 0x0007f89e01007387 */ /* 0x000fe80000100a00 */
[----:B------:R1:W-:Y:S01]  /*105b0*/  LDGSTS.E [R2+0x37800], [R182.64], !P6 ;  /* 0x37800000b6027fae */ /* 0x0003e2000f121848 */
[----:B------:R-:W-:-:S02]  /*105c0*/  ISETP.GE.U32.AND P6, PT, R7, 0x7ffffdb4, PT ;  /* 0x7ffffdb40700780c */ /* 0x000fc40003fc6070 */
[C---:B------:R-:W-:Y:S01]  /*105d0*/  IADD3 R7, R3.reuse, -0x1d5, RZ ;  /* 0xfffffe2b03077810 */ /* 0x040fe20007ffe0ff */
[----:B------:R-:W-:Y:S04]  /*105e0*/  STL.64 [R1+0x800], R166 ;  /* 0x000800a601007387 */ /* 0x000fe80000100a00 */
[----:B------:R1:W-:Y:S01]  /*105f0*/  LDGSTS.E [R2+0x38000], [R184.64], !P2 ;  /* 0x38000000b8027fae */ /* 0x0003e2000d121848 */
[----:B------:R-:W-:Y:S02]  /*10600*/  ISETP.GE.U32.AND P2, PT, R22, 0x7ffffdb0, PT ;  /* 0x7ffffdb01600780c */ /* 0x000fe40003f46070 */
[----:B------:R-:W-:Y:S01]  /*10610*/  IADD3 R22, R3, -0x1d9, RZ ;  /* 0xfffffe2703167810 */ /* 0x000fe20007ffe0ff */
[----:B------:R-:W-:Y:S04]  /*10620*/  STL.64 [R1+0x808], R168 ;  /* 0x000808a801007387 */ /* 0x000fe80000100a00 */
[----:B------:R-:W-:Y:S04]  /*10630*/  STL.64 [R1+0x810], R174 ;  /* 0x000810ae01007387 */ /* 0x000fe80000100a00 */
[----:B------:R-:W-:Y:S04]  /*10640*/  STL.64 [R1+0x818], R176 ;  /* 0x000818b001007387 */ /* 0x000fe80000100a00 */
[----:B------:R-:W-:Y:S04]  /*10650*/  STL.64 [R1+0x820], R180 ;  /* 0x000820b401007387 */ /* 0x000fe80000100a00 */
[----:B------:R1:W-:Y:S01]  /*10660*/  LDGSTS.E [R2+0x38800], [R186.64], !P4 ;  /* 0x38800000ba027fae */ /* 0x0003e2000e121848 */
[----:B------:R-:W-:-:S02]  /*10670*/  ISETP.GE.U32.AND P4, PT, R7, 0x7ffffdac, PT ;  /* 0x7ffffdac0700780c */ /* 0x000fc40003f86070 */
[----:B------:R-:W-:Y:S01]  /*10680*/  IADD3 R7, R3, -0x1dd, RZ ;  /* 0xfffffe2303077810 */ /* 0x000fe20007ffe0ff */
[----:B------:R-:W-:Y:S04]  /*10690*/  STL.64 [R1+0x828], R182 ;  /* 0x000828b601007387 */ /* 0x000fe80000100a00 */
[----:B------:R1:W-:Y:S01]  /*106a0*/  LDGSTS.E [R2+0x39000], [R188.64], !P1 ;  /* 0x39000000bc027fae */ /* 0x0003e2000c921848 */
[----:B------:R-:W-:-:S03]  /*106b0*/  ISETP.GE.U32.AND P1, PT, R22, 0x7ffffda8, PT ;  /* 0x7ffffda81600780c */ /* 0x000fc60003f26070 */
[----:B------:R-:W-:Y:S04]  /*106c0*/  STL.64 [R1+0x830], R184 ;  /* 0x000830b801007387 */ /* 0x000fe80000100a00 */
[----:B------:R-:W4:Y:S04]  /*106d0*/  LDL.LU.64 R142, [R1+0x328] ;  /* 0x00032800018e7983 */ /* 0x000f280000300a00 */
[----:B------:R1:W-:Y:S01]  /*106e0*/  LDGSTS.E [R2+0x39800], [R190.64], !P6 ;  /* 0x39800000be027fae */ /* 0x0003e2000f121848 */
[----:B------:R-:W-:Y:S02]  /*106f0*/  ISETP.GE.U32.AND P6, PT, R7, 0x7ffffda4, PT ;  /* 0x7ffffda40700780c */ /* 0x000fe40003fc6070 */
[----:B------:R-:W-:Y:S01]  /*10700*/  IADD3 R7, R3, -0x1e5, RZ ;  /* 0xfffffe1b03077810 */ /* 0x000fe20007ffe0ff */
[----:B------:R1:W-:Y:S01]  /*10710*/  LDGSTS.E [R2+0x3a000], [R192.64], !P2 ;  /* 0x3a000000c0027fae */ /* 0x0003e2000d121848 */
[----:B------:R-:W-:-:S02]  /*10720*/  ISETP.GE.U32.AND P2, PT, R8, 0x7ffffda0, PT ;  /* 0x7ffffda00800780c */ /* 0x000fc40003f46070 */
[----:B------:R-:W-:Y:S01]  /*10730*/  IADD3 R8, R3, -0x1e9, RZ ;  /* 0xfffffe1703087810 */ /* 0x000fe20007ffe0ff */
[----:B------:R1:W-:Y:S01]  /*10740*/  LDGSTS.E [R2+0x3a800], [R194.64], !P4 ;  /* 0x3a800000c2027fae */ /* 0x0003e2000e121848 */
[----:B------:R-:W-:Y:S02]  /*10750*/  ISETP.GE.U32.AND P4, PT, R7, 0x7ffffd9c, PT ;  /* 0x7ffffd9c0700780c */ /* 0x000fe40003f86070 */
[C---:B------:R-:W-:Y:S01]  /*10760*/  IADD3 R7, R3.reuse, -0x1ed, RZ ;  /* 0xfffffe1303077810 */ /* 0x040fe20007ffe0ff */
[----:B------:R1:W-:Y:S01]  /*10770*/  LDGSTS.E [R2+0x3b000], [R196.64], !P1 ;  /* 0x3b000000c4027fae */ /* 0x0003e2000c921848 */
[----:B------:R-:W-:Y:S02]  /*10780*/  ISETP.GE.U32.AND P1, PT, R8, 0x7ffffd98, PT ;  /* 0x7ffffd980800780c */ /* 0x000fe40003f26070 */
[----:B------:R-:W-:Y:S01]  /*10790*/  IADD3 R8, R3, -0x1f1, RZ ;  /* 0xfffffe0f03087810 */ /* 0x000fe20007ffe0ff */
[----:B------:R1:W-:Y:S01]  /*107a0*/  LDGSTS.E [R2+0x3b800], [R198.64], !P6 ;  /* 0x3b800000c6027fae */ /* 0x0003e2000f121848 */
[----:B------:R-:W-:-:S02]  /*107b0*/  ISETP.GE.U32.AND P6, PT, R7, 0x7ffffd94, PT ;  /* 0x7ffffd940700780c */ /* 0x000fc40003fc6070 */
[C---:B------:R-:W-:Y:S01]  /*107c0*/  IADD3 R7, R3.reuse, -0x1f5, RZ ;  /* 0xfffffe0b03077810 */ /* 0x040fe20007ffe0ff */
[----:B------:R1:W-:Y:S01]  /*107d0*/  LDGSTS.E [R2+0x3c000], [R200.64], !P2 ;  /* 0x3c000000c8027fae */ /* 0x0003e2000d121848 */
[----:B------:R-:W-:Y:S02]  /*107e0*/  ISETP.GE.U32.AND P2, PT, R8, 0x7ffffd90, PT ;  /* 0x7ffffd900800780c */ /* 0x000fe40003f46070 */
[----:B------:R-:W-:Y:S01]  /*107f0*/  IADD3 R8, R3, -0x1f9, RZ ;  /* 0xfffffe0703087810 */ /* 0x000fe20007ffe0ff */
        /* <DEDUP_REMOVED lines=14> */
[----:B------:R-:W-:Y:S01]  /*108e0*/  IADD3 R7, R3, -0x18e, RZ ;  /* 0xfffffe7203077810 */ /* 0x000fe20007ffe0ff */
[----:B------:R1:W-:Y:S01]  /*108f0*/  LDGSTS.E [R2+0x3f000], [R212.64], !P1 ;  /* 0x3f000000d4027fae */ /* 0x0003e2000c921848 */
[----:B------:R-:W-:Y:S01]  /*10900*/  ISETP.GE.U32.AND P1, PT, R8, 0x7ffffdf7, PT ;  /* 0x7ffffdf70800780c */ /* 0x000fe20003f26070 */
[----:B--2---:R-:W-:-:S04]  /*10910*/  IMAD.WIDE R216, R27, 0x4, R216 ;  /* 0x000000041bd87825 */ /* 0x004fc800078e02d8 */
[C---:B---3--:R-:W-:Y:S01]  /*10920*/  IMAD.WIDE R22, R27.reuse, 0x4, R178 ;  /* 0x000000041b167825 */ /* 0x048fe200078e02b2 */
[----:B------:R2:W-:Y:S04]  /*10930*/  LDGSTS.E [R2+0x3f800], [R214.64], !P6 ;  /* 0x3f800000d6027fae */ /* 0x0005e8000f121848 */
[----:B------:R-:W3:Y:S01]  /*10940*/  LDL.LU.64 R178, [R1+0x310] ;  /* 0x0003100001b27983 */ /* 0x000ee20000300a00 */
[----:B------:R-:W-:-:S03]  /*10950*/  IMAD.WIDE R30, R27, 0x4, R126 ;  /* 0x000000041b1e7825 */ /* 0x000fc600078e027e */
[----:B------:R-:W2:Y:S01]  /*10960*/  LDL.LU.64 R126, [R1+0x2f8] ;  /* 0x0002f800017e7983 */ /* 0x000ea20000300a00 */
[----:B------:R-:W-:-:S03]  /*10970*/  IMAD.WIDE R138, R27, 0x4, R134 ;  /* 0x000000041b8a7825 */ /* 0x000fc600078e0286 */
[----:B------:R-:W2:Y:S01]  /*10980*/  LDL.LU.64 R134, [R1+0x2e8] ;  /* 0x0002e80001867983 */ /* 0x000ea20000300a00 */
[----:B------:R-:W-:-:S03]  /*10990*/  IMAD.WIDE R146, R27, 0x4, R172 ;  /* 0x000000041b927825 */ /* 0x000fc600078e02ac */
[----:B------:R-:W2:Y:S01]  /*109a0*/  LDL.LU.64 R172, [R1+0x2d8] ;  /* 0x0002d80001ac7983 */ /* 0x000ea20000300a00 */
[----:B------:R-:W-:-:S03]  /*109b0*/  IMAD.WIDE R162, R27, 0x4, R118 ;  /* 0x000000041ba27825 */ /* 0x000fc600078e0276 */
[----:B------:R-:W2:Y:S04]  /*109c0*/  LDL.LU.64 R98, [R1+0x2c8] ;  /* 0x0002c80001627983 */ /* 0x000ea80000300a00 */
[----:B------:R-:W2:Y:S01]  /*109d0*/  LDL.LU.64 R118, [R1+0x2c0] ;  /* 0x0002c00001767983 */ /* 0x000ea20000300a00 */
[----:B------:R-:W-:Y:S02]  /*109e0*/  IADD3 R8, R3, -0x192, RZ ;  /* 0xfffffe6e03087810 */ /* 0x000fe40007ffe0ff */
[----:B------:R-:W-:Y:S01]  /*109f0*/  ISETP.GE.U32.AND P6, PT, R7, 0x7ffffdf3, PT ;  /* 0x7ffffdf30700780c */ /* 0x000fe20003fc6070 */
[----:B------:R1:W-:Y:S01]  /*10a00*/  LDGSTS.E [R252+0x30200], [R216.64], !P3 ;  /* 0x30200000d8fc7fae */ /* 0x0003e2000d921848 */
[C---:B------:R-:W-:Y:S02]  /*10a10*/  IADD3 R7, R3.reuse, -0x196, RZ ;  /* 0xfffffe6a03077810 */ /* 0x040fe40007ffe0ff */
[----:B------:R-:W-:Y:S01]  /*10a20*/  ISETP.GE.U32.AND P3, PT, R8, 0x7ffffdef, PT ;  /* 0x7ffffdef0800780c */ /* 0x000fe20003f66070 */
[----:B------:R1:W-:Y:S01]  /*10a30*/  LDGSTS.E [R252+0x30a00], [R22.64], !P2 ;  /* 0x30a0000016fc7fae */ /* 0x0003e2000d121848 */
[----:B------:R-:W-:-:S02]  /*10a40*/  IADD3 R8, R3, -0x19a, RZ ;  /* 0xfffffe6603087810 */ /* 0x000fc40007ffe0ff */
[----:B------:R-:W-:Y:S01]  /*10a50*/  ISETP.GE.U32.AND P2, PT, R7, 0x7ffffdeb, PT ;  /* 0x7ffffdeb0700780c */ /* 0x000fe20003f46070 */
[----:B------:R1:W-:Y:S01]  /*10a60*/  LDGSTS.E [R252+0x31200], [R30.64], !P1 ;  /* 0x312000001efc7fae */ /* 0x0003e2000c921848 */
[----:B------:R-:W-:Y:S02]  /*10a70*/  ISETP.GE.U32.AND P1, PT, R8, 0x7ffffde7, PT ;  /* 0x7ffffde70800780c */ /* 0x000fe40003f26070 */
[C---:B------:R-:W-:Y:S01]  /*10a80*/  IADD3 R7, R3.reuse, -0x19e, RZ ;  /* 0xfffffe6203077810 */ /* 0x040fe20007ffe0ff */
[----:B------:R1:W-:Y:S01]  /*10a90*/  LDGSTS.E [R252+0x31a00], [R138.64], !P6 ;  /* 0x31a000008afc7fae */ /* 0x0003e2000f121848 */
[----:B------:R-:W-:Y:S01]  /*10aa0*/  IADD3 R8, R3, -0x1a2, RZ ;  /* 0xfffffe5e03087810 */ /* 0x000fe20007ffe0ff */
[----:B------:R-:W-:Y:S01]  /*10ab0*/  IMAD.WIDE R154, R27, 0x4, R110 ;  /* 0x000000041b9a7825 */ /* 0x000fe200078e026e */
[----:B------:R-:W-:Y:S01]  /*10ac0*/  ISETP.GE.U32.AND P6, PT, R7, 0x7ffffde3, PT ;  /* 0x7ffffde30700780c */ /* 0x000fe20003fc6070 */
[----:B------:R1:W-:Y:S01]  /*10ad0*/  LDGSTS.E [R252+0x32200], [R146.64], !P3 ;  /* 0x3220000092fc7fae */ /* 0x0003e2000d921848 */
[----:B------:R-:W-:-:S02]  /*10ae0*/  IADD3 R7, R3, -0x1a6, RZ ;  /* 0xfffffe5a03077810 */ /* 0x000fc40007ffe0ff */
[----:B------:R-:W-:Y:S01]  /*10af0*/  ISETP.GE.U32.AND P3, PT, R8, 0x7ffffddf, PT ;  /* 0x7ffffddf0800780c */ /* 0x000fe20003f66070 */
[----:B------:R1:W-:Y:S01]  /*10b00*/  LDGSTS.E [R252+0x32a00], [R154.64], !P2 ;  /* 0x32a000009afc7fae */ /* 0x0003e2000d121848 */
[----:B------:R-:W-:Y:S02]  /*10b10*/  IADD3 R8, R3, -0x1aa, RZ ;  /* 0xfffffe5603087810 */ /* 0x000fe40007ffe0ff */
[----:B------:R-:W-:Y:S01]  /*10b20*/  ISETP.GE.U32.AND P2, PT, R7, 0x7ffffddb, PT ;  /* 0x7ffffddb0700780c */ /* 0x000fe20003f46070 */
[----:B------:R1:W-:Y:S01]  /*10b30*/  LDGSTS.E [R252+0x33200], [R162.64], !P1 ;  /* 0x33200000a2fc7fae */ /* 0x0003e2000c921848 */
[----:B------:R-:W-:Y:S02]  /*10b40*/  ISETP.GE.U32.AND P1, PT, R8, 0x7ffffdd7, PT ;  /* 0x7ffffdd70800780c */ /* 0x000fe40003f26070 */
[----:B------:R-:W-:Y:S01]  /*10b50*/  IADD3 R8, R3, -0x1b2, RZ ;  /* 0xfffffe4e03087810 */ /* 0x000fe20007ffe0ff */
[----:B------:R-:W2:Y:S04]  /*10b60*/  LDL.LU.64 R96, [R1+0x2b8] ;  /* 0x0002b80001607983 */ /* 0x000ea80000300a00 */
[----:B------:R-:W2:Y:S01]  /*10b70*/  LDL.LU.64 R110, [R1+0x2b0] ;  /* 0x0002b000016e7983 */ /* 0x000ea20000300a00 */
[----:B----4-:R-:W-:-:S03]  /*10b80*/  IMAD.WIDE R170, R27, 0x4, R142 ;  /* 0x000000041baa7825 */ /* 0x010fc600078e028e */
[----:B------:R-:W4:Y:S04]  /*10b90*/  LDL.LU.64 R142, [R1+0x2a8] ;  /* 0x0002a800018e7983 */ /* 0x000f280000300a00 */
[----:B------:R1:W-:Y:S01]  /*10ba0*/  LDGSTS.E [R252+0x33a00], [R170.64], !P6 ;  /* 0x33a00000aafc7fae */ /* 0x0003e2000f121848 */
[----:B---3--:R-:W-:-:S04]  /*10bb0*/  IMAD.WIDE R178, R27, 0x4, R178 ;  /* 0x000000041bb27825 */ /* 0x008fc800078e02b2 */
[C---:B--2---:R-:W-:Y:S01]  /*10bc0*/  IMAD.WIDE R126, R27.reuse, 0x4, R126 ;  /* 0x000000041b7e7825 */ /* 0x044fe200078e027e */
[----:B------:R2:W-:Y:S01]  /*10bd0*/  LDGSTS.E [R252+0x34200], [R178.64], !P3 ;  /* 0x34200000b2fc7fae */ /* 0x0005e2000d921848 */
[----:B------:R-:W-:Y:S02]  /*10be0*/  ISETP.GE.U32.AND P3, PT, R8, 0x7ffffdcf, PT ;  /* 0x7ffffdcf0800780c */ /* 0x000fe40003f66070 */
[----:B------:R-:W-:Y:S01]  /*10bf0*/  IMAD.WIDE R112, R27, 0x4, R134 ;  /* 0x000000041b707825 */ /* 0x000fe200078e0286 */
[----:B------:R-:W-:Y:S01]  /*10c00*/  IADD3 R8, R3, -0x1ba, RZ ;  /* 0xfffffe4603087810 */ /* 0x000fe20007ffe0ff */
[----:B------:R2:W-:Y:S02]  /*10c10*/  LDGSTS.E [R252+0x34a00], [R126.64], !P2 ;  /* 0x34a000007efc7fae */ /* 0x0005e4000d121848 */
[C---:B------:R-:W-:Y:S02]  /*10c20*/  IMAD.WIDE R94, R27.reuse, 0x4, R172 ;  /* 0x000000041b5e7825 */ /* 0x040fe400078e02ac */
[----:B------:R2:W-:Y:S01]  /*10c30*/  LDGSTS.E [R252+0x35200], [R112.64], !P1 ;  /* 0x3520000070fc7fae */ /* 0x0005e2000c921848 */
[----:B------:R-:W-:Y:S01]  /*10c40*/  ISETP.GE.U32.AND P1, PT, R8, 0x7ffffdc7, PT ;  /* 0x7ffffdc70800780c */ /* 0x000fe20003f26070 */
[----:B------:R-:W-:-:S02]  /*10c50*/  IMAD.WIDE R8, R27, 0x4, R98 ;  /* 0x000000041b087825 */ /* 0x000fc400078e0262 */
[----:B------:R-:W3:Y:S02]  /*10c60*/  LDL.LU.64 R134, [R1+0x2a0] ;  /* 0x0002a00001867983 */ /* 0x000ee40000300a00 */
[C---:B------:R-:W-:Y:S02]  /*10c70*/  IMAD.WIDE R80, R27.reuse, 0x4, R118 ;  /* 0x000000041b507825 */ /* 0x040fe400078e0276 */
[----:B------:R-:W2:Y:S04]  /*10c80*/  LDL.LU.64 R172, [R1+0x298] ;  /* 0x0002980001ac7983 */ /* 0x000ea80000300a00 */
[----:B------:R-:W2:Y:S04]  /*10c90*/  LDL.LU.64 R98, [R1+0x290] ;  /* 0x0002900001627983 */ /* 0x000ea80000300a00 */
[----:B------:R-:W2:Y:S04]  /*10ca0*/  LDL.LU.64 R118, [R1+0x288] ;  /* 0x0002880001767983 */ /* 0x000ea80000300a00 */
[----:B------:R-:W2:Y:S01]  /*10cb0*/  LDL.LU.64 R102, [R1+0x280] ;  /* 0x0002800001667983 */ /* 0x000ea20000300a00 */
[----:B------:R-:W-:-:S03]  /*10cc0*/  IMAD.WIDE R84, R27, 0x4, R110 ;  /* 0x000000041b547825 */ /* 0x000fc600078e026e */
[----:B------:R-:W2:Y:S01]  /*10cd0*/  LDL.LU.64 R110, [R1+0x278] ;  /* 0x00027800016e7983 */ /* 0x000ea20000300a00 */
[----:B------:R-:W-:-:S04]  /*10ce0*/  IMAD.WIDE R82, R27, 0x4, R96 ;  /* 0x000000041b527825 */ /* 0x000fc800078e0260 */
[C---:B----4-:R-:W-:Y:S02]  /*10cf0*/  IMAD.WIDE R86, R27.reuse, 0x4, R142 ;  /* 0x000000041b567825 */ /* 0x050fe400078e028e */
[----:B------:R-:W4:Y:S02]  /*10d00*/  LDL.LU.64 R142, [R1+0x218] ;  /* 0x00021800018e7983 */ /* 0x000f240000300a00 */
[C---:B---3--:R-:W-:Y:S02]  /*10d10*/  IMAD.WIDE R90, R27.reuse, 0x4, R134 ;  /* 0x000000041b5a7825 */ /* 0x048fe400078e0286 */
[----:B------:R-:W3:Y:S02]  /*10d20*/  LDL.LU.64 R134, [R1+0x208] ;  /* 0x0002080001867983 */ /* 0x000ee40000300a00 */
[C---:B--2---:R-:W-:Y:S02]  /*10d30*/  IMAD.WIDE R96, R27.reuse, 0x4, R172 ;  /* 0x000000041b607825 */ /* 0x044fe400078e02ac */
[----:B------:R-:W2:Y:S04]  /*10d40*/  LDL.LU.64 R172, [R1+0x200] ;  /* 0x0002000001ac7983 */ /* 0x000ea80000300a00 */
[----:B------:R-:W2:Y:S01]  /*10d50*/  LDL.LU.64 R116, [R1+0x1f8] ;  /* 0x0001f80001747983 */ /* 0x000ea20000300a00 */
[----:B------:R-:W-:-:S03]  /*10d60*/  IMAD.WIDE R100, R27, 0x4, R118 ;  /* 0x000000041b647825 */ /* 0x000fc600078e0276 */
[----:B------:R-:W2:Y:S01]  /*10d70*/  LDL.LU.64 R118, [R1+0x1f0] ;  /* 0x0001f00001767983 */ /* 0x000ea20000300a00 */
[----:B------:R-:W-:-:S03]  /*10d80*/  IMAD.WIDE R104, R27, 0x4, R102 ;  /* 0x000000041b687825 */ /* 0x000fc600078e0266 */
[----:B------:R-:W2:Y:S04]  /*10d90*/  LDL.LU.64 R120, [R1+0x1e8] ;  /* 0x0001e80001787983 */ /* 0x000ea80000300a00 */
        /* <DEDUP_REMOVED lines=8> */
[----:B------:R-:W3:Y:S04]  /*10e20*/  LDL.LU.64 R130, [R1+0x3b0] ;  /* 0x0003b00001827983 */ /* 0x000ee80000300a00 */
[----:B------:R-:W3:Y:S01]  /*10e30*/  LDL.LU.64 R124, [R1+0x398] ;  /* 0x00039800017c7983 */ /* 0x000ee20000300a00 */
[----:B------:R-:W-:-:S03]  /*10e40*/  IMAD.WIDE R122, R27, 0x4, R102 ;  /* 0x000000041b7a7825 */ /* 0x000fc600078e0266 */
[----:B------:R-:W3:Y:S01]  /*10e50*/  LDL.LU.64 R102, [R1+0x380] ;  /* 0x0003800001667983 */ /* 0x000ee20000300a00 */
[C---:B------:R-:W-:Y:S02]  /*10e60*/  IADD3 R7, R3.reuse, -0x1ae, RZ ;  /* 0xfffffe5203077810 */ /* 0x040fe40007ffe0ff */
[----:B------:R-:W-:Y:S01]  /*10e70*/  IADD3 R24, R3, -0x1c2, RZ ;  /* 0xfffffe3e03187810 */ /* 0x000fe20007ffe0ff */
[----:B------:R-:W-:Y:S01]  /*10e80*/  IMAD.WIDE R98, R27, 0x4, R98 ;  /* 0x000000041b627825 */ /* 0x000fe200078e0262 */
[----:B------:R-:W-:Y:S01]  /*10e90*/  ISETP.GE.U32.AND P6, PT, R7, 0x7ffffdd3, PT ;  /* 0x7ffffdd30700780c */ /* 0x000fe20003fc6070 */
[----:B------:R-:W3:Y:S01]  /*10ea0*/  LDL.LU.64 R148, [R1+0x368] ;  /* 0x0003680001947983 */ /* 0x000ee20000300a00 */
[----:B------:R-:W-:Y:S01]  /*10eb0*/  IADD3 R7, R3, -0x1b6, RZ ;  /* 0xfffffe4a03077810 */ /* 0x000fe20007ffe0ff */
[----:B------:R-:W-:Y:S02]  /*10ec0*/  IMAD.WIDE R116, R27, 0x4, R116 ;  /* 0x000000041b747825 */ /* 0x000fe400078e0274 */
[----:B------:R-:W3:Y:S01]  /*10ed0*/  LDL.LU.64 R156, [R1+0x350] ;  /* 0x00035000019c7983 */ /* 0x000ee20000300a00 */
[----:B------:R-:W-:-:S02]  /*10ee0*/  ISETP.GE.U32.AND P2, PT, R7, 0x7ffffdcb, PT ;  /* 0x7ffffdcb0700780c */ /* 0x000fc40003f46070 */
[----:B------:R-:W-:Y:S01]  /*10ef0*/  IADD3 R7, R3, -0x1be, RZ ;  /* 0xfffffe4203077810 */ /* 0x000fe20007ffe0ff */
[----:B------:R-:W-:Y:S01]  /*10f00*/  IMAD.WIDE R118, R27, 0x4, R118 ;  /* 0x000000041b767825 */ /* 0x000fe200078e0276 */
[----:B------:R-:W3:Y:S04]  /*10f10*/  LDL.LU.64 R164, [R1+0x338] ;  /* 0x0003380001a47983 */ /* 0x000ee80000300a00 */
[----:B------:R1:W-:Y:S01]  /*10f20*/  LDGSTS.E [R252+0x35a00], [R94.64], !P6 ;  /* 0x35a000005efc7fae */ /* 0x0003e2000f121848 */
[----:B------:R-:W-:Y:S02]  /*10f30*/  ISETP.GE.U32.AND P6, PT, R7, 0x7ffffdc3, PT ;  /* 0x7ffffdc30700780c */ /* 0x000fe40003fc6070 */
[----:B------:R-:W-:Y:S01]  /*10f40*/  IADD3 R7, R3, -0x1c6, RZ ;  /* 0xfffffe3a03077810 */ /* 0x000fe20007ffe0ff */
[----:B------:R1:W-:Y:S01]  /*10f50*/  LDGSTS.E [R252+0x36200], [R8.64], !P3 ;  /* 0x3620000008fc7fae */ /* 0x0003e2000d921848 */
[----:B------:R-:W-:-:S02]  /*10f60*/  ISETP.GE.U32.AND P3, PT, R24, 0x7ffffdbf, PT ;  /* 0x7ffffdbf1800780c */ /* 0x000fc40003f66070 */
[----:B------:R-:W-:Y:S01]  /*10f70*/  IADD3 R24, R3, -0x1ca, RZ ;  /* 0xfffffe3603187810 */ /* 0x000fe20007ffe0ff */
[----:B------:R1:W-:Y:S01]  /*10f80*/  LDGSTS.E [R252+0x36a00], [R80.64], !P2 ;  /* 0x36a0000050fc7fae */ /* 0x0003e2000d121848 */
[----:B------:R-:W-:-:S03]  /*10f90*/  ISETP.GE.U32.AND P2, PT, R7, 0x7ffffdbb, PT ;  /* 0x7ffffdbb0700780c */ /* 0x000fc60003f46070 */
[----:B------:R1:W-:Y:S01]  /*10fa0*/  LDGSTS.E [R252+0x37200], [R82.64], !P1 ;  /* 0x3720000052fc7fae */ /* 0x0003e2000c921848 */
[----:B------:R-:W-:Y:S02]  /*10fb0*/  ISETP.GE.U32.AND P1, PT, R24, 0x7ffffdb7, PT ;  /* 0x7ffffdb71800780c */ /* 0x000fe40003f26070 */
[C---:B------:R-:W-:Y:S01]  /*10fc0*/  IADD3 R7, R3.reuse, -0x1ce, RZ ;  /* 0xfffffe3203077810 */ /* 0x040fe20007ffe0ff */
[----:B------:R1:W-:Y:S01]  /*10fd0*/  LDGSTS.E [R252+0x37a00], [R84.64], !P6 ;  /* 0x37a0000054fc7fae */ /* 0x0003e2000f121848 */
        /* <DEDUP_REMOVED lines=30> */
[----:B------:R-:W-:Y:S02]  /*111c0*/  IADD3 R24, R3, -0x1fa, RZ ;  /* 0xfffffe0603187810 */ /* 0x000fe40007ffe0ff */
[----:B------:R-:W-:Y:S01]  /*111d0*/  ISETP.GE.U32.AND P2, PT, R7, 0x7ffffd8b, PT ;  /* 0x7ffffd8b0700780c */ /* 0x000fe20003f46070 */
[----:B------:R1:W-:Y:S01]  /*111e0*/  LDGSTS.E [R252+0x3d200], [R116.64], !P1 ;  /* 0x3d20000074fc7fae */ /* 0x0003e2000c921848 */
[----:B------:R-:W-:Y:S01]  /*111f0*/  ISETP.GE.U32.AND P1, PT, R24, 0x7ffffd87, PT ;  /* 0x7ffffd871800780c */ /* 0x000fe20003f26070 */
[----:B------:R-:W-:Y:S01]  /*11200*/  IMAD.WIDE R120, R27, 0x4, R120 ;  /* 0x000000041b787825 */ /* 0x000fe200078e0278 */
[----:B------:R-:W-:Y:S01]  /*11210*/  IADD3 R24, R3, -0x188, RZ ;  /* 0xfffffe7803187810 */ /* 0x000fe20007ffe0ff */
[----:B------:R1:W-:Y:S04]  /*11220*/  LDGSTS.E [R252+0x3da00], [R118.64], !P6 ;  /* 0x3da0000076fc7fae */ /* 0x0003e8000f121848 */
[----:B------:R1:W-:Y:S01]  /*11230*/  LDGSTS.E [R252+0x3e200], [R120.64], !P3 ;  /* 0x3e20000078fc7fae */ /* 0x0003e2000d921848 */
[----:B------:R-:W-:-:S02]  /*11240*/  ISETP.GE.U32.AND P3, PT, R24, 0x7ffffdf9, PT ;  /* 0x7ffffdf91800780c */ /* 0x000fc40003f66070 */
[----:B------:R-:W-:Y:S01]  /*11250*/  IADD3 R24, R3, -0x18c, RZ ;  /* 0xfffffe7403187810 */ /* 0x000fe20007ffe0ff */
[----:B------:R1:W-:Y:S01]  /*11260*/  LDGSTS.E [R252+0x3ea00], [R122.64], !P2 ;  /* 0x3ea000007afc7fae */ /* 0x0003e2000d121848 */
[----:B----4-:R-:W-:-:S05]  /*11270*/  IMAD.WIDE R128, R27, 0x4, R142 ;  /* 0x000000041b807825 */ /* 0x010fca00078e028e */
[----:B------:R4:W-:Y:S01]  /*11280*/  LDGSTS.E [R252+0x3f200], [R128.64], !P1 ;  /* 0x3f20000080fc7fae */ /* 0x0009e2000c921848 */
[----:B------:R-:W-:Y:S01]  /*11290*/  ISETP.GE.U32.AND P1, PT, R24, 0x7ffffdf5, PT ;  /* 0x7ffffdf51800780c */ /* 0x000fe20003f26070 */
[C---:B--2---:R-:W-:Y:S02]  /*112a0*/  IMAD.WIDE R142, R27.reuse, 0x4, R172 ;  /* 0x000000041b8e7825 */ /* 0x044fe400078e02ac */
[----:B------:R-:W2:Y:S02]  /*112b0*/  LDL.LU.64 R172, [R1+0x320] ;  /* 0x0003200001ac7983 */ /* 0x000ea40000300a00 */
[C---:B---3--:R-:W-:Y:S02]  /*112c0*/  IMAD.WIDE R24, R27.reuse, 0x4, R130 ;  /* 0x000000041b187825 */ /* 0x048fe400078e0282 */
[----:B------:R-:W3:Y:S02]  /*112d0*/  LDL.LU.64 R130, [R1+0x308] ;  /* 0x0003080001827983 */ /* 0x000ee40000300a00 */
[----:B------:R-:W-:-:S02]  /*112e0*/  IMAD.WIDE R132, R27, 0x4, R124 ;  /* 0x000000041b847825 */ /* 0x000fc400078e027c */
[----:B------:R-:W2:Y:S02]  /*112f0*/  LDL.LU.64 R124, [R1+0x2f0] ;  /* 0x0002f000017c7983 */ /* 0x000ea40000300a00 */
[----:B------:R-:W-:Y:S02]  /*11300*/  IMAD.WIDE R140, R27, 0x4, R102 ;  /* 0x000000041b8c7825 */ /* 0x000fe400078e0266 */
[----:B------:R-:W2:Y:S04]  /*11310*/  LDL.LU.64 R102, [R1+0x2e0] ;  /* 0x0002e00001667983 */ /* 0x000ea80000300a00 */
[----:B------:R-:W2:Y:S04]  /*11320*/  LDL.LU.64 R92, [R1+0x2d0] ;  /* 0x0002d000015c7983 */ /* 0x000ea80000300a00 */
[----:B------:R-:W2:Y:S04]  /*11330*/  LDL.LU.64 R88, [R1+0x270] ;  /* 0x0002700001587983 */ /* 0x000ea80000300a00 */
[----:B------:R-:W2:Y:S04]  /*11340*/  LDL.LU.64 R76, [R1+0x268] ;  /* 0x00026800014c7983 */ /* 0x000ea80000300a00 */
[----:B-1----:R-:W2:Y:S04]  /*11350*/  LDL.LU.64 R54, [R1+0x260] ;  /* 0x0002600001367983 */ /* 0x002ea80000300a00 */
[----:B------:R-:W3:Y:S04]  /*11360*/  LDL.LU.64 R60, [R1+0x258] ;  /* 0x00025800013c7983 */ /* 0x000ee80000300a00 */
[----:B------:R-:W3:Y:S04]  /*11370*/  LDL.LU.64 R66, [R1+0x250] ;  /* 0x0002500001427983 */ /* 0x000ee80000300a00 */
[----:B------:R-:W3:Y:S04]  /*11380*/  LDL.LU.64 R58, [R1+0x248] ;  /* 0x00024800013a7983 */ /* 0x000ee80000300a00 */
[----:B------:R-:W3:Y:S04]  /*11390*/  LDL.LU.64 R78, [R1+0x240] ;  /* 0x00024000014e7983 */ /* 0x000ee80000300a00 */
[----:B------:R-:W4:Y:S04]  /*113a0*/  LDL.LU.64 R74, [R1+0x238] ;  /* 0x00023800014a7983 */ /* 0x000f280000300a00 */
[----:B------:R-:W4:Y:S01]  /*113b0*/  LDL.LU.64 R56, [R1+0x230] ;  /* 0x0002300001387983 */ /* 0x000f220000300a00 */
[----:B------:R-:W-:-:S04]  /*113c0*/  IADD3 R7, R3, -0x1fe, RZ ;  /* 0xfffffe0203077810 */ /* 0x000fc80007ffe0ff */
[----:B------:R-:W-:Y:S02]  /*113d0*/  ISETP.GE.U32.AND P6, PT, R7, 0x7ffffd83, PT ;  /* 0x7ffffd830700780c */ /* 0x000fe40003fc6070 */
[----:B------:R-:W-:Y:S01]  /*113e0*/  IADD3 R7, R3, -0x18b, RZ ;  /* 0xfffffe7503077810 */ /* 0x000fe20007ffe0ff */
[----:B------:R-:W-:Y:S01]  /*113f0*/  IMAD.WIDE R134, R27, 0x4, R134 ;  /* 0x000000041b867825 */ /* 0x000fe200078e0286 */
[----:B------:R-:W-:Y:S02]  /*11400*/  LOP3.LUT R53, R2, 0x40, RZ, 0x3c, !PT ;  /* 0x0000004002357812 */ /* 0x000fe400078e3cff */
[----:B------:R-:W-:Y:S02]  /*11410*/  ISETP.GE.U32.AND P2, PT, R7, 0x7ffffdf6, PT ;  /* 0x7ffffdf60700780c */ /* 0x000fe40003f46070 */
[C---:B------:R-:W-:Y:S02]  /*11420*/  IADD3 R7, R3.reuse, -0x18f, RZ ;  /* 0xfffffe7103077810 */ /* 0x040fe40007ffe0ff */
[----:B------:R-:W-:-:S03]  /*11430*/  IADD3 R28, R3, -0x193, RZ ;  /* 0xfffffe6d031c7810 */ /* 0x000fc60007ffe0ff */
        /* <DEDUP_REMOVED lines=9> */
[----:B------:R-:W-:Y:S01]  /*114d0*/  ISETP.GE.U32.AND P2, PT, R28, 0x7ffffde6, PT ;  /* 0x7ffffde61c00780c */ /* 0x000fe20003f46070 */
[----:B------:R-:W-:Y:S01]  /*114e0*/  IMAD.WIDE R148, R27, 0x4, R148 ;  /* 0x000000041b947825 */ /* 0x000fe200078e0294 */
[----:B------:R-:W-:Y:S01]  /*114f0*/  IADD3 R7, R3, -0x19f, RZ ;  /* 0xfffffe6103077810 */ /* 0x000fe20007ffe0ff */
[----:B------:R1:W-:Y:S02]  /*11500*/  LDGSTS.E [R53+0x31c00], [R140.64], !P6 ;  /* 0x31c000008c357fae */ /* 0x0003e4000f121848 */
[----:B--2---:R-:W-:Y:S01]  /*11510*/  IMAD.WIDE R64, R27, 0x4, R54 ;  /* 0x000000041b407825 */ /* 0x004fe200078e0236 */
[----:B------:R-:W-:Y:S01]  /*11520*/  IADD3 R28, R3, -0x1a3, RZ ;  /* 0xfffffe5d031c7810 */ /* 0x000fe20007ffe0ff */
[----:B------:R-:W2:Y:S01]  /*11530*/  LDL.LU.64 R54, [R1+0x228] ;  /* 0x0002280001367983 */ /* 0x000ea20000300a00 */
[----:B------:R-:W-:Y:S01]  /*11540*/  ISETP.GE.U32.AND P6, PT, R7, 0x7ffffde2, PT ;  /* 0x7ffffde20700780c */ /* 0x000fe20003fc6070 */
[----:B------:R-:W-:-:S02]  /*11550*/  IMAD.WIDE R156, R27, 0x4, R156 ;  /* 0x000000041b9c7825 */ /* 0x000fc400078e029c */
        /* <DEDUP_REMOVED lines=9> */
[----:B------:R-:W-:Y:S01]  /*115f0*/  ISETP.GE.U32.AND P2, PT, R28, 0x7ffffdd6, PT ;  /* 0x7ffffdd61c00780c */ /* 0x000fe20003f46070 */
[----:B---3--:R-:W-:Y:S01]  /*11600*/  IMAD.WIDE R130, R27, 0x4, R130 ;  /* 0x000000041b827825 */ /* 0x008fe200078e0282 */
[C---:B------:R-:W-:Y:S01]  /*11610*/  IADD3 R7, R3.reuse, -0x1af, RZ ;  /* 0xfffffe5103077810 */ /* 0x040fe20007ffe0ff */
[----:B------:R3:W-:Y:S01]  /*11620*/  LDGSTS.E [R53+0x33c00], [R172.64], !P6 ;  /* 0x33c00000ac357fae */ /* 0x0007e2000f121848 */
[----:B------:R-:W-:Y:S01]  /*11630*/  IADD3 R28, R3, -0x1b3, RZ ;  /* 0xfffffe4d031c7810 */ /* 0x000fe20007ffe0ff */
[----:B------:R-:W-:Y:S01]  /*11640*/  IMAD.WIDE R124, R27, 0x4, R124 ;  /* 0x000000041b7c7825 */ /* 0x000fe200078e027c */
[----:B------:R-:W-:Y:S01]  /*11650*/  ISETP.GE.U32.AND P6, PT, R7, 0x7ffffdd2, PT ;  /* 0x7ffffdd20700780c */ /* 0x000fe20003fc6070 */
        /* <DEDUP_REMOVED lines=16> */
[----:B------:R-:W3:Y:S01]  /*11760*/  LDL.LU.64 R68, [R1+0x220] ;  /* 0x0002200001447983 */ /* 0x000ee20000300a00 */
[----:B------:R-:W-:-:S03]  /*11770*/  IADD3 R7, R3, -0x1c7, RZ ;  /* 0xfffffe3903077810 */ /* 0x000fc60007ffe0ff */
[----:B------:R1:W-:Y:S01]  /*11780*/  LDGSTS.E [R53+0x36400], [R88.64], !P5 ;  /* 0x3640000058357fae */ /* 0x0003e2000e921848 */
[----:B------:R-:W-:Y:S02]  /*11790*/  ISETP.GE.U32.AND P5, PT, R28, 0x7ffffdbe, PT ;  /* 0x7ffffdbe1c00780c */ /* 0x000fe40003fa6070 */
[----:B------:R-:W-:Y:S01]  /*117a0*/  IADD3 R28, R3, -0x1cb, RZ ;  /* 0xfffffe35031c7810 */ /* 0x000fe20007ffe0ff */
[----:B------:R-:W3:Y:S01]  /*117b0*/  LDL.LU.64 R62, [R1+0x210] ;  /* 0x00021000013e7983 */ /* 0x000ee20000300a00 */
[----:B------:R-:W-:-:S03]  /*117c0*/  IMAD.WIDE R32, R27, 0x4, R60 ;  /* 0x000000041b207825 */ /* 0x000fc600078e023c */
[----:B------:R1:W-:Y:S01]  /*117d0*/  LDGSTS.E [R53+0x36c00], [R76.64], !P4 ;  /* 0x36c000004c357fae */ /* 0x0003e2000e121848 */
[----:B------:R-:W-:-:S03]  /*117e0*/  ISETP.GE.U32.AND P4, PT, R7, 0x7ffffdba, PT ;  /* 0x7ffffdba0700780c */ /* 0x000fc60003f86070 */
[----:B------:R1:W-:Y:S01]  /*117f0*/  LDGSTS.E [R53+0x37400], [R64.64], !P2 ;  /* 0x3740000040357fae */ /* 0x0003e2000d121848 */
[----:B------:R-:W-:Y:S01]  /*11800*/  ISETP.GE.U32.AND P2, PT, R28, 0x7ffffdb6, PT ;  /* 0x7ffffdb61c00780c */ /* 0x000fe20003f46070 */
[----:B------:R-:W-:Y:S01]  /*11810*/  IMAD.WIDE R28, R27, 0x4, R66 ;  /* 0x000000041b1c7825 */ /* 0x000fe200078e0242 */
[----:B------:R-:W-:Y:S01]  /*11820*/  IADD3 R66, R3, -0x1d3, RZ ;  /* 0xfffffe2d03427810 */ /* 0x000fe20007ffe0ff */
[----:B------:R-:W3:Y:S02]  /*11830*/  LDL.LU.64 R60, [R1+0x1d0] ;  /* 0x0001d000013c7983 */ /* 0x000ee40000300a00 */
[C---:B------:R-:W-:Y:S02]  /*11840*/  IMAD.WIDE R34, R27.reuse, 0x4, R58 ;  /* 0x000000041b227825 */ /* 0x040fe400078e023a */
[----:B------:R1:W-:Y:S04]  /*11850*/  LDGSTS.E [R53+0x37c00], [R32.64], !P6 ;  /* 0x37c0000020357fae */ /* 0x0003e8000f121848 */
[----:B------:R1:W-:Y:S01]  /*11860*/  LDGSTS.E [R53+0x38400], [R28.64], !P5 ;  /* 0x384000001c357fae */ /* 0x0003e2000e921848 */
[----:B------:R-:W-:Y:S01]  /*11870*/  ISETP.GE.U32.AND P5, PT, R66, 0x7ffffdae, PT ;  /* 0x7ffffdae4200780c */ /* 0x000fe20003fa6070 */
[----:B------:R-:W-:Y:S01]  /*11880*/  IMAD.WIDE R66, R27, 0x4, R78 ;  /* 0x000000041b427825 */ /* 0x000fe200078e024e */
[----:B------:R-:W-:Y:S01]  /*11890*/  IADD3 R78, R3, -0x1db, RZ ;  /* 0xfffffe25034e7810 */ /* 0x000fe20007ffe0ff */
[----:B------:R-:W3:Y:S04]  /*118a0*/  LDL.LU.64 R58, [R1+0x1c8] ;  /* 0x0001c800013a7983 */ /* 0x000ee80000300a00 */
[----:B------:R-:W3:Y:S04]  /*118b0*/  LDL.LU.64 R70, [R1+0x1c0] ;  /* 0x0001c00001467983 */ /* 0x000ee80000300a00 */
[----:B------:R1:W-:Y:S04]  /*118c0*/  LDGSTS.E [R53+0x38c00], [R34.64], !P4 ;  /* 0x38c0000022357fae */ /* 0x0003e8000e121848 */
[----:B------:R1:W-:Y:S01]  /*118d0*/  LDGSTS.E [R53+0x39400], [R66.64], !P2 ;  /* 0x3940000042357fae */ /* 0x0003e2000d121848 */
[----:B------:R-:W-:Y:S01]  /*118e0*/  ISETP.GE.U32.AND P2, PT, R78, 0x7ffffda6, PT ;  /* 0x7ffffda64e00780c */ /* 0x000fe20003f46070 */
[----:B----4-:R-:W-:-:S02]  /*118f0*/  IMAD.WIDE R78, R27, 0x4, R56 ;  /* 0x000000041b4e7825 */ /* 0x010fc400078e0238 */
[----:B------:R-:W4:Y:S02]  /*11900*/  LDL.LU.64 R56, [R1+0x1b8] ;  /* 0x0001b80001387983 */ /* 0x000f240000300a00 */
[----:B--2---:R-:W-:Y:S02]  /*11910*/  IMAD.WIDE R4, R27, 0x4, R54 ;  /* 0x000000041b047825 */ /* 0x004fe400078e0236 */
[----:B------:R-:W2:Y:S01]  /*11920*/  LDL.LU.64 R54, [R1+0x1b0] ;  /* 0x0001b00001367983 */ /* 0x000ea20000300a00 */
[----:B------:R-:W-:-:S04]  /*11930*/  IADD3 R7, R3, -0x1cf, RZ ;  /* 0xfffffe3103077810 */ /* 0x000fc80007ffe0ff */
[----:B------:R-:W-:Y:S02]  /*11940*/  ISETP.GE.U32.AND P6, PT, R7, 0x7ffffdb2, PT ;  /* 0x7ffffdb20700780c */ /* 0x000fe40003fc6070 */
[----:B------:R-:W-:-:S04]  /*11950*/  IADD3 R7, R3, -0x1d7, RZ ;  /* 0xfffffe2903077810 */ /* 0x000fc80007ffe0ff */
[----:B------:R-:W-:Y:S01]  /*11960*/  ISETP.GE.U32.AND P4, PT, R7, 0x7ffffdaa, PT ;  /* 0x7ffffdaa0700780c */ /* 0x000fe20003f86070 */
[----:B------:R-:W-:Y:S01]  /*11970*/  IMAD.WIDE R74, R27, 0x4, R74 ;  /* 0x000000041b4a7825 */ /* 0x000fe200078e024a */
[----:B------:R3:W-:Y:S01]  /*11980*/  STL.64 [R1+0x190], R4 ;  /* 0x0001900401007387 */ /* 0x0007e20000100a00 */
[C---:B------:R-:W-:Y:S02]  /*11990*/  IADD3 R7, R3.reuse, -0x1df, RZ ;  /* 0xfffffe2103077810 */ /* 0x040fe40007ffe0ff */
[----:B-1----:R-:W-:Y:S02]  /*119a0*/  IADD3 R252, R3, -0x1e3, RZ ;  /* 0xfffffe1d03fc7810 */ /* 0x002fe40007ffe0ff */
[----:B------:R1:W-:Y:S01]  /*119b0*/  LDGSTS.E [R53+0x39c00], [R74.64], !P6 ;  /* 0x39c000004a357fae */ /* 0x0003e2000f121848 */
[----:B------:R-:W-:-:S03]  /*119c0*/  ISETP.GE.U32.AND P6, PT, R7, 0x7ffffda2, PT ;  /* 0x7ffffda20700780c */ /* 0x000fc60003fc6070 */
[----:B------:R1:W-:Y:S01]  /*119d0*/  LDGSTS.E [R53+0x3a400], [R78.64], !P5 ;  /* 0x3a4000004e357fae */ /* 0x0003e2000e921848 */
[----:B------:R-:W-:-:S03]  /*119e0*/  ISETP.GE.U32.AND P5, PT, R252, 0x7ffffd9e, PT ;  /* 0x7ffffd9efc00780c */ /* 0x000fc60003fa6070 */
[----:B------:R1:W-:Y:S01]  /*119f0*/  LDGSTS.E [R53+0x3ac00], [R4.64], !P4 ;  /* 0x3ac0000004357fae */ /* 0x0003e2000e121848 */
[----:B------:R-:W-:Y:S01]  /*11a00*/  IADD3 R7, R3, -0x1e7, RZ ;  /* 0xfffffe1903077810 */ /* 0x000fe20007ffe0ff */
[C---:B---3--:R-:W-:Y:S02]  /*11a10*/  IMAD.WIDE R10, R27.reuse, 0x4, R68 ;  /* 0x000000041b0a7825 */ /* 0x048fe400078e0244 */
[----:B------:R-:W3:Y:S04]  /*11a20*/  LDL.LU.64 R68, [R1+0x1a8] ;  /* 0x0001a80001447983 */ /* 0x000ee80000300a00 */
[----:B------:R1:W-:Y:S02]  /*11a30*/  STL.64 [R1+0x1d8], R10 ;  /* 0x0001d80a01007387 */ /* 0x0003e40000100a00 */
[----:B-1----:R-:W-:-:S02]  /*11a40*/  IMAD.WIDE R4, R27, 0x4, R62 ;  /* 0x000000041b047825 */ /* 0x002fc400078e023e */
[----:B------:R-:W3:Y:S01]  /*11a50*/  LDL.LU.64 R62, [R1+0x1a0] ;  /* 0x0001a000013e7983 */ /* 0x000ee20000300a00 */
[----:B------:R-:W-:-:S03]  /*11a60*/  ISETP.GE.U32.AND P4, PT, R7, 0x7ffffd9a, PT ;  /* 0x7ffffd9a0700780c */ /* 0x000fc60003f86070 */
[----:B------:R1:W-:Y:S01]  /*11a70*/  LDGSTS.E [R53+0x3b400], [R10.64], !P2 ;  /* 0x3b4000000a357fae */ /* 0x0003e2000d121848 */
[----:B------:R-:W-:-:S03]  /*11a80*/  IADD3 R252, R3, -0x1eb, RZ ;  /* 0xfffffe1503fc7810 */ /* 0x000fc60007ffe0ff */
[----:B------:R1:W-:Y:S01]  /*11a90*/  STL.64 [R1+0x248], R4 ;  /* 0x0002480401007387 */ /* 0x0003e20000100a00 */
[----:B------:R-:W-:-:S03]  /*11aa0*/  ISETP.GE.U32.AND P2, PT, R252, 0x7ffffd96, PT ;  /* 0x7ffffd96fc00780c */ /* 0x000fc60003f46070 */
[----:B------:R1:W-:Y:S02]  /*11ab0*/  LDGSTS.E [R53+0x3bc00], [R4.64], !P6 ;  /* 0x3bc0000004357fae */ /* 0x0003e4000f121848 */
[C---:B-1----:R-:W-:Y:S02]  /*11ac0*/  IMAD.WIDE R10, R27.reuse, 0x4, R60 ;  /* 0x000000041b0a7825 */ /* 0x042fe400078e023c */
[----:B------:R-:W3:Y:S04]  /*11ad0*/  LDL.LU.64 R60, [R1+0x198] ;  /* 0x00019800013c7983 */ /* 0x000ee80000300a00 */
[----:B------:R1:W-:Y:S01]  /*11ae0*/  STL.64 [R1+0x240], R10 ;  /* 0x0002400a01007387 */ /* 0x0003e20000100a00 */
[----:B------:R-:W-:-:S03]  /*11af0*/  IMAD.WIDE R4, R27, 0x4, R58 ;  /* 0x000000041b047825 */ /* 0x000fc600078e023a */
[----:B------:R1:W-:Y:S04]  /*11b00*/  LDGSTS.E [R53+0x3c400], [R10.64], !P5 ;  /* 0x3c4000000a357fae */ /* 0x0003e8000e921848 */
[----:B------:R-:W3:Y:S04]  /*11b10*/  LDL.LU.64 R58, [R1+0x3c0] ;  /* 0x0003c000013a7983 */ /* 0x000ee80000300a00 */
[----:B------:R4:W-:Y:S01]  /*11b20*/  STL.64 [R1+0x238], R4 ;  /* 0x0002380401007387 */ /* 0x0009e20000100a00 */
[----:B-1----:R-:W-:-:S03]  /*11b30*/  IMAD.WIDE R10, R27, 0x4, R70 ;  /* 0x000000041b0a7825 */ /* 0x002fc600078e0246 */
[----:B------:R4:W-:Y:S04]  /*11b40*/  LDGSTS.E [R53+0x3cc00], [R4.64], !P4 ;  /* 0x3cc0000004357fae */ /* 0x0009e8000e121848 */
[----:B------:R2:W-:Y:S04]  /*11b50*/  STL.64 [R1+0x230], R10 ;  /* 0x0002300a01007387 */ /* 0x0005e80000100a00 */
[----:B------:R2:W-:Y:S01]  /*11b60*/  LDGSTS.E [R53+0x3d400], [R10.64], !P2 ;  /* 0x3d4000000a357fae */ /* 0x0005e2000d121848 */
[----:B----4-:R-:W-:-:S03]  /*11b70*/  IMAD.WIDE R4, R27, 0x4, R56 ;  /* 0x000000041b047825 */ /* 0x010fc600078e0238 */
[----:B------:R-:W4:Y:S04]  /*11b80*/  LDL.LU.64 R56, [R1+0x3a8] ;  /* 0x0003a80001387983 */ /* 0x000f280000300a00 */
[----:B------:R3:W-:Y:S01]  /*11b90*/  STL.64 [R1+0x220], R4 ;  /* 0x0002200401007387 */ /* 0x0007e20000100a00 */
[----:B--2---:R-:W-:-:S03]  /*11ba0*/  IMAD.WIDE R10, R27, 0x4, R54 ;  /* 0x000000041b0a7825 */ /* 0x004fc600078e0236 */
[----:B------:R-:W2:Y:S01]  /*11bb0*/  LDL.LU.64 R54, [R1+0x390] ;  /* 0x0003900001367983 */ /* 0x000ea20000300a00 */
[C---:B------:R-:W-:Y:S02]  /*11bc0*/  IADD3 R7, R3.reuse, -0x1ef, RZ ;  /* 0xfffffe1103077810 */ /* 0x040fe40007ffe0ff */
[----:B------:R-:W-:Y:S02]  /*11bd0*/  IADD3 R252, R3, -0x1f3, RZ ;  /* 0xfffffe0d03fc7810 */ /* 0x000fe40007ffe0ff */
[----:B------:R-:W-:Y:S02]  /*11be0*/  ISETP.GE.U32.AND P6, PT, R7, 0x7ffffd92, PT ;  /* 0x7ffffd920700780c */ /* 0x000fe40003fc6070 */
[----:B------:R-:W-:Y:S02]  /*11bf0*/  ISETP.GE.U32.AND P5, PT, R252, 0x7ffffd8e, PT ;  /* 0x7ffffd8efc00780c */ /* 0x000fe40003fa6070 */
[----:B------:R-:W-:Y:S01]  /*11c00*/  IADD3 R7, R3, -0x1f7, RZ ;  /* 0xfffffe0903077810 */ /* 0x000fe20007ffe0ff */
[----:B------:R1:W-:Y:S03]  /*11c10*/  STL.64 [R1+0x228], R10 ;  /* 0x0002280a01007387 */ /* 0x0003e60000100a00 */
[----:B------:R-:W-:-:S02]  /*11c20*/  ISETP.GE.U32.AND P4, PT, R7, 0x7ffffd8a, PT ;  /* 0x7ffffd8a0700780c */ /* 0x000fc40003f86070 */
[----:B------:R-:W-:-:S03]  /*11c30*/  IADD3 R252, R3, -0x1fb, RZ ;  /* 0xfffffe0503fc7810 */ /* 0x000fc60007ffe0ff */
        /* <DEDUP_REMOVED lines=10> */
[----:B------:R1:W-:Y:S04]  /*11ce0*/  LDGSTS.E [R53+0x3ec00], [R4.64], !P4 ;  /* 0x3ec0000004357fae */ /* 0x0003e8000e121848 */
[----:B------:R1:W-:Y:S04]  /*11cf0*/  STL.64 [R1+0x1f0], R10 ;  /* 0x0001f00a01007387 */ /* 0x0003e80000100a00 */
[----:B------:R1:W-:Y:S02]  /*11d00*/  LDGSTS.E [R53+0x3f400], [R10.64], !P2 ;  /* 0x3f4000000a357fae */ /* 0x0003e4000d121848 */
[----:B-1----:R-:W-:-:S02]  /*11d10*/  IMAD.WIDE R4, R27, 0x4, R60 ;  /* 0x000000041b047825 */ /* 0x002fc400078e023c */
[----:B------:R-:W3:Y:S04]  /*11d20*/  LDL.LU.64 R60, [R1+0x348] ;  /* 0x00034800013c7983 */ /* 0x000ee80000300a00 */
[----:B------:R4:W-:Y:S01]  /*11d30*/  STL.64 [R1+0x1d0], R4 ;  /* 0x0001d00401007387 */ /* 0x0009e20000100a00 */
[----:B------:R-:W-:-:S03]  /*11d40*/  LOP3.LUT R52, R2, 0x60, RZ, 0x3c, !PT ;  /* 0x0000006002347812 */ /* 0x000fc600078e3cff */
[----:B------:R4:W-:Y:S01]  /*11d50*/  LDGSTS.E [R53+0x3fc00], [R4.64], !P6 ;  /* 0x3fc0000004357fae */ /* 0x0009e2000f121848 */
[----:B------:R-:W-:-:S03]  /*11d60*/  IMAD.WIDE R10, R27, 0x4, R58 ;  /* 0x000000041b0a7825 */ /* 0x000fc600078e023a */
[----:B------:R-:W3:Y:S04]  /*11d70*/  LDL.LU.64 R58, [R1+0x330] ;  /* 0x00033000013a7983 */ /* 0x000ee80000300a00 */
[----:B------:R2:W-:Y:S04]  /*11d80*/  STL.64 [R1+0x1e0], R10 ;  /* 0x0001e00a01007387 */ /* 0x0005e80000100a00 */
[----:B------:R2:W-:Y:S01]  /*11d90*/  LDGSTS.E [R52+0x30600], [R10.64], !P0 ;  /* 0x306000000a347fae */ /* 0x0005e2000c121848 */
[----:B----4-:R-:W-:-:S03]  /*11da0*/  IMAD.WIDE R4, R27, 0x4, R56 ;  /* 0x000000041b047825 */ /* 0x010fc600078e0238 */
[----:B------:R-:W4:Y:S04]  /*11db0*/  LDL.LU.64 R56, [R1+0x318] ;  /* 0x0003180001387983 */ /* 0x000f280000300a00 */
[----:B------:R3:W-:Y:S01]  /*11dc0*/  STL.64 [R1+0x1f8], R4 ;  /* 0x0001f80401007387 */ /* 0x0007e20000100a00 */
[----:B------:R-:W-:-:S03]  /*11dd0*/  IADD3 R252, R3, -0x190, RZ ;  /* 0xfffffe7003fc7810 */ /* 0x000fc60007ffe0ff */
[----:B------:R3:W-:Y:S01]  /*11de0*/  LDGSTS.E [R52+0x30e00], [R4.64], !P3 ;  /* 0x30e0000004347fae */ /* 0x0007e2000d921848 */
[----:B--2---:R-:W-:-:S03]  /*11df0*/  IMAD.WIDE R10, R27, 0x4, R54 ;  /* 0x000000041b0a7825 */ /* 0x004fc600078e0236 */
[----:B------:R-:W2:Y:S01]  /*11e00*/  LDL.LU.64 R54, [R1+0x300] ;  /* 0x0003000001367983 */ /* 0x000ea20000300a00 */
[----:B------:R-:W-:-:S03]  /*11e10*/  ISETP.GE.U32.AND P5, PT, R252, 0x7ffffdf1, PT ;  /* 0x7ffffdf1fc00780c */ /* 0x000fc60003fa6070 */
[----:B------:R1:W-:Y:S01]  /*11e20*/  STL.64 [R1+0x210], R10 ;  /* 0x0002100a01007387 */ /* 0x0003e20000100a00 */
[----:B------:R-:W-:-:S03]  /*11e30*/  IADD3 R7, R3, -0x194, RZ ;  /* 0xfffffe6c03077810 */ /* 0x000fc60007ffe0ff */
[----:B------:R1:W-:Y:S01]  /*11e40*/  LDGSTS.E [R52+0x31600], [R10.64], !P1 ;  /* 0x316000000a347fae */ /* 0x0003e2000c921848 */
[----:B------:R-:W-:Y:S02]  /*11e50*/  ISETP.GE.U32.AND P4, PT, R7, 0x7ffffded, PT ;  /* 0x7ffffded0700780c */ /* 0x000fe40003f86070 */
[C---:B------:R-:W-:Y:S02]  /*11e60*/  IADD3 R252, R3.reuse, -0x198, RZ ;  /* 0xfffffe6803fc7810 */ /* 0x040fe40007ffe0ff */
[----:B------:R-:W-:Y:S02]  /*11e70*/  IADD3 R7, R3, -0x19c, RZ ;  /* 0xfffffe6403077810 */ /* 0x000fe40007ffe0ff */
[----:B------:R-:W-:Y:S02]  /*11e80*/  ISETP.GE.U32.AND P2, PT, R252, 0x7ffffde9, PT ;  /* 0x7ffffde9fc00780c */ /* 0x000fe40003f46070 */
[----:B------:R-:W-:Y:S01]  /*11e90*/  ISETP.GE.U32.AND P6, PT, R7, 0x7ffffde5, PT ;  /* 0x7ffffde50700780c */ /* 0x000fe20003fc6070 */
[----:B---3--:R-:W-:-:S02]  /*11ea0*/  IMAD.WIDE R4, R27, 0x4, R68 ;  /* 0x000000041b047825 */ /* 0x008fc400078e0244 */
[----:B------:R-:W3:Y:S04]  /*11eb0*/  LDL.LU.64 R68, [R1+0x188] ;  /* 0x0001880001447983 */ /* 0x000ee80000300a00 */
[----:B------:R1:W-:Y:S02]  /*11ec0*/  STL.64 [R1+0x250], R4 ;  /* 0x0002500401007387 */ /* 0x0003e40000100a00 */
[C---:B-1----:R-:W-:Y:S02]  /*11ed0*/  IMAD.WIDE R10, R27.reuse, 0x4, R62 ;  /* 0x000000041b0a7825 */ /* 0x042fe400078e023e */
[----:B------:R-:W3:Y:S04]  /*11ee0*/  LDL.LU.64 R62, [R1+0x180] ;  /* 0x00018000013e7983 */ /* 0x000ee80000300a00 */
[----:B------:R1:W-:Y:S04]  /*11ef0*/  LDGSTS.E [R52+0x31e00], [R4.64], !P5 ;  /* 0x31e0000004347fae */ /* 0x0003e8000e921848 */
[----:B------:R1:W-:Y:S04]  /*11f00*/  STL.64 [R1+0x260], R10 ;  /* 0x0002600a01007387 */ /* 0x0003e80000100a00 */
[----:B------:R-:W3:Y:S01]  /*11f10*/  LDL.LU.64 R70, [R1+0x178] ;  /* 0x0001780001467983 */ /* 0x000ee20000300a00 */
[----:B-1----:R-:W-:-:S03]  /*11f20*/  IMAD.WIDE R4, R27, 0x4, R60 ;  /* 0x000000041b047825 */ /* 0x002fc600078e023c */
[----:B------:R1:W-:Y:S04]  /*11f30*/  LDGSTS.E [R52+0x32600], [R10.64], !P4 ;  /* 0x326000000a347fae */ /* 0x0003e8000e121848 */
[----:B------:R4:W-:Y:S04]  /*11f40*/  STL.64 [R1+0x270], R4 ;  /* 0x0002700401007387 */ /* 0x0009e80000100a00 */
[----:B------:R-:W3:Y:S01]  /*11f50*/  LDL.LU.64 R60, [R1+0x170] ;  /* 0x00017000013c7983 */ /* 0x000ee20000300a00 */
[----:B-1----:R-:W-:-:S03]  /*11f60*/  IMAD.WIDE R10, R27, 0x4, R58 ;  /* 0x000000041b0a7825 */ /* 0x002fc600078e023a */
[----:B------:R4:W-:Y:S04]  /*11f70*/  LDGSTS.E [R52+0x32e00], [R4.64], !P2 ;  /* 0x32e0000004347fae */ /* 0x0009e8000d121848 */
[----:B------:R-:W3:Y:S04]  /*11f80*/  LDL.LU.64 R58, [R1+0x168] ;  /* 0x00016800013a7983 */ /* 0x000ee80000300a00 */
        /* <DEDUP_REMOVED lines=11> */
[C---:B------:R-:W-:Y:S02]  /*12040*/  IADD3 R252, R3.reuse, -0x1a8, RZ ;  /* 0xfffffe5803fc7810 */ /* 0x040fe40007ffe0ff */
[----:B------:R-:W-:Y:S01]  /*12050*/  IADD3 R7, R3, -0x1ac, RZ ;  /* 0xfffffe5403077810 */ /* 0x000fe20007ffe0ff */
[----:B------:R1:W-:Y:S01]  /*12060*/  STL.64 [R1+0x2f8], R10 ;  /* 0x0002f80a01007387 */ /* 0x0003e20000100a00 */
[----:B------:R-:W-:-:S02]  /*12070*/  ISETP.GE.U32.AND P1, PT, R252, 0x7ffffdd9, PT ;  /* 0x7ffffdd9fc00780c */ /* 0x000fc40003f26070 */
[----:B------:R-:W-:-:S03]  /*12080*/  ISETP.GE.U32.AND P5, PT, R7, 0x7ffffdd5, PT ;  /* 0x7ffffdd50700780c */ /* 0x000fc60003fa6070 */
[----:B------:R3:W-:Y:S01]  /*12090*/  LDGSTS.E [R52+0x33e00], [R4.64], !P0 ;  /* 0x33e0000004347fae */ /* 0x0007e2000c121848 */
[----:B------:R-:W-:-:S03]  /*120a0*/  IADD3 R252, R3, -0x1b0, RZ ;  /* 0xfffffe5003fc7810 */ /* 0x000fc60007ffe0ff */
[----:B------:R1:W-:Y:S01]  /*120b0*/  LDGSTS.E [R52+0x34600], [R10.64], !P3 ;  /* 0x346000000a347fae */ /* 0x0003e2000d921848 */
[----:B------:R-:W-:Y:S02]  /*120c0*/  ISETP.GE.U32.AND P4, PT, R252, 0x7ffffdd1, PT ;  /* 0x7ffffdd1fc00780c */ /* 0x000fe40003f86070 */
[----:B------:R-:W-:Y:S01]  /*120d0*/  IADD3 R7, R3, -0x1b4, RZ ;  /* 0xfffffe4c03077810 */ /* 0x000fe20007ffe0ff */
[C---:B---3--:R-:W-:Y:S02]  /*120e0*/  IMAD.WIDE R4, R27.reuse, 0x4, R68 ;  /* 0x000000041b047825 */ /* 0x048fe400078e0244 */
[----:B------:R-:W3:Y:S04]  /*120f0*/  LDL.LU.64 R68, [R1+0x150] ;  /* 0x0001500001447983 */ /* 0x000ee80000300a00 */
[----:B------:R1:W-:Y:S02]  /*12100*/  STL.64 [R1+0x2f0], R4 ;  /* 0x0002f00401007387 */ /* 0x0003e40000100a00 */
[----:B-1----:R-:W-:-:S02]  /*12110*/  IMAD.WIDE R10, R27, 0x4, R62 ;  /* 0x000000041b0a7825 */ /* 0x002fc400078e023e */
[----:B------:R-:W3:Y:S01]  /*12120*/  LDL.LU.64 R62, [R1+0x148] ;  /* 0x00014800013e7983 */ /* 0x000ee20000300a00 */
[----:B------:R-:W-:Y:S02]  /*12130*/  ISETP.GE.U32.AND P2, PT, R7, 0x7ffffdcd, PT ;  /* 0x7ffffdcd0700780c */ /* 0x000fe40003f46070 */
[----:B------:R-:W-:Y:S01]  /*12140*/  IADD3 R252, R3, -0x1b8, RZ ;  /* 0xfffffe4803fc7810 */ /* 0x000fe20007ffe0ff */
[----:B------:R1:W-:Y:S03]  /*12150*/  LDGSTS.E [R52+0x34e00], [R4.64], !P1 ;  /* 0x34e0000004347fae */ /* 0x0003e6000c921848 */
[----:B------:R-:W-:Y:S01]  /*12160*/  ISETP.GE.U32.AND P6, PT, R252, 0x7ffffdc9, PT ;  /* 0x7ffffdc9fc00780c */ /* 0x000fe20003fc6070 */
[----:B------:R1:W-:Y:S04]  /*12170*/  STL.64 [R1+0x2e8], R10 ;  /* 0x0002e80a01007387 */ /* 0x0003e80000100a00 */
[----:B------:R1:W-:Y:S02]  /*12180*/  LDGSTS.E [R52+0x35600], [R10.64], !P5 ;  /* 0x356000000a347fae */ /* 0x0003e4000e921848 */
[----:B-1----:R-:W-:-:S05]  /*12190*/  IMAD.WIDE R4, R27, 0x4, R70 ;  /* 0x000000041b047825 */ /* 0x002fca00078e0246 */
[----:B------:R1:W-:Y:S01]  /*121a0*/  STL.64 [R1+0x2e0], R4 ;  /* 0x0002e00401007387 */ /* 0x0003e20000100a00 */
[----:B------:R-:W-:-:S03]  /*121b0*/  IMAD.WIDE R10, R27, 0x4, R60 ;  /* 0x000000041b0a7825 */ /* 0x000fc600078e023c */
[----:B------:R1:W-:Y:S04]  /*121c0*/  LDGSTS.E [R52+0x35e00], [R4.64], !P4 ;  /* 0x35e0000004347fae */ /* 0x0003e8000e121848 */
[----:B------:R-:W3:Y:S04]  /*121d0*/  LDL.LU.64 R60, [R1+0x140] ;  /* 0x00014000013c7983 */ /* 0x000ee80000300a00 */
[----:B------:R4:W-:Y:S01]  /*121e0*/  STL.64 [R1+0x2d8], R10 ;  /* 0x0002d80a01007387 */ /* 0x0009e20000100a00 */
        /* <DEDUP_REMOVED lines=14> */
[C---:B------:R-:W-:Y:S01]  /*122d0*/  IADD3 R7, R3.reuse, -0x1c4, RZ ;  /* 0xfffffe3c03077810 */ /* 0x040fe20007ffe0ff */
[----:B------:R1:W-:Y:S01]  /*122e0*/  STL.64 [R1+0x2c0], R4 ;  /* 0x0002c00401007387 */ /* 0x0003e20000100a00 */
[----:B------:R-:W-:-:S02]  /*122f0*/  IADD3 R252, R3, -0x1c8, RZ ;  /* 0xfffffe3803fc7810 */ /* 0x000fc40007ffe0ff */
[----:B------:R-:W-:Y:S01]  /*12300*/  ISETP.GE.U32.AND P1, PT, R7, 0x7ffffdbd, PT ;  /* 0x7ffffdbd0700780c */ /* 0x000fe20003f26070 */
[----:B------:R-:W2:Y:S04]  /*12310*/  LDL.LU.64 R72, [R1+0x120] ;  /* 0x0001200001487983 */ /* 0x000ea80000300a00 */
[----:B------:R3:W-:Y:S01]  /*12320*/  LDGSTS.E [R52+0x37600], [R10.64], !P0 ;  /* 0x376000000a347fae */ /* 0x0007e2000c121848 */
[----:B------:R-:W-:-:S03]  /*12330*/  IADD3 R7, R3, -0x1cc, RZ ;  /* 0xfffffe3403077810 */ /* 0x000fc60007ffe0ff */
[----:B------:R1:W-:Y:S01]  /*12340*/  LDGSTS.E [R52+0x37e00], [R4.64], !P3 ;  /* 0x37e0000004347fae */ /* 0x0003e2000d921848 */
[----:B------:R-:W-:Y:S01]  /*12350*/  ISETP.GE.U32.AND P5, PT, R252, 0x7ffffdb9, PT ;  /* 0x7ffffdb9fc00780c */ /* 0x000fe20003fa6070 */
[----:B---3--:R-:W-:-:S05]  /*12360*/  IMAD.WIDE R10, R27, 0x4, R68 ;  /* 0x000000041b0a7825 */ /* 0x008fca00078e0244 */
[----:B------:R3:W-:Y:S01]  /*12370*/  STL.64 [R1+0x2b8], R10 ;  /* 0x0002b80a01007387 */ /* 0x0007e20000100a00 */
[----:B-1----:R-:W-:-:S03]  /*12380*/  IMAD.WIDE R4, R27, 0x4, R62 ;  /* 0x000000041b047825 */ /* 0x002fc600078e023e */
[----:B------:R-:W2:Y:S01]  /*12390*/  LDL.LU.64 R70, [R1+0x118] ;  /* 0x0001180001467983 */ /* 0x000ea20000300a00 */
[----:B------:R-:W-:-:S03]  /*123a0*/  ISETP.GE.U32.AND P4, PT, R7, 0x7ffffdb5, PT ;  /* 0x7ffffdb50700780c */ /* 0x000fc60003f86070 */
[----:B------:R1:W-:Y:S01]  /*123b0*/  STL.64 [R1+0x2b0], R4 ;  /* 0x0002b00401007387 */ /* 0x0003e20000100a00 */
[----:B------:R-:W-:-:S03]  /*123c0*/  IADD3 R252, R3, -0x1d0, RZ ;  /* 0xfffffe3003fc7810 */ /* 0x000fc60007ffe0ff */
[----:B------:R-:W2:Y:S04]  /*123d0*/  LDL.LU.64 R62, [R1+0x110] ;  /* 0x00011000013e7983 */ /* 0x000ea80000300a00 */
[----:B------:R-:W2:Y:S01]  /*123e0*/  LDL.LU.64 R68, [R1+0x108] ;  /* 0x0001080001447983 */ /* 0x000ea20000300a00 */
[----:B------:R-:W-:-:S03]  /*123f0*/  ISETP.GE.U32.AND P2, PT, R252, 0x7ffffdb1, PT ;  /* 0x7ffffdb1fc00780c */ /* 0x000fc60003f46070 */
[----:B------:R3:W-:Y:S04]  /*12400*/  LDGSTS.E [R52+0x38600], [R10.64], !P1 ;  /* 0x386000000a347fae */ /* 0x0007e8000c921848 */
[----:B------:R1:W-:Y:S01]  /*12410*/  LDGSTS.E [R52+0x38e00], [R4.64], !P5 ;  /* 0x38e0000004347fae */ /* 0x0003e2000e921848 */
[----:B---3--:R-:W-:-:S05]  /*12420*/  IMAD.WIDE R10, R27, 0x4, R60 ;  /* 0x000000041b0a7825 */ /* 0x008fca00078e023c */
[----:B------:R4:W-:Y:S04]  /*12430*/  STL.64 [R1+0x2a8], R10 ;  /* 0x0002a80a01007387 */ /* 0x0009e80000100a00 */
[----:B------:R4:W-:Y:S01]  /*12440*/  LDGSTS.E [R52+0x39600], [R10.64], !P4 ;  /* 0x396000000a347fae */ /* 0x0009e2000e121848 */
[----:B-1----:R-:W-:-:S03]  /*12450*/  IMAD.WIDE R4, R27, 0x4, R58 ;  /* 0x000000041b047825 */ /* 0x002fc600078e023a */
[----:B------:R-:W3:Y:S04]  /*12460*/  LDL.LU.64 R60, [R1+0x100] ;  /* 0x00010000013c7983 */ /* 0x000ee80000300a00 */
[----:B------:R2:W-:Y:S04]  /*12470*/  STL.64 [R1+0x2a0], R4 ;  /* 0x0002a00401007387 */ /* 0x0005e80000100a00 */
[----:B------:R-:W3:Y:S01]  /*12480*/  LDL.LU.64 R58, [R1+0xf8] ;  /* 0x0000f800013a7983 */ /* 0x000ee20000300a00 */
[----:B----4-:R-:W-:-:S03]  /*12490*/  IMAD.WIDE R10, R27, 0x4, R56 ;  /* 0x000000041b0a7825 */ /* 0x010fc600078e0238 */
[----:B------:R2:W-:Y:S04]  /*124a0*/  LDGSTS.E [R52+0x39e00], [R4.64], !P2 ;  /* 0x39e0000004347fae */ /* 0x0005e8000d121848 */
        /* <DEDUP_REMOVED lines=8> */
[----:B------:R-:W-:-:S04]  /*12530*/  IADD3 R7, R3, -0x1dc, RZ ;  /* 0xfffffe2403077810 */ /* 0x000fc80007ffe0ff */
[----:B------:R-:W-:Y:S01]  /*12540*/  ISETP.GE.U32.AND P3, PT, R7, 0x7ffffda5, PT ;  /* 0x7ffffda50700780c */ /* 0x000fe20003f66070 */
[----:B------:R1:W-:Y:S01]  /*12550*/  STL.64 [R1+0x290], R4 ;  /* 0x0002900401007387 */ /* 0x0003e20000100a00 */
[----:B------:R-:W-:-:S03]  /*12560*/  IADD3 R252, R3, -0x1e0, RZ ;  /* 0xfffffe2003fc7810 */ /* 0x000fc60007ffe0ff */
[----:B------:R1:W-:Y:S01]  /*12570*/  LDGSTS.E [R52+0x3a600], [R10.64], !P6 ;  /* 0x3a6000000a347fae */ /* 0x0003e2000f121848 */
[----:B------:R-:W-:-:S03]  /*12580*/  IADD3 R7, R3, -0x1e4, RZ ;  /* 0xfffffe1c03077810 */ /* 0x000fc60007ffe0ff */
[----:B------:R1:W-:Y:S01]  /*12590*/  LDGSTS.E [R52+0x3ae00], [R4.64], !P0 ;  /* 0x3ae0000004347fae */ /* 0x0003e2000c121848 */
[----:B------:R-:W-:Y:S02]  /*125a0*/  ISETP.GE.U32.AND P1, PT, R252, 0x7ffffda1, PT ;  /* 0x7ffffda1fc00780c */ /* 0x000fe40003f26070 */
[----:B------:R-:W-:Y:S01]  /*125b0*/  IADD3 R252, R3, -0x1e8, RZ ;  /* 0xfffffe1803fc7810 */ /* 0x000fe20007ffe0ff */
[----:B-1----:R-:W-:Y:S01]  /*125c0*/  IMAD.WIDE R10, R27, 0x4, R72 ;  /* 0x000000041b0a7825 */ /* 0x002fe200078e0248 */
[----:B------:R-:W-:Y:S02]  /*125d0*/  ISETP.GE.U32.AND P5, PT, R7, 0x7ffffd9d, PT ;  /* 0x7ffffd9d0700780c */ /* 0x000fe40003fa6070 */
[----:B------:R-:W-:Y:S02]  /*125e0*/  IADD3 R7, R3, -0x1ec, RZ ;  /* 0xfffffe1403077810 */ /* 0x000fe40007ffe0ff */
[----:B------:R1:W-:Y:S04]  /*125f0*/  STL.64 [R1+0x288], R10 ;  /* 0x0002880a01007387 */ /* 0x0003e80000100a00 */
[----:B------:R1:W-:Y:S01]  /*12600*/  LDGSTS.E [R52+0x3b600], [R10.64], !P3 ;  /* 0x3b6000000a347fae */ /* 0x0003e2000d921848 */
[----:B------:R-:W-:Y:S01]  /*12610*/  IMAD.WIDE R4, R27, 0x4, R70 ;  /* 0x000000041b047825 */ /* 0x000fe200078e0246 */
[----:B------:R-:W-:-:S04]  /*12620*/  ISETP.GE.U32.AND P4, PT, R252, 0x7ffffd99, PT ;  /* 0x7ffffd99fc00780c */ /* 0x000fc80003f86070 */
[----:B------:R3:W-:Y:S01]  /*12630*/  STL.64 [R1+0x120], R4 ;  /* 0x0001200401007387 */ /* 0x0007e20000100a00 */
[----:B------:R-:W-:Y:S01]  /*12640*/  IMAD.WIDE R18, R27, 0x4, R62 ;  /* 0x000000041b127825 */ /* 0x000fe200078e023e */
[----:B------:R-:W-:Y:S02]  /*12650*/  ISETP.GE.U32.AND P2, PT, R7, 0x7ffffd95, PT ;  /* 0x7ffffd950700780c */ /* 0x000fe40003f46070 */
[----:B------:R-:W2:Y:S01]  /*12660*/  LDL.LU.64 R62, [R1+0xe0] ;  /* 0x0000e000013e7983 */ /* 0x000ea20000300a00 */
[----:B-1----:R-:W-:-:S03]  /*12670*/  IMAD.WIDE R10, R27, 0x4, R68 ;  /* 0x000000041b0a7825 */ /* 0x002fc600078e0244 */
[----:B------:R1:W-:Y:S04]  /*12680*/  STL.64 [R1+0x170], R18 ;  /* 0x0001701201007387 */ /* 0x0003e80000100a00 */
[----:B------:R4:W-:Y:S04]  /*12690*/  STL.64 [R1+0x328], R10 ;  /* 0x0003280a01007387 */ /* 0x0009e80000100a00 */
[----:B------:R-:W2:Y:S04]  /*126a0*/  LDL.LU.64 R70, [R1+0xd8] ;  /* 0x0000d80001467983 */ /* 0x000ea80000300a00 */
[----:B------:R3:W-:Y:S04]  /*126b0*/  LDGSTS.E [R52+0x3be00], [R4.64], !P1 ;  /* 0x3be0000004347fae */ /* 0x0007e8000c921848 */
[----:B------:R1:W-:Y:S04]  /*126c0*/  LDGSTS.E [R52+0x3c600], [R18.64], !P5 ;  /* 0x3c60000012347fae */ /* 0x0003e8000e921848 */
[----:B------:R4:W-:Y:S01]  /*126d0*/  LDGSTS.E [R52+0x3ce00], [R10.64], !P4 ;  /* 0x3ce000000a347fae */ /* 0x0009e2000e121848 */
[----:B---3--:R-:W-:-:S05]  /*126e0*/  IMAD.WIDE R4, R27, 0x4, R60 ;  /* 0x000000041b047825 */ /* 0x008fca00078e023c */
[----:B------:R2:W-:Y:S01]  /*126f0*/  STL.64 [R1+0x330], R4 ;  /* 0x0003300401007387 */ /* 0x0005e20000100a00 */
[----:B-1----:R-:W-:-:S03]  /*12700*/  IMAD.WIDE R18, R27, 0x4, R58 ;  /* 0x000000041b127825 */ /* 0x002fc600078e023a */
[----:B------:R2:W-:Y:S04]  /*12710*/  LDGSTS.E [R52+0x3d600], [R4.64], !P2 ;  /* 0x3d60000004347fae */ /* 0x0005e8000d121848 */
[----:B------:R-:W3:Y:S01]  /*12720*/  LDL.LU.64 R68, [R1+0xd0] ;  /* 0x0000d00001447983 */ /* 0x000ee20000300a00 */
[----:B----4-:R-:W-:-:S03]  /*12730*/  IMAD.WIDE R10, R27, 0x4, R56 ;  /* 0x000000041b0a7825 */ /* 0x010fc600078e0238 */
[----:B------:R-:W-:Y:S04]  /*12740*/  STL.64 [R1+0x358], R18 ;  /* 0x0003581201007387 */ /* 0x000fe80000100a00 */
[----:B------:R-:W4:Y:S04]  /*12750*/  LDL.LU.64 R60, [R1+0xc8] ;  /* 0x0000c800013c7983 */ /* 0x000f280000300a00 */
[----:B------:R1:W-:Y:S04]  /*12760*/  STL.64 [R1+0x350], R10 ;  /* 0x0003500a01007387 */ /* 0x0003e80000100a00 */
[----:B------:R-:W3:Y:S01]  /*12770*/  LDL.LU.64 R56, [R1+0xc0] ;  /* 0x0000c00001387983 */ /* 0x000ee20000300a00 */
[----:B--2---:R-:W-:-:S05]  /*12780*/  IMAD.WIDE R4, R27, 0x4, R54 ;  /* 0x000000041b047825 */ /* 0x004fca00078e0236 */
[----:B------:R2:W-:Y:S04]  /*12790*/  STL.64 [R1+0x348], R4 ;  /* 0x0003480401007387 */ /* 0x0005e80000100a00 */
[----:B------:R-:W4:Y:S01]  /*127a0*/  LDL.LU.64 R54, [R1+0xb8] ;  /* 0x0000b80001367983 */ /* 0x000f220000300a00 */
[----:B------:R-:W-:-:S03]  /*127b0*/  IADD3 R252, R3, -0x1f0, RZ ;  /* 0xfffffe1003fc7810 */ /* 0x000fc60007ffe0ff */
[----:B------:R-:W1:Y:S01]  /*127c0*/  S2R R53, SR_TID.X ;  /* 0x0000000000357919 */ /* 0x000e620000002100 */
[----:B------:R-:W-:Y:S02]  /*127d0*/  IADD3 R7, R3, -0x1f4, RZ ;  /* 0xfffffe0c03077810 */ /* 0x000fe40007ffe0ff */
[----:B------:R-:W-:Y:S01]  /*127e0*/  ISETP.GE.U32.AND P6, PT, R252, 0x7ffffd91, PT ;  /* 0x7ffffd91fc00780c */ /* 0x000fe20003fc6070 */
[----:B------:R-:W4:Y:S01]  /*127f0*/  LDL.LU.64 R58, [R1+0xb0] ;  /* 0x0000b000013a7983 */ /* 0x000f220000300a00 */
[----:B------:R-:W-:Y:S02]  /*12800*/  ISETP.GE.U32.AND P0, PT, R7, 0x7ffffd8d, PT ;  /* 0x7ffffd8d0700780c */ /* 0x000fe40003f06070 */
[----:B------:R-:W-:-:S04]  /*12810*/  IADD3 R252, R3, -0x1f8, RZ ;  /* 0xfffffe0803fc7810 */ /* 0x000fc80007ffe0ff */
[----:B------:R-:W-:Y:S02]  /*12820*/  ISETP.GE.U32.AND P3, PT, R252, 0x7ffffd89, PT ;  /* 0x7ffffd89fc00780c */ /* 0x000fe40003f66070 */
[----:B------:R-:W-:-:S03]  /*12830*/  IADD3 R7, R3, -0x1fc, RZ ;  /* 0xfffffe0403077810 */ /* 0x000fc60007ffe0ff */
[----:B------:R2:W-:Y:S01]  /*12840*/  LDGSTS.E [R52+0x3de00], [R18.64], !P6 ;  /* 0x3de0000012347fae */ /* 0x0005e2000f121848 */
[----:B------:R-:W-:Y:S02]  /*12850*/  ISETP.GE.U32.AND P1, PT, R7, 0x7ffffd85, PT ;  /* 0x7ffffd850700780c */ /* 0x000fe40003f26070 */
[----:B------:R-:W-:Y:S01]  /*12860*/  IADD3 R7, R3, -0x200, RZ ;  /* 0xfffffe0003077810 */ /* 0x000fe20007ffe0ff */
[----:B------:R1:W-:Y:S03]  /*12870*/  LDGSTS.E [R52+0x3e600], [R10.64], !P0 ;  /* 0x3e6000000a347fae */ /* 0x0003e6000c121848 */
[----:B------:R-:W-:Y:S01]  /*12880*/  ISETP.GE.U32.AND P4, PT, R7, 0x7ffffd81, PT ;  /* 0x7ffffd810700780c */ /* 0x000fe20003f86070 */
[----:B------:R2:W-:Y:S01]  /*12890*/  LDGSTS.E [R52+0x3ee00], [R4.64], !P3 ;  /* 0x3ee0000004347fae */ /* 0x0005e2000d921848 */
[----:B-1----:R-:W-:-:S04]  /*128a0*/  LOP3.LUT R53, R53, 0x7f, RZ, 0xc0, !PT ;  /* 0x0000007f35357812 */ /* 0x002fc800078ec0ff */
[C---:B------:R-:W-:Y:S02]  /*128b0*/  ISETP.GE.AND P5, PT, R53.reuse, R26, PT ;  /* 0x0000001a3500720c */ /* 0x040fe40003fa6270 */
[----:B------:R-:W-:Y:S01]  /*128c0*/  ISETP.GE.AND P2, PT, R53, R7, PT ;  /* 0x000000073500720c */ /* 0x000fe20003f46270 */
[----:B------:R-:W-:Y:S02]  /*128d0*/  IMAD.WIDE R10, R27, 0x4, R62 ;  /* 0x000000041b0a7825 */ /* 0x000fe400078e023e */
[----:B------:R-:W4:Y:S04]  /*128e0*/  LDL.LU.64 R62, [R1+0xa8] ;  /* 0x0000a800013e7983 */ /* 0x000f280000300a00 */
[----:B------:R1:W-:Y:S01]  /*128f0*/  STL.64 [R1+0x340], R10 ;  /* 0x0003400a01007387 */ /* 0x0003e20000100a00 */
[----:B------:R-:W-:-:S03]  /*12900*/  IMAD.MOV.U32 R53, RZ, RZ, 0x7f ;  /* 0x0000007fff357424 */ /* 0x000fc600078e00ff */
[----:B------:R1:W-:Y:S01]  /*12910*/  LDGSTS.E [R52+0x3f600], [R10.64], !P1 ;  /* 0x3f6000000a347fae */ /* 0x0003e2000c921848 */
[----:B--2---:R-:W-:-:S03]  /*12920*/  IMAD.WIDE R4, R27, 0x4, R70 ;  /* 0x000000041b047825 */ /* 0x004fc600078e0246 */
[----:B------:R-:W2:Y:S01]  /*12930*/  LDL.LU.64 R70, [R1+0xa0] ;  /* 0x0000a00001467983 */ /* 0x000ea20000300a00 */
[----:B------:R-:W-:-:S03]  /*12940*/  IADD3 R53, R53, c[0x0][0x180], RZ ;  /* 0x0000600035357a10 */ /* 0x000fc60007ffe0ff */
[----:B------:R1:W-:Y:S01]  /*12950*/  LDGSTS.E [R52+0x3fe00], [R4.64], !P4 ;  /* 0x3fe0000004347fae */ /* 0x0003e2000e121848 */
[C---:B------:R-:W-:Y:S02]  /*12960*/  ISETP.GT.AND P3, PT, R53.reuse, 0x1ff, PT ;  /* 0x000001ff3500780c */ /* 0x040fe40003f64270 */
[----:B------:R-:W-:Y:S01]  /*12970*/  ISETP.GT.AND P4, PT, R53, 0x27f, PT ;  /* 0x0000027f3500780c */ /* 0x000fe20003f84270 */
[----:B------:R1:W-:Y:S01]  /*12980*/  STL.64 [R1+0x338], R4 ;  /* 0x0003380401007387 */ /* 0x0003e20000100a00 */
[----:B---3--:R-:W-:-:S03]  /*12990*/  IMAD.WIDE R150, R6, 0x4, R56 ;  /* 0x0000000406967825 */ /* 0x008fc600078e0238 */
[----:B-1----:R-:W3:Y:S04]  /*129a0*/  LDL.LU.64 R52, [R1+0x98] ;  /* 0x0000980001347983 */ /* 0x002ee80000300a00 */
[----:B------:R-:W3:Y:S04]  /*129b0*/  LDL.LU.64 R182, [R1+0x90] ;  /* 0x0000900001b67983 */ /* 0x000ee80000300a00 */
[----:B------:R-:W3:Y:S04]  /*129c0*/  LDL.LU.64 R168, [R1+0x88] ;  /* 0x0000880001a87983 */ /* 0x000ee80000300a00 */
[----:B------:R-:W3:Y:S04]  /*129d0*/  LDL.LU.64 R10, [R1+0x80] ;  /* 0x00008000010a7983 */ /* 0x000ee80000300a00 */
[----:B------:R-:W3:Y:S04]  /*129e0*/  LDL.LU.64 R136, [R1+0x78] ;  /* 0x0000780001887983 */ /* 0x000ee80000300a00 */
[----:B------:R-:W3:Y:S01]  /*129f0*/  LDL.LU.64 R20, [R1+0x70] ;  /* 0x0000700001147983 */ /* 0x000ee20000300a00 */
[----:B----4-:R-:W-:-:S04]  /*12a00*/  IMAD.WIDE R144, R6, 0x4, R54 ;  /* 0x0000000406907825 */ /* 0x010fc800078e0236 */
[C---:B------:R-:W-:Y:S01]  /*12a10*/  IMAD.WIDE R184, R6.reuse, 0x4, R68 ;  /* 0x0000000406b87825 */ /* 0x040fe200078e0244 */
[----:B------:R-:W4:Y:S04]  /*12a20*/  LDL.LU.64 R54, [R1+0x68] ;  /* 0x0000680001367983 */ /* 0x000f280000300a00 */
[----:B------:R-:W4:Y:S01]  /*12a30*/  LDL.LU.64 R56, [R1+0x60] ;  /* 0x0000600001387983 */ /* 0x000f220000300a00 */
[----:B------:R-:W-:-:S03]  /*12a40*/  IMAD.WIDE R18, R6, 0x4, R58 ;  /* 0x0000000406127825 */ /* 0x000fc600078e023a */
[----:B------:R-:W-:Y:S01]  /*12a50*/  STL.64 [R1+0x1e8], R184 ;  /* 0x0001e8b801007387 */ /* 0x000fe20000100a00 */
[----:B------:R-:W-:-:S03]  /*12a60*/  IMAD.WIDE R174, R6, 0x4, R60 ;  /* 0x0000000406ae7825 */ /* 0x000fc600078e023c */
[----:B------:R-:W4:Y:S04]  /*12a70*/  LDL.LU.64 R58, [R1+0x58] ;  /* 0x00005800013a7983 */ /* 0x000f280000300a00 */
[----:B------:R-:W4:Y:S04]  /*12a80*/  LDL.LU.64 R180, [R1+0x50] ;  /* 0x0000500001b47983 */ /* 0x000f280000300a00 */
[----:B------:R-:W4:Y:S04]  /*12a90*/  LDL.LU.64 R166, [R1+0x48] ;  /* 0x0000480001a67983 */ /* 0x000f280000300a00 */
[----:B------:R-:W4:Y:S04]  /*12aa0*/  LDL.LU.64 R160, [R1+0x40] ;  /* 0x0000400001a07983 */ /* 0x000f280000300a00 */
[----:B------:R-:W4:Y:S04]  /*12ab0*/  LDL.LU.64 R60, [R1+0x38] ;  /* 0x00003800013c7983 */ /* 0x000f280000300a00 */
[----:B------:R-:W-:Y:S01]  /*12ac0*/  STL.64 [R1+0x1c0], R174 ;  /* 0x0001c0ae01007387 */ /* 0x000fe20000100a00 */
[----:B------:R-:W-:Y:S01]  /*12ad0*/  IADD3 R7, R3, -0x205, RZ ;  /* 0xfffffdfb03077810 */ /* 0x000fe20007ffe0ff */
[----:B------:R-:W-:-:S02]  /*12ae0*/  IMAD.WIDE R250, R6, 0x4, R250 ;  /* 0x0000000406fa7825 */ /* 0x000fc400078e02fa */
[----:B------:R-:W0:Y:S02]  /*12af0*/  LDGDEPBAR ;  /* 0x00000000000079af */ /* 0x000e240000000000 */
[C---:B------:R-:W-:Y:S02]  /*12b00*/  IMAD.WIDE R4, R6.reuse, 0x4, R62 ;  /* 0x0000000406047825 */ /* 0x040fe400078e023e */
[----:B------:R-:W4:Y:S04]  /*12b10*/  LDL.LU.64 R62, [R1+0x30] ;  /* 0x00003000013e7983 */ /* 0x000f280000300a00 */
[----:B------:R-:W4:Y:S04]  /*12b20*/  LDL.LU.64 R68, [R1+0x28] ;  /* 0x0000280001447983 */ /* 0x000f280000300a00 */
[----:B------:R-:W-:Y:S01]  /*12b30*/  STL.64 [R1+0x1b8], R150 ;  /* 0x0001b89601007387 */ /* 0x000fe20000100a00 */
[----:B--2---:R-:W-:-:S03]  /*12b40*/  IMAD.WIDE R152, R6, 0x4, R70 ;  /* 0x0000000406987825 */ /* 0x004fc600078e0246 */
[----:B------:R-:W2:Y:S04]  /*12b50*/  LDL.LU.64 R70, [R1+0x20] ;  /* 0x0000200001467983 */ /* 0x000ea80000300a00 */
[----:B------:R-:W2:Y:S04]  /*12b60*/  LDL.LU.64 R72, [R1+0x18] ;  /* 0x0000180001487983 */ /* 0x000ea80000300a00 */
[----:B------:R1:W-:Y:S04]  /*12b70*/  STL.64 [R1+0x178], R152 ;  /* 0x0001789801007387 */ /* 0x0003e80000100a00 */
[----:B------:R-:W2:Y:S04]  /*12b80*/  LDL.LU.64 R176, [R1+0x10] ;  /* 0x0000100001b07983 */ /* 0x000ea80000300a00 */
[----:B------:R-:W2:Y:S04]  /*12b90*/  LDL.LU.64 R158, [R1+0x8] ;  /* 0x00000800019e7983 */ /* 0x000ea80000300a00 */
[----:B-1----:R-:W2:Y:S04]  /*12ba0*/  LDL.LU.64 R152, [R1] ;  /* 0x0000000001987983 */ /* 0x002ea80000300a00 */
[----:B------:R-:W-:Y:S01]  /*12bb0*/  STL.64 [R1+0x1a8], R144 ;  /* 0x0001a89001007387 */ /* 0x000fe20000100a00 */
[----:B---3--:R-:W-:-:S04]  /*12bc0*/  IMAD.WIDE R52, R6, 0x4, R52 ;  /* 0x0000000406347825 */ /* 0x008fc800078e0234 */
[C---:B------:R-:W-:Y:S01]  /*12bd0*/  IMAD.WIDE R182, R6.reuse, 0x4, R182 ;  /* 0x0000000406b67825 */ /* 0x040fe200078e02b6 */
[----:B------:R1:W-:Y:S03]  /*12be0*/  STL.64 [R1+0x168], R52 ;  /* 0x0001683401007387 */ /* 0x0003e60000100a00 */
[C---:B------:R-:W-:Y:S01]  /*12bf0*/  IMAD.WIDE R168, R6.reuse, 0x4, R168 ;  /* 0x0000000406a87825 */ /* 0x040fe200078e02a8 */
[----:B-1----:R-:W3:Y:S04]  /*12c00*/  LDL.LU.64 R52, [R1+0x878] ;  /* 0x0008780001347983 */ /* 0x002ee80000300a00 */
[----:B------:R-:W-:Y:S04]  /*12c10*/  STL.64 [R1+0x1a0], R18 ;  /* 0x0001a01201007387 */ /* 0x000fe80000100a00 */
[----:B------:R-:W-:Y:S04]  /*12c20*/  STL.64 [R1+0x188], R4 ;  /* 0x0001880401007387 */ /* 0x000fe80000100a00 */
[----:B------:R-:W-:Y:S04]  /*12c30*/  STL.64 [R1+0x160], R182 ;  /* 0x000160b601007387 */ /* 0x000fe80000100a00 */
[----:B------:R-:W-:Y:S01]  /*12c40*/  STL.64 [R1+0x148], R168 ;  /* 0x000148a801007387 */ /* 0x000fe20000100a00 */
[----:B------:R-:W-:-:S04]  /*12c50*/  IMAD.WIDE R10, R6, 0x4, R10 ;  /* 0x00000004060a7825 */ /* 0x000fc800078e020a */
[----:B----4-:R-:W-:-:S05]  /*12c60*/  IMAD.WIDE R54, R6, 0x4, R54 ;  /* 0x0000000406367825 */ /* 0x010fca00078e0236 */
[----:B------:R1:W-:Y:S01]  /*12c70*/  STL.64 [R1+0x108], R54 ;  /* 0x0001083601007387 */ /* 0x0003e20000100a00 */
[----:B------:R-:W-:-:S03]  /*12c80*/  IMAD.WIDE R56, R6, 0x4, R56 ;  /* 0x0000000406387825 */ /* 0x000fc600078e0238 */
[----:B-1----:R-:W4:Y:S04]  /*12c90*/  LDL.LU.64 R54, [R1+0x870] ;  /* 0x0008700001367983 */ /* 0x002f280000300a00 */
[----:B------:R-:W-:Y:S04]  /*12ca0*/  STL.64 [R1+0x138], R10 ;  /* 0x0001380a01007387 */ /* 0x000fe80000100a00 */
[----:B------:R1:W-:Y:S04]  /*12cb0*/  STL.64 [R1+0xf8], R56 ;  /* 0x0000f83801007387 */ /* 0x0003e80000100a00 */
[----:B-1----:R-:W3:Y:S01]  /*12cc0*/  LDL.LU.64 R56, [R1+0x868] ;  /* 0x0008680001387983 */ /* 0x002ee20000300a00 */
[----:B------:R-:W-:-:S04]  /*12cd0*/  IMAD.WIDE R136, R6, 0x4, R136 ;  /* 0x0000000406887825 */ /* 0x000fc800078e0288 */
[C---:B------:R-:W-:Y:S01]  /*12ce0*/  IMAD.WIDE R58, R6.reuse, 0x4, R58 ;  /* 0x00000004063a7825 */ /* 0x040fe200078e023a */
[----:B------:R-:W-:Y:S03]  /*12cf0*/  STL.64 [R1+0x130], R136 ;  /* 0x0001308801007387 */ /* 0x000fe60000100a00 */
[C---:B------:R-:W-:Y:S01]  /*12d00*/  IMAD.WIDE R20, R6.reuse, 0x4, R20 ;  /* 0x0000000406147825 */ /* 0x040fe200078e0214 */
[----:B------:R1:W-:Y:S03]  /*12d10*/  STL.64 [R1+0xf0], R58 ;  /* 0x0000f03a01007387 */ /* 0x0003e60000100a00 */
[----:B------:R-:W-:-:S04]  /*12d20*/  IMAD.WIDE R60, R6, 0x4, R60 ;  /* 0x00000004063c7825 */ /* 0x000fc800078e023c */
[----:B------:R-:W-:-:S04]  /*12d30*/  IMAD.WIDE R180, R6, 0x4, R180 ;  /* 0x0000000406b47825 */ /* 0x000fc800078e02b4 */
[C---:B------:R-:W-:Y:S01]  /*12d40*/  IMAD.WIDE R62, R6.reuse, 0x4, R62 ;  /* 0x00000004063e7825 */ /* 0x040fe200078e023e */
[----:B-1----:R-:W3:Y:S03]  /*12d50*/  LDL.LU.64 R58, [R1+0x860] ;  /* 0x00086000013a7983 */ /* 0x002ee60000300a00 */
[C---:B------:R-:W-:Y:S01]  /*12d60*/  IMAD.WIDE R166, R6.reuse, 0x4, R166 ;  /* 0x0000000406a67825 */ /* 0x040fe200078e02a6 */
[----:B------:R-:W-:Y:S01]  /*12d70*/  STL.64 [R1+0x128], R20 ;  /* 0x0001281401007387 */ /* 0x000fe20000100a00 */
[----:B------:R-:W-:Y:S02]  /*12d80*/  ISETP.GE.U32.AND P0, PT, R7, 0x7ffffd7c, PT ;  /* 0x7ffffd7c0700780c */ /* 0x000fe40003f06070 */
[----:B------:R-:W-:Y:S01]  /*12d90*/  IMAD.WIDE R68, R6, 0x4, R68 ;  /* 0x0000000406447825 */ /* 0x000fe200078e0244 */
[----:B------:R1:W-:Y:S01]  /*12da0*/  STL.64 [R1+0xb0], R60 ;  /* 0x0000b03c01007387 */ /* 0x0003e20000100a00 */
[----:B------:R-:W-:-:S02]  /*12db0*/  SEL R7, RZ, 0x4, P5 ;  /* 0x00000004ff077807 */ /* 0x000fc40002800000 */
[----:B------:R-:W-:-:S04]  /*12dc0*/  IMAD.WIDE R160, R6, 0x4, R160 ;  /* 0x0000000406a07825 */ /* 0x000fc800078e02a0 */
[C---:B--2---:R-:W-:Y:S01]  /*12dd0*/  IMAD.WIDE R70, R6.reuse, 0x4, R70 ;  /* 0x0000000406467825 */ /* 0x044fe200078e0246 */
[----:B-1----:R-:W2:Y:S04]  /*12de0*/  LDL.LU.64 R60, [R1+0x858] ;  /* 0x00085800013c7983 */ /* 0x002ea80000300a00 */
[----:B------:R-:W-:Y:S01]  /*12df0*/  STL.64 [R1+0xe8], R180 ;  /* 0x0000e8b401007387 */ /* 0x000fe20000100a00 */
[----:B------:R-:W-:-:S03]  /*12e00*/  IMAD.WIDE R72, R6, 0x4, R72 ;  /* 0x0000000406487825 */ /* 0x000fc600078e0248 */
[----:B------:R1:W-:Y:S01]  /*12e10*/  STL.64 [R1+0xa8], R62 ;  /* 0x0000a83e01007387 */ /* 0x0003e20000100a00 */
[----:B------:R-:W-:Y:S01]  /*12e20*/  SEL R7, R7, RZ, P3 ;  /* 0x000000ff07077207 */ /* 0x000fe20001800000 */
[C---:B------:R-:W-:Y:S02]  /*12e30*/  IMAD.WIDE R176, R6.reuse, 0x4, R176 ;  /* 0x0000000406b07825 */ /* 0x040fe400078e02b0 */
[----:B-1----:R-:W2:Y:S04]  /*12e40*/  LDL.LU.64 R62, [R1+0x850] ;  /* 0x00085000013e7983 */ /* 0x002ea80000300a00 */
[----:B------:R-:W-:Y:S04]  /*12e50*/  STL.64 [R1+0xd0], R166 ;  /* 0x0000d0a601007387 */ /* 0x000fe80000100a00 */
[----:B------:R1:W-:Y:S01]  /*12e60*/  STL.64 [R1+0xa0], R68 ;  /* 0x0000a04401007387 */ /* 0x0003e20000100a00 */
[----:B------:R-:W-:Y:S01]  /*12e70*/  ISETP.NE.U32.AND P3, PT, R7, RZ, PT ;  /* 0x000000ff0700720c */ /* 0x000fe20003f65070 */
[----:B------:R-:W-:-:S02]  /*12e80*/  IMAD.WIDE R158, R6, 0x4, R158 ;  /* 0x00000004069e7825 */ /* 0x000fc400078e029e */
[----:B-1----:R-:W2:Y:S04]  /*12e90*/  LDL.LU.64 R68, [R1+0x848] ;  /* 0x0008480001447983 */ /* 0x002ea80000300a00 */
[----:B------:R-:W-:Y:S04]  /*12ea0*/  STL.64 [R1+0xc8], R160 ;  /* 0x0000c8a001007387 */ /* 0x000fe80000100a00 */
[----:B------:R1:W-:Y:S01]  /*12eb0*/  STL.64 [R1+0x88], R70 ;  /* 0x0000884601007387 */ /* 0x0003e20000100a00 */
[----:B------:R-:W-:-:S03]  /*12ec0*/  IMAD.WIDE R152, R6, 0x4, R152 ;  /* 0x0000000406987825 */ /* 0x000fc600078e0298 */
[----:B------:R1:W-:Y:S01]  /*12ed0*/  LDGSTS.E [R2+0x68000], [R184.64], P3 ;  /* 0x68000000b8027fae */ /* 0x0003e20009921848 */
[----:B------:R-:W-:-:S03]  /*12ee0*/  IMAD.WIDE R242, R6, 0x4, R242 ;  /* 0x0000000406f27825 */ /* 0x000fc600078e02f2 */
[----:B------:R1:W-:Y:S04]  /*12ef0*/  LDGSTS.E [R2+0x69000], [R182.64], P3 ;  /* 0x69000000b6027fae */ /* 0x0003e80009921848 */
[----:B-1----:R-:W2:Y:S04]  /*12f00*/  LDL.LU.64 R70, [R1+0x840] ;  /* 0x0008400001467983 */ /* 0x002ea80000300a00 */
[----:B------:R1:W-:Y:S01]  /*12f10*/  STL.64 [R1+0x78], R72 ;  /* 0x0000784801007387 */ /* 0x0003e20000100a00 */
[----:B------:R-:W-:-:S03]  /*12f20*/  IMAD.WIDE R226, R6, 0x4, R226 ;  /* 0x0000000406e27825 */ /* 0x000fc600078e02e2 */
[----:B------:R1:W-:Y:S01]  /*12f30*/  LDGSTS.E [R2+0x6a000], [R180.64], P3 ;  /* 0x6a000000b4027fae */ /* 0x0003e20009921848 */
[----:B------:R-:W-:-:S03]  /*12f40*/  IMAD.WIDE R38, R6, 0x4, R38 ;  /* 0x0000000406267825 */ /* 0x000fc600078e0226 */
[----:B------:R1:W-:Y:S04]  /*12f50*/  LDGSTS.E [R2+0x6b000], [R176.64], P3 ;  /* 0x6b000000b0027fae */ /* 0x0003e80009921848 */
[----:B-1----:R-:W2:Y:S04]  /*12f60*/  LDL.LU.64 R72, [R1+0x838] ;  /* 0x0008380001487983 */ /* 0x002ea80000300a00 */
[----:B------:R-:W-:Y:S04]  /*12f70*/  STL.64 [R1+0x70], R176 ;  /* 0x000070b001007387 */ /* 0x000fe80000100a00 */
[----:B------:R1:W-:Y:S04]  /*12f80*/  STL.64 [R1+0x50], R250 ;  /* 0x000050fa01007387 */ /* 0x0003e80000100a00 */
[----:B------:R-:W-:Y:S01]  /*12f90*/  STL.64 [R1+0x68], R158 ;  /* 0x0000689e01007387 */ /* 0x000fe20000100a00 */
[----:B-1----:R-:W-:-:S04]  /*12fa0*/  IMAD.WIDE R250, R6, 0x4, R248 ;  /* 0x0000000406fa7825 */ /* 0x002fc800078e02f8 */
[C---:B------:R-:W-:Y:S01]  /*12fb0*/  IMAD.WIDE R248, R6.reuse, 0x4, R246 ;  /* 0x0000000406f87825 */ /* 0x040fe200078e02f6 */
[----:B------:R1:W-:Y:S03]  /*12fc0*/  STL.64 [R1+0x40], R250 ;  /* 0x000040fa01007387 */ /* 0x0003e60000100a00 */
[C---:B------:R-:W-:Y:S01]  /*12fd0*/  IMAD.WIDE R246, R6.reuse, 0x4, R244 ;  /* 0x0000000406f67825 */ /* 0x040fe200078e02f4 */
[----:B------:R-:W-:Y:S03]  /*12fe0*/  STL.64 [R1+0x58], R152 ;  /* 0x0000589801007387 */ /* 0x000fe60000100a00 */
[----:B------:R-:W-:Y:S01]  /*12ff0*/  IMAD.WIDE R244, R6, 0x4, R240 ;  /* 0x0000000406f47825 */ /* 0x000fe200078e02f0 */
[----:B------:R1:W-:Y:S04]  /*13000*/  STL.64 [R1+0x30], R248 ;  /* 0x000030f801007387 */ /* 0x0003e80000100a00 */
[----:B------:R-:W-:Y:S04]  /*13010*/  STL.64 [R1+0x20], R246 ;  /* 0x000020f601007387 */ /* 0x000fe80000100a00 */
[----:B------:R-:W-:Y:S01]  /*13020*/  STL.64 [R1+0x10], R242 ;  /* 0x000010f201007387 */ /* 0x000fe20000100a00 */
[----:B-1----:R-:W-:-:S03]  /*13030*/  LOP3.LUT R251, R2, 0x10, RZ, 0x3c, !PT ;  /* 0x0000001002fb7812 */ /* 0x002fc600078e3cff */
[----:B------:R1:W-:Y:S04]  /*13040*/  STL.64 [R1], R244 ;  /* 0x000000f401007387 */ /* 0x0003e80000100a00 */
[----:B------:R-:W2:Y:S04]  /*13050*/  LDL.LU.64 R184, [R1+0x830] ;  /* 0x0008300001b87983 */ /* 0x000ea80000300a00 */
[----:B------:R-:W2:Y:S04]  /*13060*/  LDL.LU.64 R182, [R1+0x828] ;  /* 0x0008280001b67983 */ /* 0x000ea80000300a00 */
[----:B------:R-:W2:Y:S04]  /*13070*/  LDL.LU.64 R180, [R1+0x820] ;  /* 0x0008200001b47983 */ /* 0x000ea80000300a00 */
[----:B------:R-:W2:Y:S04]  /*13080*/  LDL.LU.64 R176, [R1+0x818] ;  /* 0x0008180001b07983 */ /* 0x000ea80000300a00 */
[----:B------:R1:W-:Y:S01]  /*13090*/  LDGSTS.E [R2+0x6c000], [R244.64], P3 ;  /* 0x6c000000f4027fae */ /* 0x0003e20009921848 */
[----:B------:R-:W-:-:S03]  /*130a0*/  IMAD.WIDE R248, R6, 0x4, R238 ;  /* 0x0000000406f87825 */ /* 0x000fc600078e02ee */
[----:B------:R1:W-:Y:S04]  /*130b0*/  LDGSTS.E [R2+0x6d000], [R226.64], P3 ;  /* 0x6d000000e2027fae */ /* 0x0003e80009921848 */
[----:B------:R-:W-:Y:S04]  /*130c0*/  STL.64 [R1+0x738], R226 ;  /* 0x000738e201007387 */ /* 0x000fe80000100a00 */
[----:B------:R3:W-:Y:S04]  /*130d0*/  LDGSTS.E [R2+0x6e000], [R38.64], P3 ;  /* 0x6e00000026027fae */ /* 0x0007e80009921848 */
[----:B------:R-:W-:Y:S01]  /*130e0*/  STL.64 [R1+0x740], R38 ;  /* 0x0007402601007387 */ /* 0x000fe20000100a00 */
[----:B------:R-:W-:Y:S01]  /*130f0*/  IMAD.WIDE R228, R6, 0x4, R228 ;  /* 0x0000000406e47825 */ /* 0x000fe200078e02e4 */
[----:B-1----:R-:W-:-:S03]  /*13100*/  LOP3.LUT R245, R2, 0x20, RZ, 0x3c, !PT ;  /* 0x0000002002f57812 */ /* 0x002fc600078e3cff */
[----:B------:R-:W-:-:S04]  /*13110*/  IMAD.WIDE R40, R6, 0x4, R40 ;  /* 0x0000000406287825 */ /* 0x000fc800078e0228 */
[----:B------:R-:W-:-:S04]  /*13120*/  IMAD.WIDE R246, R6, 0x4, R236 ;  /* 0x0000000406f67825 */ /* 0x000fc800078e02ec */
[----:B------:R-:W-:-:S04]  /*13130*/  IMAD.WIDE R230, R6, 0x4, R230 ;  /* 0x0000000406e67825 */ /* 0x000fc800078e02e6 */
[----:B------:R-:W-:-:S04]  /*13140*/  IMAD.WIDE R42, R6, 0x4, R42 ;  /* 0x00000004062a7825 */ /* 0x000fc800078e022a */
[----:B----4-:R-:W-:-:S05]  /*13150*/  IMAD.WIDE R54, R6, 0x4, R54 ;  /* 0x0000000406367825 */ /* 0x010fca00078e0236 */
[----:B------:R1:W-:Y:S04]  /*13160*/  LDGSTS.E [R2+0x6f000], [R54.64], P3 ;  /* 0x6f00000036027fae */ /* 0x0003e80009921848 */
[----:B------:R1:W-:Y:S04]  /*13170*/  STL.64 [R1+0x748], R54 ;  /* 0x0007483601007387 */ /* 0x0003e80000100a00 */
[----:B------:R4:W-:Y:S04]  /*13180*/  LDGSTS.E [R251+0x68200], [R174.64], P3 ;  /* 0x68200000aefb7fae */ /* 0x0009e80009921848 */
[----:B------:R3:W-:Y:S04]  /*13190*/  LDGSTS.E [R251+0x69200], [R168.64], P3 ;  /* 0x69200000a8fb7fae */ /* 0x0007e80009921848 */
[----:B-1----:R-:W2:Y:S04]  /*131a0*/  LDL.LU.64 R54, [R1+0x30] ;  /* 0x0000300001367983 */ /* 0x002ea80000300a00 */
[----:B----4-:R-:W2:Y:S01]  /*131b0*/  LDL.LU.64 R174, [R1+0x810] ;  /* 0x0008100001ae7983 */ /* 0x010ea20000300a00 */
[----:B---3--:R-:W-:-:S03]  /*131c0*/  IMAD.WIDE R56, R6, 0x4, R56 ;  /* 0x0000000406387825 */ /* 0x008fc600078e0238 */
[----:B------:R-:W3:Y:S04]  /*131d0*/  LDL.LU.64 R168, [R1+0x808] ;  /* 0x0008080001a87983 */ /* 0x000ee80000300a00 */
[----:B------:R1:W-:Y:S04]  /*131e0*/  LDGSTS.E [R251+0x6a200], [R166.64], P3 ;  /* 0x6a200000a6fb7fae */ /* 0x0003e80009921848 */
[----:B------:R1:W-:Y:S04]  /*131f0*/  LDGSTS.E [R251+0x6b200], [R158.64], P3 ;  /* 0x6b2000009efb7fae */ /* 0x0003e80009921848 */
[----:B------:R1:W-:Y:S04]  /*13200*/  LDGSTS.E [R251+0x6c200], [R248.64], P3 ;  /* 0x6c200000f8fb7fae */ /* 0x0003e80009921848 */
[----:B-1----:R-:W3:Y:S04]  /*13210*/  LDL.LU.64 R166, [R1+0x800] ;  /* 0x0008000001a67983 */ /* 0x002ee80000300a00 */
[----:B------:R-:W3:Y:S04]  /*13220*/  LDL.LU.64 R158, [R1+0x7f8] ;  /* 0x0007f800019e7983 */ /* 0x000ee80000300a00 */
[----:B------:R1:W-:Y:S04]  /*13230*/  STL.64 [R1+0x750], R248 ;  /* 0x000750f801007387 */ /* 0x0003e80000100a00 */
[----:B------:R1:W-:Y:S04]  /*13240*/  LDGSTS.E [R251+0x6d200], [R228.64], P3 ;  /* 0x6d200000e4fb7fae */ /* 0x0003e80009921848 */
[----:B------:R1:W-:Y:S04]  /*13250*/  LDGSTS.E [R251+0x6e200], [R40.64], P3 ;  /* 0x6e20000028fb7fae */ /* 0x0003e80009921848 */
[----:B-1----:R-:W3:Y:S04]  /*13260*/  LDL.LU.64 R248, [R1+0x40] ;  /* 0x0000400001f87983 */ /* 0x002ee80000300a00 */
[----:B------:R1:W-:Y:S04]  /*13270*/  STL.64 [R1+0x758], R228 ;  /* 0x000758e401007387 */ /* 0x0003e80000100a00 */
[----:B------:R1:W-:Y:S04]  /*13280*/  LDGSTS.E [R251+0x6f200], [R56.64], P3 ;  /* 0x6f20000038fb7fae */ /* 0x0003e80009921848 */
[----:B------:R1:W-:Y:S04]  /*13290*/  LDGSTS.E [R245+0x68400], [R150.64], P3 ;  /* 0x6840000096f57fae */ /* 0x0003e80009921848 */
[----:B-1----:R-:W3:Y:S04]  /*132a0*/  LDL.LU.64 R228, [R1+0x50] ;  /* 0x0000500001e47983 */ /* 0x002ee80000300a00 */
[----:B------:R-:W-:Y:S04]  /*132b0*/  STL.64 [R1+0x760], R40 ;  /* 0x0007602801007387 */ /* 0x000fe80000100a00 */
[----:B------:R1:W-:Y:S04]  /*132c0*/  STL.64 [R1+0x768], R56 ;  /* 0x0007683801007387 */ /* 0x0003e80000100a00 */
[----:B------:R-:W3:Y:S04]  /*132d0*/  LDL.LU.64 R38, [R1+0x20] ;  /* 0x0000200001267983 */ /* 0x000ee80000300a00 */
[----:B------:R-:W3:Y:S04]  /*132e0*/  LDL.LU.64 R226, [R1+0x10] ;  /* 0x0000100001e27983 */ /* 0x000ee80000300a00 */
[----:B------:R-:W3:Y:S04]  /*132f0*/  LDL.LU.64 R150, [R1+0x7f0] ;  /* 0x0007f00001967983 */ /* 0x000ee80000300a00 */
[----:B------:R1:W-:Y:S04]  /*13300*/  LDGSTS.E [R245+0x69400], [R10.64], P3 ;  /* 0x694000000af57fae */ /* 0x0003e80009921848 */
[----:B------:R1:W-:Y:S04]  /*13310*/  LDGSTS.E [R245+0x6a400], [R160.64], P3 ;  /* 0x6a400000a0f57fae */ /* 0x0003e80009921848 */
[----:B------:R1:W-:Y:S04]  /*13320*/  LDGSTS.E [R245+0x6b400], [R152.64], P3 ;  /* 0x6b40000098f57fae */ /* 0x0003e80009921848 */
[----:B-1----:R-:W3:Y:S04]  /*13330*/  LDL.LU.64 R10, [R1+0x7e8] ;  /* 0x0007e800010a7983 */ /* 0x002ee80000300a00 */
[----:B------:R-:W3:Y:S04]  /*13340*/  LDL.LU.64 R160, [R1+0x7e0] ;  /* 0x0007e00001a07983 */ /* 0x000ee80000300a00 */
[----:B------:R-:W3:Y:S04]  /*13350*/  LDL.LU.64 R152, [R1+0x7d8] ;  /* 0x0007d80001987983 */ /* 0x000ee80000300a00 */
[----:B------:R-:W3:Y:S04]  /*13360*/  LDL.LU.64 R56, [R1+0x88] ;  /* 0x0000880001387983 */ /* 0x000ee80000300a00 */
[----:B------:R-:W3:Y:S04]  /*13370*/  LDL.LU.64 R40, [R1+0x78] ;  /* 0x0000780001287983 */ /* 0x000ee80000300a00 */
[----:B------:R1:W-:Y:S04]  /*13380*/  LDGSTS.E [R245+0x6c400], [R246.64], P3 ;  /* 0x6c400000f6f57fae */ /* 0x0003e80009921848 */
[----:B------:R1:W-:Y:S04]  /*13390*/  STL.64 [R1+0x770], R246 ;  /* 0x000770f601007387 */ /* 0x0003e80000100a00 */
[----:B------:R1:W-:Y:S04]  /*133a0*/  LDGSTS.E [R245+0x6d400], [R230.64], P3 ;  /* 0x6d400000e6f57fae */ /* 0x0003e80009921848 */
[----:B------:R1:W-:Y:S04]  /*133b0*/  LDGSTS.E [R245+0x6e400], [R42.64], P3 ;  /* 0x6e4000002af57fae */ /* 0x0003e80009921848 */
[----:B-1----:R-:W3:Y:S04]  /*133c0*/  LDL.LU.64 R246, [R1+0xa0] ;  /* 0x0000a00001f67983 */ /* 0x002ee80000300a00 */
[----:B------:R1:W-:Y:S04]  /*133d0*/  STL.64 [R1+0x778], R230 ;  /* 0x000778e601007387 */ /* 0x0003e80000100a00 */
[----:B-1----:R-:W3:Y:S04]  /*133e0*/  LDL.LU.64 R230, [R1+0xa8] ;  /* 0x0000a80001e67983 */ /* 0x002ee80000300a00 */
[----:B------:R1:W-:Y:S04]  /*133f0*/  STL.64 [R1+0x780], R42 ;  /* 0x0007802a01007387 */ /* 0x0003e80000100a00 */
[----:B-1----:R-:W3:Y:S01]  /*13400*/  LDL.LU.64 R42, [R1+0xb0] ;  /* 0x0000b000012a7983 */ /* 0x002ee20000300a00 */
[----:B------:R-:W-:Y:S01]  /*13410*/  IMAD.WIDE R58, R6, 0x4, R58 ;  /* 0x00000004063a7825 */ /* 0x000fe200078e023a */
[----:B------:R-:W-:-:S04]  /*13420*/  LOP3.LUT R251, R2, 0x30, RZ, 0x3c, !PT ;  /* 0x0000003002fb7812 */ /* 0x000fc800078e3cff */
[----:B------:R1:W-:Y:S04]  /*13430*/  LDGSTS.E [R245+0x6f400], [R58.64], P3 ;  /* 0x6f4000003af57fae */ /* 0x0003e80009921848 */
[----:B------:R1:W-:Y:S04]  /*13440*/  STL.64 [R1+0x788], R58 ;  /* 0x0007883a01007387 */ /* 0x0003e80000100a00 */
[----:B------:R1:W-:Y:S04]  /*13450*/  LDGSTS.E [R251+0x68600], [R144.64], P3 ;  /* 0x6860000090fb7fae */ /* 0x0003e80009921848 */
[----:B------:R1:W-:Y:S04]  /*13460*/  LDGSTS.E [R251+0x69600], [R136.64], P3 ;  /* 0x6960000088fb7fae */ /* 0x0003e80009921848 */
[----:B-1----:R-:W2:Y:S04]  /*13470*/  LDL.LU.64 R58, [R1+0xf0] ;  /* 0x0000f000013a7983 */ /* 0x002ea80000300a00 */
[----:B------:R-:W2:Y:S01]  /*13480*/  LDL.LU.64 R144, [R1+0x7d0] ;  /* 0x0007d00001907983 */ /* 0x000ea20000300a00 */
[----:B------:R-:W-:-:S03]  /*13490*/  IMAD.WIDE R240, R6, 0x4, R12 ;  /* 0x0000000406f07825 */ /* 0x000fc600078e020c */
[----:B------:R-:W2:Y:S01]  /*134a0*/  LDL.LU.64 R136, [R1+0x7c8] ;  /* 0x0007c80001887983 */ /* 0x000ea20000300a00 */
[----:B------:R-:W-:Y:S01]  /*134b0*/  IMAD.WIDE R232, R6, 0x4, R232 ;  /* 0x0000000406e87825 */ /* 0x000fe200078e02e8 */
[----:B------:R-:W-:-:S03]  /*134c0*/  LOP3.LUT R250, R2, 0x40, RZ, 0x3c, !PT ;  /* 0x0000004002fa7812 */ /* 0x000fc600078e3cff */
[----:B------:R-:W-:-:S04]  /*134d0*/  IMAD.WIDE R44, R6, 0x4, R44 ;  /* 0x00000004062c7825 */ /* 0x000fc800078e022c */
[----:B--2---:R-:W-:-:S04]  /*134e0*/  IMAD.WIDE R60, R6, 0x4, R60 ;  /* 0x00000004063c7825 */ /* 0x004fc800078e023c */
[----:B------:R-:W-:-:S04]  /*134f0*/  IMAD.WIDE R238, R6, 0x4, R218 ;  /* 0x0000000406ee7825 */ /* 0x000fc800078e02da */
[----:B------:R-:W-:-:S04]  /*13500*/  IMAD.WIDE R12, R6, 0x4, R234 ;  /* 0x00000004060c7825 */ /* 0x000fc800078e02ea */
[----:B------:R-:W-:-:S04]  /*13510*/  IMAD.WIDE R46, R6, 0x4, R46 ;  /* 0x00000004062e7825 */ /* 0x000fc800078e022e */
[----:B------:R-:W-:Y:S01]  /*13520*/  IMAD.WIDE R62, R6, 0x4, R62 ;  /* 0x00000004063e7825 */ /* 0x000fe200078e023e */
[----:B---3--:R1:W-:Y:S04]  /*13530*/  LDGSTS.E [R251+0x6a600], [R42.64], P3 ;  /* 0x6a6000002afb7fae */ /* 0x0083e80009921848 */
[----:B------:R1:W-:Y:S04]  /*13540*/  STL.64 [R1+0x790], R42 ;  /* 0x0007902a01007387 */ /* 0x0003e80000100a00 */
[----:B------:R2:W-:Y:S04]  /*13550*/  LDGSTS.E [R251+0x6b600], [R228.64], P3 ;  /* 0x6b600000e4fb7fae */ /* 0x0005e80009921848 */
[----:B------:R3:W-:Y:S04]  /*13560*/  LDGSTS.E [R251+0x6c600], [R240.64], P3 ;  /* 0x6c600000f0fb7fae */ /* 0x0007e80009921848 */
[----:B-1----:R-:W4:Y:S04]  /*13570*/  LDL.LU.64 R42, [R1+0xf8] ;  /* 0x0000f800012a7983 */ /* 0x002f280000300a00 */
[----:B------:R2:W-:Y:S04]  /*13580*/  STL.64 [R1+0x798], R228 ;  /* 0x000798e401007387 */ /* 0x0005e80000100a00 */
[----:B------:R1:W-:Y:S04]  /*13590*/  LDGSTS.E [R251+0x6d600], [R232.64], P3 ;  /* 0x6d600000e8fb7fae */ /* 0x0003e80009921848 */
[----:B------:R1:W-:Y:S04]  /*135a0*/  LDGSTS.E [R251+0x6e600], [R44.64], P3 ;  /* 0x6e6000002cfb7fae */ /* 0x0003e80009921848 */
[----:B--2---:R-:W2:Y:S04]  /*135b0*/  LDL.LU.64 R228, [R1+0x108] ;  /* 0x0001080001e47983 */ /* 0x004ea80000300a00 */
[----:B------:R3:W-:Y:S04]  /*135c0*/  STL.64 [R1+0x7a0], R240 ;  /* 0x0007a0f001007387 */ /* 0x0007e80000100a00 */
[----:B------:R1:W-:Y:S04]  /*135d0*/  LDGSTS.E [R251+0x6f600], [R60.64], P3 ;  /* 0x6f6000003cfb7fae */ /* 0x0003e80009921848 */
[----:B------:R1:W-:Y:S04]  /*135e0*/  LDGSTS.E [R250+0x68800], [R18.64], P3 ;  /* 0x6880000012fa7fae */ /* 0x0003e80009921848 */
[----:B---3--:R-:W3:Y:S04]  /*135f0*/  LDL.LU.64 R240, [R1+0x168] ;  /* 0x0001680001f07983 */ /* 0x008ee80000300a00 */
[----:B------:R1:W-:Y:S02]  /*13600*/  STL.64 [R1+0x7a8], R232 ;  /* 0x0007a8e801007387 */ /* 0x0003e40000100a00 */
[----:B-1----:R-:W-:-:S02]  /*13610*/  LOP3.LUT R251, R2, 0x50, RZ, 0x3c, !PT ;  /* 0x0000005002fb7812 */ /* 0x002fc400078e3cff */
[----:B------:R1:W-:Y:S04]  /*13620*/  LDGSTS.E [R250+0x69800], [R20.64], P3 ;  /* 0x6980000014fa7fae */ /* 0x0003e80009921848 */
[----:B------:R1:W-:Y:S04]  /*13630*/  LDGSTS.E [R250+0x6a800], [R230.64], P3 ;  /* 0x6a800000e6fa7fae */ /* 0x0003e80009921848 */
[----:B------:R-:W3:Y:S04]  /*13640*/  LDL.64 R232, [R1+0x178] ;  /* 0x0001780001e87983 */ /* 0x000ee80000100a00 */
[----:B------:R1:W-:Y:S04]  /*13650*/  LDGSTS.E [R250+0x6b800], [R248.64], P3 ;  /* 0x6b800000f8fa7fae */ /* 0x0003e80009921848 */
[----:B------:R1:W-:Y:S04]  /*13660*/  LDGSTS.E [R250+0x6c800], [R238.64], P3 ;  /* 0x6c800000eefa7fae */ /* 0x0003e80009921848 */
[----:B------:R1:W-:Y:S04]  /*13670*/  LDGSTS.E [R250+0x6d800], [R12.64], P3 ;  /* 0x6d8000000cfa7fae */ /* 0x0003e80009921848 */
[----:B------:R1:W-:Y:S04]  /*13680*/  LDGSTS.E [R250+0x6e800], [R46.64], P3 ;  /* 0x6e8000002efa7fae */ /* 0x0003e80009921848 */
[----:B------:R-:W4:Y:S04]  /*13690*/  LDL.LU.64 R18, [R1+0x7c0] ;  /* 0x0007c00001127983 */ /* 0x000f280000300a00 */
[----:B------:R1:W-:Y:S04]  /*136a0*/  LDGSTS.E [R250+0x6f800], [R62.64], P3 ;  /* 0x6f8000003efa7fae */ /* 0x0003e80009921848 */
[----:B-1----:R-:W4:Y:S04]  /*136b0*/  LDL.LU.64 R20, [R1+0x7b8] ;  /* 0x0007b80001147983 */ /* 0x002f280000300a00 */
[----:B------:R1:W-:Y:S04]  /*136c0*/  LDGSTS.E [R251+0x68a00], [R4.64], P3 ;  /* 0x68a0000004fb7fae */ /* 0x0003e80009921848 */
[----:B-1----:R-:W4:Y:S01]  /*136d0*/  LDL.LU.64 R4, [R1+0x7b0] ;  /* 0x0007b00001047983 */ /* 0x002f220000300a00 */
[----:B------:R-:W-:Y:S01]  /*136e0*/  IMAD.WIDE R236, R6, 0x4, R220 ;  /* 0x0000000406ec7825 */ /* 0x000fe200078e02dc */
[----:B------:R-:W-:-:S03]  /*136f0*/  LOP3.LUT R250, R2, 0x60, RZ, 0x3c, !PT ;  /* 0x0000006002fa7812 */ /* 0x000fc600078e3cff */
        /* <DEDUP_REMOVED lines=9> */
[----:B------:R-:W-:Y:S01]  /*13790*/  IMAD.WIDE R52, R6, 0x4, R52 ;  /* 0x0000000406347825 */ /* 0x000fe200078e0234 */
[----:B------:R-:W-:-:S03]  /*137a0*/  IADD3 R26, R3, -0x201, RZ ;  /* 0xfffffdff031a7810 */ /* 0x000fc60007ffe0ff */
[----:B------:R-:W-:Y:S01]  /*137b0*/  IMAD.WIDE R72, R6, 0x4, R72 ;  /* 0x0000000406487825 */ /* 0x000fe200078e0248 */
[----:B------:R-:W-:Y:S02]  /*137c0*/  ISETP.GE.U32.AND P6, PT, R26, 0x7ffffd80, PT ;  /* 0x7ffffd801a00780c */ /* 0x000fe40003fc6070 */
[----:B------:R-:W-:-:S04]  /*137d0*/  IADD3 R26, R3, -0x209, RZ ;  /* 0xfffffdf7031a7810 */ /* 0x000fc80007ffe0ff */
[----:B------:R-:W-:Y:S02]  /*137e0*/  ISETP.GE.U32.AND P5, PT, R26, 0x7ffffd78, PT ;  /* 0x7ffffd781a00780c */ /* 0x000fe40003fa6070 */
[----:B------:R-:W-:-:S04]  /*137f0*/  IADD3 R26, R3, -0x20d, RZ ;  /* 0xfffffdf3031a7810 */ /* 0x000fc80007ffe0ff */
[----:B------:R-:W-:Y:S02]  /*13800*/  ISETP.GE.U32.AND P1, PT, R26, 0x7ffffd74, PT ;  /* 0x7ffffd741a00780c */ /* 0x000fe40003f26070 */
[C---:B------:R-:W-:Y:S02]  /*13810*/  IADD3 R26, R3.reuse, -0x211, RZ ;  /* 0xfffffdef031a7810 */ /* 0x040fe40007ffe0ff */
[----:B------:R-:W-:Y:S02]  /*13820*/  IADD3 R252, R3, -0x215, RZ ;  /* 0xfffffdeb03fc7810 */ /* 0x000fe40007ffe0ff */
[----:B------:R-:W-:Y:S02]  /*13830*/  SEL R7, RZ, 0x4, P2 ;  /* 0x00000004ff077807 */ /* 0x000fe40001000000 */
[----:B------:R-:W-:Y:S02]  /*13840*/  ISETP.GE.U32.AND P2, PT, R252, 0x7ffffd6c, PT ;  /* 0x7ffffd6cfc00780c */ /* 0x000fe40003f46070 */
[----:B------:R-:W-:Y:S01]  /*13850*/  SEL R7, R7, RZ, P4 ;  /* 0x000000ff07077207 */ /* 0x000fe20002000000 */
[----:B------:R-:W-:Y:S01]  /*13860*/  IMAD.WIDE R136, R27, 0x4, R136 ;  /* 0x000000041b887825 */ /* 0x000fe200078e0288 */
[----:B------:R-:W-:-:S03]  /*13870*/  IADD3 R218, R3, -0x225, RZ ;  /* 0xfffffddb03da7810 */ /* 0x000fc60007ffe0ff */
[----:B------:R-:W-:-:S04]  /*13880*/  IMAD.WIDE R144, R27, 0x4, R144 ;  /* 0x000000041b907825 */ /* 0x000fc800078e0290 */
[----:B------:R-:W-:-:S04]  /*13890*/  IMAD.WIDE R152, R27, 0x4, R152 ;  /* 0x000000041b987825 */ /* 0x000fc800078e0298 */
[----:B------:R-:W-:-:S04]  /*138a0*/  IMAD.WIDE R160, R27, 0x4, R160 ;  /* 0x000000041ba07825 */ /* 0x000fc800078e02a0 */
[----:B------:R-:W-:-:S04]  /*138b0*/  IMAD.WIDE R220, R27, 0x4, R150 ;  /* 0x000000041bdc7825 */ /* 0x000fc800078e0296 */
[----:B------:R-:W-:-:S04]  /*138c0*/  IMAD.WIDE R234, R27, 0x4, R158 ;  /* 0x000000041bea7825 */ /* 0x000fc800078e029e */
[----:B------:R-:W-:-:S04]  /*138d0*/  IMAD.WIDE R168, R27, 0x4, R168 ;  /* 0x000000041ba87825 */ /* 0x000fc800078e02a8 */
[----:B------:R-:W-:Y:S01]  /*138e0*/  IMAD.WIDE R174, R27, 0x4, R174 ;  /* 0x000000041bae7825 */ /* 0x000fe200078e02ae */
[----:B--2---:R1:W-:Y:S04]  /*138f0*/  LDGSTS.E [R251+0x69a00], [R228.64], P3 ;  /* 0x69a00000e4fb7fae */ /* 0x0043e80009921848 */
[----:B------:R1:W-:Y:S04]  /*13900*/  LDGSTS.E [R251+0x6aa00], [R246.64], P3 ;  /* 0x6aa00000f6fb7fae */ /* 0x0003e80009921848 */
[----:B------:R1:W-:Y:S04]  /*13910*/  LDGSTS.E [R251+0x6ba00], [R54.64], P3 ;  /* 0x6ba0000036fb7fae */ /* 0x0003e80009921848 */
[----:B------:R1:W-:Y:S04]  /*13920*/  LDGSTS.E [R251+0x6ca00], [R236.64], P3 ;  /* 0x6ca00000ecfb7fae */ /* 0x0003e80009921848 */
[----:B------:R1:W-:Y:S04]  /*13930*/  LDGSTS.E [R251+0x6da00], [R14.64], P3 ;  /* 0x6da000000efb7fae */ /* 0x0003e80009921848 */
[----:B------:R1:W-:Y:S04]  /*13940*/  LDGSTS.E [R251+0x6ea00], [R48.64], P3 ;  /* 0x6ea0000030fb7fae */ /* 0x0003e80009921848 */
[----:B------:R1:W-:Y:S04]  /*13950*/  LDGSTS.E [R251+0x6fa00], [R68.64], P3 ;  /* 0x6fa0000044fb7fae */ /* 0x0003e80009921848 */
[----:B---3--:R2:W-:Y:S04]  /*13960*/  LDGSTS.E [R250+0x68c00], [R232.64], P3 ;  /* 0x68c00000e8fa7fae */ /* 0x0085e80009921848 */
[----:B----4-:R2:W-:Y:S01]  /*13970*/  LDGSTS.E [R250+0x69c00], [R42.64], P3 ;  /* 0x69c000002afa7fae */ /* 0x0105e20009921848 */
[----:B-1----:R-:W-:-:S03]  /*13980*/  LOP3.LUT R251, R2, 0x70, RZ, 0x3c, !PT ;  /* 0x0000007002fb7812 */ /* 0x002fc600078e3cff */
        /* <DEDUP_REMOVED lines=15> */
[----:B------:R-:W-:-:S02]  /*13a80*/  ISETP.GE.U32.AND P3, PT, R26, 0x7ffffd70, PT ;  /* 0x7ffffd701a00780c */ /* 0x000fc40003f66070 */
[----:B------:R-:W-:Y:S01]  /*13a90*/  IADD3 R26, R3, -0x219, RZ ;  /* 0xfffffde7031a7810 */ /* 0x000fe20007ffe0ff */
[C---:B------:R-:W-:Y:S01]  /*13aa0*/  IMAD.WIDE R4, R27.reuse, 0x4, R4 ;  /* 0x000000041b047825 */ /* 0x040fe200078e0204 */
[----:B------:R-:W-:Y:S02]  /*13ab0*/  BAR.SYNC.DEFER_BLOCKING 0x0 ;  /* 0x0000000000007b1d */ /* 0x000fe40000010000 */
[----:B------:R-:W-:Y:S01]  /*13ac0*/  ISETP.GE.U32.AND P4, PT, R26, 0x7ffffd68, PT ;  /* 0x7ffffd681a00780c */ /* 0x000fe20003f86070 */
[----:B------:R-:W-:Y:S01]  /*13ad0*/  IMAD.WIDE R20, R27, 0x4, R20 ;  /* 0x000000041b147825 */ /* 0x000fe200078e0214 */
[----:B------:R-:W-:-:S03]  /*13ae0*/  IADD3 R26, R3, -0x21d, RZ ;  /* 0xfffffde3031a7810 */ /* 0x000fc60007ffe0ff */
[----:B------:R-:W-:Y:S01]  /*13af0*/  IMAD.WIDE R18, R27, 0x4, R18 ;  /* 0x000000041b127825 */ /* 0x000fe200078e0212 */
[----:B------:R-:W-:Y:S01]  /*13b00*/  @!PT LDS RZ, [RZ] ;  /* 0x00000000fffff984 */ /* 0x000fe20000000800 */
[----:B------:R-:W-:Y:S01]  /*13b10*/  @!PT LDS RZ, [RZ] ;  /* 0x00000000fffff984 */ /* 0x000fe20000000800 */
[----:B------:R-:W-:Y:S01]  /*13b20*/  @!PT LDS RZ, [RZ] ;  /* 0x00000000fffff984 */ /* 0x000fe20000000800 */
[----:B------:R1:W-:Y:S01]  /*13b30*/  LDGSTS.E [R2+0x40000], [R4.64], !P6 ;  /* 0x4000000004027fae */ /* 0x0003e2000f121848 */
[----:B------:R-:W-:Y:S02]  /*13b40*/  ISETP.GE.U32.AND P6, PT, R26, 0x7ffffd64, PT ;  /* 0x7ffffd641a00780c */ /* 0x000fe40003fc6070 */
[----:B------:R-:W-:Y:S01]  /*13b50*/  IADD3 R26, R3, -0x221, RZ ;  /* 0xfffffddf031a7810 */ /* 0x000fe20007ffe0ff */
[----:B------:R3:W-:Y:S04]  /*13b60*/  LDGSTS.E [R2+0x40800], [R20.64], !P0 ;  /* 0x4080000014027fae */ /* 0x0007e8000c121848 */
[----:B------:R4:W-:Y:S01]  /*13b70*/  LDGSTS.E [R2+0x41000], [R18.64], !P5 ;  /* 0x4100000012027fae */ /* 0x0009e2000e921848 */
[----:B------:R-:W-:-:S02]  /*13b80*/  ISETP.GE.U32.AND P5, PT, R218, 0x7ffffd5c, PT ;  /* 0x7ffffd5cda00780c */ /* 0x000fc40003fa6070 */
[C---:B------:R-:W-:Y:S01]  /*13b90*/  IADD3 R218, R3.reuse, -0x231, RZ ;  /* 0xfffffdcf03da7810 */ /* 0x040fe20007ffe0ff */
[----:B------:R1:W-:Y:S01]  /*13ba0*/  LDGSTS.E [R2+0x41800], [R136.64], !P1 ;  /* 0x4180000088027fae */ /* 0x0003e2000c921848 */
[----:B------:R-:W-:Y:S02]  /*13bb0*/  ISETP.GE.U32.AND P0, PT, R26, 0x7ffffd60, PT ;  /* 0x7ffffd601a00780c */ /* 0x000fe40003f06070 */
[----:B------:R-:W-:Y:S01]  /*13bc0*/  IADD3 R26, R3, -0x229, RZ ;  /* 0xfffffdd7031a7810 */ /* 0x000fe20007ffe0ff */
[----:B------:R1:W-:Y:S04]  /*13bd0*/  LDGSTS.E [R2+0x42000], [R144.64], !P3 ;  /* 0x4200000090027fae */ /* 0x0003e8000d921848 */
[----:B------:R1:W-:Y:S01]  /*13be0*/  LDGSTS.E [R2+0x42800], [R152.64], !P2 ;  /* 0x4280000098027fae */ /* 0x0003e2000d121848 */
[----:B------:R-:W-:Y:S01]  /*13bf0*/  ISETP.GE.U32.AND P2, PT, R218, 0x7ffffd50, PT ;  /* 0x7ffffd50da00780c */ /* 0x000fe20003f46070 */
[----:B------:R-:W-:Y:S01]  /*13c00*/  IMAD.WIDE R218, R27, 0x4, R10 ;  /* 0x000000041bda7825 */ /* 0x000fe200078e020a */
        /* <DEDUP_REMOVED lines=11> */
[----:B--2---:R-:W-:Y:S01]  /*13cc0*/  IMAD.WIDE R250, R27, 0x4, R166 ;  /* 0x000000041bfa7825 */ /* 0x004fe200078e02a6 */
[----:B------:R-:W-:-:S02]  /*13cd0*/  ISETP.GE.U32.AND P5, PT, R10, 0x7ffffd40, PT ;  /* 0x7ffffd400a00780c */ /* 0x000fc40003fa6070 */
[----:B------:R-:W-:Y:S02]  /*13ce0*/  ISETP.GE.U32.AND P4, PT, R26, 0x7ffffd4c, PT ;  /* 0x7ffffd4c1a00780c */ /* 0x000fe40003f86070 */
[C---:B------:R-:W-:Y:S01]  /*13cf0*/  IADD3 R10, R3.reuse, -0x245, RZ ;  /* 0xfffffdbb030a7810 */ /* 0x040fe20007ffe0ff */
[----:B------:R2:W-:Y:S01]  /*13d00*/  LDGSTS.E [R2+0x45000], [R250.64], !P1 ;  /* 0x45000000fa027fae */ /* 0x0005e2000c921848 */
[----:B------:R-:W-:Y:S02]  /*13d10*/  IADD3 R11, R3, -0x23d, RZ ;  /* 0xfffffdc3030b7810 */ /* 0x000fe40007ffe0ff */
[----:B------:R-:W-:Y:S01]  /*13d20*/  ISETP.GE.U32.AND P1, PT, R10, 0x7ffffd3c, PT ;  /* 0x7ffffd3c0a00780c */ /* 0x000fe20003f26070 */
[----:B------:R-:W-:Y:S01]  /*13d30*/  STL.64 [R1+0x638], R4 ;  /* 0x0006380401007387 */ /* 0x000fe20000100a00 */
[----:B------:R-:W-:Y:S02]  /*13d40*/  ISETP.GE.U32.AND P0, PT, R11, 0x7ffffd44, PT ;  /* 0x7ffffd440b00780c */ /* 0x000fe40003f06070 */
[----:B------:R-:W-:Y:S01]  /*13d50*/  IADD3 R10, R3, -0x24d, RZ ;  /* 0xfffffdb3030a7810 */ /* 0x000fe20007ffe0ff */
[----:B------:R3:W-:Y:S04]  /*13d60*/  STL.64 [R1+0x640], R20 ;  /* 0x0006401401007387 */ /* 0x0007e80000100a00 */
[----:B------:R4:W-:Y:S04]  /*13d70*/  STL.64 [R1+0x648], R18 ;  /* 0x0006481201007387 */ /* 0x0009e80000100a00 */
[----:B------:R-:W-:Y:S04]  /*13d80*/  STL.64 [R1+0x650], R136 ;  /* 0x0006508801007387 */ /* 0x000fe80000100a00 */
[----:B------:R1:W-:Y:S01]  /*13d90*/  LDGSTS.E [R2+0x45800], [R168.64], !P3 ;  /* 0x45800000a8027fae */ /* 0x0003e2000d921848 */
[----:B---3--:R-:W-:-:S03]  /*13da0*/  IMAD.WIDE R20, R27, 0x4, R176 ;  /* 0x000000041b147825 */ /* 0x008fc600078e02b0 */
[----:B------:R-:W-:Y:S01]  /*13db0*/  STL.64 [R1+0x658], R144 ;  /* 0x0006589001007387 */ /* 0x000fe20000100a00 */
[----:B------:R-:W-:-:S03]  /*13dc0*/  IADD3 R11, R3, -0x249, RZ ;  /* 0xfffffdb7030b7810 */ /* 0x000fc60007ffe0ff */
[----:B------:R3:W-:Y:S01]  /*13dd0*/  LDGSTS.E [R2+0x46000], [R174.64], !P2 ;  /* 0x46000000ae027fae */ /* 0x0007e2000d121848 */
[----:B------:R-:W-:Y:S02]  /*13de0*/  ISETP.GE.U32.AND P2, PT, R10, 0x7ffffd34, PT ;  /* 0x7ffffd340a00780c */ /* 0x000fe40003f46070 */
[----:B------:R-:W-:Y:S01]  /*13df0*/  IADD3 R10, R3, -0x251, RZ ;  /* 0xfffffdaf030a7810 */ /* 0x000fe20007ffe0ff */
[----:B------:R-:W-:Y:S01]  /*13e00*/  STL.64 [R1+0x660], R152 ;  /* 0x0006609801007387 */ /* 0x000fe20000100a00 */
[----:B----4-:R-:W-:-:S03]  /*13e10*/  IMAD.WIDE R18, R27, 0x4, R180 ;  /* 0x000000041b127825 */ /* 0x010fc600078e02b4 */
[----:B------:R-:W-:Y:S01]  /*13e20*/  STL.64 [R1+0x668], R160 ;  /* 0x000668a001007387 */ /* 0x000fe20000100a00 */
[----:B-1----:R-:W-:-:S03]  /*13e30*/  IMAD.WIDE R4, R27, 0x4, R182 ;  /* 0x000000041b047825 */ /* 0x002fc600078e02b6 */
[----:B------:R-:W-:Y:S01]  /*13e40*/  STL.64 [R1+0x670], R218 ;  /* 0x000670da01007387 */ /* 0x000fe20000100a00 */
[----:B------:R-:W-:-:S03]  /*13e50*/  ISETP.GE.U32.AND P3, PT, R11, 0x7ffffd38, PT ;  /* 0x7ffffd380b00780c */ /* 0x000fc60003f66070 */
[----:B------:R-:W-:Y:S04]  /*13e60*/  STL.64 [R1+0x678], R220 ;  /* 0x000678dc01007387 */ /* 0x000fe80000100a00 */
[----:B------:R-:W-:Y:S04]  /*13e70*/  STL.64 [R1+0x680], R234 ;  /* 0x000680ea01007387 */ /* 0x000fe80000100a00 */
[----:B------:R1:W-:Y:S01]  /*13e80*/  LDGSTS.E [R2+0x46800], [R20.64], !P4 ;  /* 0x4680000014027fae */ /* 0x0003e2000e121848 */
[----:B------:R-:W-:Y:S02]  /*13e90*/  ISETP.GE.U32.AND P4, PT, R10, 0x7ffffd30, PT ;  /* 0x7ffffd300a00780c */ /* 0x000fe40003f86070 */
[C---:B------:R-:W-:Y:S01]  /*13ea0*/  IADD3 R10, R3.reuse, -0x259, RZ ;  /* 0xfffffda7030a7810 */ /* 0x040fe20007ffe0ff */
[----:B------:R-:W-:Y:S04]  /*13eb0*/  STL.64 [R1+0x688], R250 ;  /* 0x000688fa01007387 */ /* 0x000fe80000100a00 */
[----:B------:R-:W-:Y:S04]  /*13ec0*/  STL.64 [R1+0x28], R168 ;  /* 0x000028a801007387 */ /* 0x000fe80000100a00 */
[----:B------:R-:W-:Y:S04]  /*13ed0*/  STL.64 [R1+0x60], R174 ;  /* 0x000060ae01007387 */ /* 0x000fe80000100a00 */
[----:B------:R1:W-:Y:S04]  /*13ee0*/  STL.64 [R1+0x98], R20 ;  /* 0x0000981401007387 */ /* 0x0003e80000100a00 */
[----:B------:R4:W-:Y:S01]  /*13ef0*/  LDGSTS.E [R2+0x47000], [R18.64], !P6 ;  /* 0x4700000012027fae */ /* 0x0009e2000f121848 */
[----:B------:R-:W-:-:S03]  /*13f00*/  IADD3 R11, R3, -0x255, RZ ;  /* 0xfffffdab030b7810 */ /* 0x000fc60007ffe0ff */
[----:B------:R2:W-:Y:S01]  /*13f10*/  LDGSTS.E [R2+0x47800], [R4.64], !P0 ;  /* 0x4780000004027fae */ /* 0x0005e2000c121848 */
[----:B------:R-:W-:Y:S01]  /*13f20*/  ISETP.GE.U32.AND P0, PT, R10, 0x7ffffd28, PT ;  /* 0x7ffffd280a00780c */ /* 0x000fe20003f06070 */
[----:B-1----:R-:W-:Y:S01]  /*13f30*/  IMAD.WIDE R20, R27, 0x4, R184 ;  /* 0x000000041b147825 */ /* 0x002fe200078e02b8 */
[----:B------:R-:W-:Y:S01]  /*13f40*/  IADD3 R10, R3, -0x25d, RZ ;  /* 0xfffffda3030a7810 */ /* 0x000fe20007ffe0ff */
[----:B------:R4:W-:Y:S01]  /*13f50*/  STL.64 [R1+0xe0], R18 ;  /* 0x0000e01201007387 */ /* 0x0009e20000100a00 */
[----:B------:R-:W-:-:S03]  /*13f60*/  ISETP.GE.U32.AND P6, PT, R11, 0x7ffffd2c, PT ;  /* 0x7ffffd2c0b00780c */ /* 0x000fc60003fc6070 */
[----:B------:R2:W-:Y:S04]  /*13f70*/  STL.64 [R1+0x118], R4 ;  /* 0x0001180401007387 */ /* 0x0005e80000100a00 */
[----:B------:R1:W-:Y:S01]  /*13f80*/  LDGSTS.E [R2+0x48000], [R20.64], !P5 ;  /* 0x4800000014027fae */ /* 0x0003e2000e921848 */
[----:B------:R-:W-:Y:S01]  /*13f90*/  ISETP.GE.U32.AND P5, PT, R10, 0x7ffffd24, PT ;  /* 0x7ffffd240a00780c */ /* 0x000fe20003fa6070 */
[----:B----4-:R-:W-:Y:S01]  /*13fa0*/  IMAD.WIDE R18, R27, 0x4, R186 ;  /* 0x000000041b127825 */ /* 0x010fe200078e02ba */
[----:B------:R-:W-:-:S03]  /*13fb0*/  IADD3 R10, R3, -0x265, RZ ;  /* 0xfffffd9b030a7810 */ /* 0x000fc60007ffe0ff */
[----:B--2---:R-:W-:Y:S01]  /*13fc0*/  IMAD.WIDE R4, R27, 0x4, R188 ;  /* 0x000000041b047825 */ /* 0x004fe200078e02bc */
        /* <DEDUP_REMOVED lines=12> */
[----:B--2---:R-:W-:Y:S01]  /*14090*/  IMAD.WIDE R18, R27, 0x4, R192 ;  /* 0x000000041b127825 */ /* 0x004fe200078e02c0 */
[----:B------:R-:W-:-:S03]  /*140a0*/  IADD3 R10, R3, -0x271, RZ ;  /* 0xfffffd8f030a7810 */ /* 0x000fc60007ffe0ff */
[----:B----4-:R-:W-:Y:S01]  /*140b0*/  IMAD.WIDE R4, R27, 0x4, R194 ;  /* 0x000000041b047825 */ /* 0x010fe200078e02c2 */
        /* <DEDUP_REMOVED lines=15> */
[----:B------:R1:W-:Y:S01]  /*141b0*/  STL.64 [R1+0x318], R20 ;  /* 0x0003181401007387 */ /* 0x0003e20000100a00 */
[----:B------:R-:W-:-:S03]  /*141c0*/  IADD3 R11, R3, -0x279, RZ ;  /* 0xfffffd87030b7810 */ /* 0x000fc60007ffe0ff */
[----:B------:R2:W-:Y:S04]  /*141d0*/  LDGSTS.E [R2+0x4b800], [R18.64], !P5 ;  /* 0x4b80000012027fae */ /* 0x0005e8000e921848 */
        /* <DEDUP_REMOVED lines=15> */
[----:B------:R2:W-:Y:S04]  /*142d0*/  STL.64 [R1+0x460], R18 ;  /* 0x0004601201007387 */ /* 0x0005e80000100a00 */
[----:B------:R4:W-:Y:S01]  /*142e0*/  LDGSTS.E [R2+0x4d800], [R4.64], !P4 ;  /* 0x4d80000004027fae */ /* 0x0009e2000e121848 */
[----:B-1----:R-:W-:Y:S01]  /*142f0*/  IMAD.WIDE R20, R27, 0x4, R208 ;  /* 0x000000041b147825 */ /* 0x002fe200078e02d0 */
[----:B------:R-:W-:-:S02]  /*14300*/  ISETP.GE.U32.AND P4, PT, R10, 0x7ffffd77, PT ;  /* 0x7ffffd770a00780c */ /* 0x000fc40003f86070 */
[----:B------:R4:W-:Y:S01]  /*14310*/  STL.64 [R1+0x4a8], R4 ;  /* 0x0004a80401007387 */ /* 0x0009e20000100a00 */
[----:B------:R-:W-:Y:S01]  /*14320*/  IADD3 R10, R3, -0x20e, RZ ;  /* 0xfffffdf2030a7810 */ /* 0x000fe20007ffe0ff */
[----:B--2---:R-:W-:Y:S01]  /*14330*/  IMAD.WIDE R18, R27, 0x4, R210 ;  /* 0x000000041b127825 */ /* 0x004fe200078e02d2 */
[----:B------:R-:W-:Y:S01]  /*14340*/  ISETP.GE.U32.AND P2, PT, R11, 0x7ffffd7b, PT ;  /* 0x7ffffd7b0b00780c */ /* 0x000fe20003f46070 */
[----:B------:R-:W-:Y:S01]  /*14350*/  STL.64 [R1+0x4e8], R20 ;  /* 0x0004e81401007387 */ /* 0x000fe20000100a00 */
[----:B------:R-:W-:-:S03]  /*14360*/  IADD3 R11, R3, -0x212, RZ ;  /* 0xfffffdee030b7810 */ /* 0x000fc60007ffe0ff */
[----:B------:R1:W-:Y:S01]  /*14370*/  LDGSTS.E [R2+0x4e000], [R20.64], !P6 ;  /* 0x4e00000014027fae */ /* 0x0003e2000f121848 */
[----:B----4-:R-:W-:Y:S01]  /*14380*/  IMAD.WIDE R4, R27, 0x4, R212 ;  /* 0x000000041b047825 */ /* 0x010fe200078e02d4 */
[----:B------:R-:W-:Y:S02]  /*14390*/  ISETP.GE.U32.AND P6, PT, R10, 0x7ffffd73, PT ;  /* 0x7ffffd730a00780c */ /* 0x000fe40003fc6070 */
[----:B------:R-:W-:Y:S01]  /*143a0*/  STL.64 [R1+0x500], R18 ;  /* 0x0005001201007387 */ /* 0x000fe20000100a00 */
[----:B------:R-:W-:-:S03]  /*143b0*/  IADD3 R10, R3, -0x216, RZ ;  /* 0xfffffdea030a7810 */ /* 0x000fc60007ffe0ff */
[----:B------:R2:W-:Y:S01]  /*143c0*/  LDGSTS.E [R2+0x4e800], [R18.64], !P0 ;  /* 0x4e80000012027fae */ /* 0x0005e2000c121848 */
[----:B------:R-:W-:-:S03]  /*143d0*/  IADD3 R26, R3, -0x21a, RZ ;  /* 0xfffffde6031a7810 */ /* 0x000fc60007ffe0ff */
[----:B------:R4:W-:Y:S04]  /*143e0*/  STL.64 [R1+0x508], R4 ;  /* 0x0005080401007387 */ /* 0x0009e80000100a00 */
[----:B------:R4:W-:Y:S01]  /*143f0*/  LDGSTS.E [R2+0x4f000], [R4.64], !P5 ;  /* 0x4f00000004027fae */ /* 0x0009e2000e921848 */
[----:B------:R-:W-:Y:S02]  /*14400*/  ISETP.GE.U32.AND P0, PT, R11, 0x7ffffd6f, PT ;  /* 0x7ffffd6f0b00780c */ /* 0x000fe40003f06070 */
[----:B------:R-:W-:Y:S01]  /*14410*/  ISETP.GE.U32.AND P5, PT, R10, 0x7ffffd6b, PT ;  /* 0x7ffffd6b0a00780c */ /* 0x000fe20003fa6070 */
[----:B------:R-:W-:-:S04]  /*14420*/  IMAD.WIDE R10, R27, 0x4, R216 ;  /* 0x000000041b0a7825 */ /* 0x000fc800078e02d8 */
[----:B----4-:R-:W-:-:S04]  /*14430*/  IMAD.WIDE R4, R27, 0x4, R214 ;  /* 0x000000041b047825 */ /* 0x010fc800078e02d6 */
        /* <DEDUP_REMOVED lines=16> */
[----:B------:R-:W-:-:S02]  /*14540*/  IADD3 R26, R3, -0x22e, RZ ;  /* 0xfffffdd2031a7810 */ /* 0x000fc40007ffe0ff */
[----:B------:R-:W-:Y:S01]  /*14550*/  IADD3 R150, R3, -0x22a, RZ ;  /* 0xfffffdd603967810 */ /* 0x000fe20007ffe0ff */
[----:B------:R1:W-:Y:S01]  /*14560*/  LDGSTS.E [R245+0x42200], [R146.64], !P0 ;  /* 0x4220000092f57fae */ /* 0x0003e2000c121848 */
[C---:B------:R-:W-:Y:S01]  /*14570*/  IMAD.WIDE R154, R27.reuse, 0x4, R154 ;  /* 0x000000041b9a7825 */ /* 0x040fe200078e029a */
[----:B------:R-:W-:Y:S02]  /*14580*/  ISETP.GE.U32.AND P0, PT, R26, 0x7ffffd53, PT ;  /* 0x7ffffd531a00780c */ /* 0x000fe40003f06070 */
        /* <DEDUP_REMOVED lines=11> */
[----:B------:R-:W-:Y:S01]  /*14640*/  IMAD.WIDE R178, R27, 0x4, R178 ;  /* 0x000000041bb27825 */ /* 0x000fe200078e02b2 */
[----:B------:R-:W-:Y:S02]  /*14650*/  ISETP.GE.U32.AND P3, PT, R26, 0x7ffffd47, PT ;  /* 0x7ffffd471a00780c */ /* 0x000fe40003f66070 */
[----:B------:R-:W-:Y:S01]  /*14660*/  IADD3 R26, R3, -0x23e, RZ ;  /* 0xfffffdc2031a7810 */ /* 0x000fe20007ffe0ff */
        /* <DEDUP_REMOVED lines=14> */
[----:B------:R1:W-:Y:S01]  /*14750*/  LDGSTS.E [R245+0x46200], [R192.64], !P5 ;  /* 0x46200000c0f57fae */ /* 0x0003e2000e921848 */
[----:B------:R-:W-:Y:S01]  /*14760*/  ISETP.GE.U32.AND P6, PT, R26, 0x7ffffd3b, PT ;  /* 0x7ffffd3b1a00780c */ /* 0x000fe20003fc6070 */
[----:B------:R-:W-:-:S02]  /*14770*/  IMAD.WIDE R196, R27, 0x4, R82 ;  /* 0x000000041bc47825 */ /* 0x000fc400078e0252 */
[----:B------:R4:W-:Y:S01]  /*14780*/  STL.64 [R1+0x510], R4 ;  /* 0x0005100401007387 */ /* 0x0009e20000100a00 */
[----:B------:R-:W-:-:S03]  /*14790*/  IADD3 R26, R3, -0x24a, RZ ;  /* 0xfffffdb6031a7810 */ /* 0x000fc60007ffe0ff */
[----:B------:R1:W-:Y:S01]  /*147a0*/  LDGSTS.E [R245+0x46a00], [R194.64], !P1 ;  /* 0x46a00000c2f57fae */ /* 0x0003e2000c921848 */
[----:B------:R-:W-:Y:S02]  /*147b0*/  ISETP.GE.U32.AND P1, PT, R8, 0x7ffffd2f, PT ;  /* 0x7ffffd2f0800780c */ /* 0x000fe40003f26070 */
[C---:B------:R-:W-:Y:S01]  /*147c0*/  IADD3 R8, R3.reuse, -0x256, RZ ;  /* 0xfffffdaa03087810 */ /* 0x040fe20007ffe0ff */
[----:B------:R1:W-:Y:S01]  /*147d0*/  STL.64 [R1+0x690], R10 ;  /* 0x0006900a01007387 */ /* 0x0003e20000100a00 */
[----:B------:R-:W-:Y:S01]  /*147e0*/  IADD3 R150, R3, -0x24e, RZ ;  /* 0xfffffdb203967810 */ /* 0x000fe20007ffe0ff */
[C---:B------:R-:W-:Y:S02]  /*147f0*/  IMAD.WIDE R198, R27.reuse, 0x4, R84 ;  /* 0x000000041bc67825 */ /* 0x040fe400078e0254 */
[----:B------:R-:W-:Y:S01]  /*14800*/  STL.64 [R1+0x698], R22 ;  /* 0x0006981601007387 */ /* 0x000fe20000100a00 */
[----:B------:R-:W-:Y:S01]  /*14810*/  ISETP.GE.U32.AND P0, PT, R26, 0x7ffffd37, PT ;  /* 0x7ffffd371a00780c */ /* 0x000fe20003f06070 */
[----:B------:R-:W-:-:S02]  /*14820*/  IMAD.WIDE R202, R27, 0x4, R86 ;  /* 0x000000041bca7825 */ /* 0x000fc400078e0256 */
[----:B------:R-:W-:Y:S01]  /*14830*/  STL.64 [R1+0x6a0], R30 ;  /* 0x0006a01e01007387 */ /* 0x000fe20000100a00 */
[----:B------:R-:W-:-:S03]  /*14840*/  ISETP.GE.U32.AND P5, PT, R150, 0x7ffffd33, PT ;  /* 0x7ffffd339600780c */ /* 0x000fc60003fa6070 */
[----:B------:R-:W-:Y:S04]  /*14850*/  STL.64 [R1+0x6a8], R138 ;  /* 0x0006a88a01007387 */ /* 0x000fe80000100a00 */
[----:B------:R-:W-:Y:S04]  /*14860*/  STL.64 [R1+0x6b0], R146 ;  /* 0x0006b09201007387 */ /* 0x000fe80000100a00 */
[----:B------:R1:W-:Y:S01]  /*14870*/  LDGSTS.E [R245+0x47200], [R196.64], !P3 ;  /* 0x47200000c4f57fae */ /* 0x0003e2000d921848 */
[----:B------:R-:W-:Y:S02]  /*14880*/  ISETP.GE.U32.AND P3, PT, R8, 0x7ffffd2b, PT ;  /* 0x7ffffd2b0800780c */ /* 0x000fe40003f66070 */
[----:B------:R-:W-:Y:S01]  /*14890*/  IADD3 R8, R3, -0x25e, RZ ;  /* 0xfffffda203087810 */ /* 0x000fe20007ffe0ff */
[----:B------:R-:W-:Y:S01]  /*148a0*/  STL.64 [R1+0x6b8], R154 ;  /* 0x0006b89a01007387 */ /* 0x000fe20000100a00 */
[----:B------:R-:W-:-:S03]  /*148b0*/  IMAD.WIDE R210, R27, 0x4, R90 ;  /* 0x000000041bd27825 */ /* 0x000fc600078e025a */
[----:B------:R-:W-:Y:S04]  /*148c0*/  STL.64 [R1+0x6c0], R162 ;  /* 0x0006c0a201007387 */ /* 0x000fe80000100a00 */
[----:B------:R-:W-:Y:S04]  /*148d0*/  STL.64 [R1+0x6c8], R170 ;  /* 0x0006c8aa01007387 */ /* 0x000fe80000100a00 */
[----:B------:R-:W-:Y:S04]  /*148e0*/  STL.64 [R1+0x6d0], R178 ;  /* 0x0006d0b201007387 */ /* 0x000fe80000100a00 */
[----:B------:R1:W-:Y:S01]  /*148f0*/  LDGSTS.E [R245+0x47a00], [R198.64], !P2 ;  /* 0x47a00000c6f57fae */ /* 0x0003e2000d121848 */
[----:B------:R-:W-:-:S03]  /*14900*/  IADD3 R9, R3, -0x25a, RZ ;  /* 0xfffffda603097810 */ /* 0x000fc60007ffe0ff */
[----:B------:R-:W-:Y:S04]  /*14910*/  STL.64 [R1+0x6d8], R126 ;  /* 0x0006d87e01007387 */ /* 0x000fe80000100a00 */
[----:B------:R1:W-:Y:S01]  /*14920*/  LDGSTS.E [R245+0x48200], [R202.64], !P4 ;  /* 0x48200000caf57fae */ /* 0x0003e2000e121848 */
[----:B------:R-:W-:Y:S02]  /*14930*/  ISETP.GE.U32.AND P4, PT, R8, 0x7ffffd23, PT ;  /* 0x7ffffd230800780c */ /* 0x000fe40003f86070 */
[----:B------:R-:W-:Y:S01]  /*14940*/  IADD3 R8, R3, -0x262, RZ ;  /* 0xfffffd9e03087810 */ /* 0x000fe20007ffe0ff */
[----:B------:R-:W-:Y:S01]  /*14950*/  STL.64 [R1+0x6e0], R112 ;  /* 0x0006e07001007387 */ /* 0x000fe20000100a00 */
[----:B--2---:R-:W-:-:S03]  /*14960*/  IMAD.WIDE R18, R27, 0x4, R96 ;  /* 0x000000041b127825 */ /* 0x004fc600078e0260 */
[----:B------:R-:W-:Y:S01]  /*14970*/  STL.64 [R1+0x6e8], R94 ;  /* 0x0006e85e01007387 */ /* 0x000fe20000100a00 */
[----:B----4-:R-:W-:-:S03]  /*14980*/  IMAD.WIDE R4, R27, 0x4, R98 ;  /* 0x000000041b047825 */ /* 0x010fc600078e0262 */
        /* <DEDUP_REMOVED lines=17> */
[----:B------:R2:W-:Y:S02]  /*14aa0*/  STL.64 [R1+0x100], R4 ;  /* 0x0001000401007387 */ /* 0x0005e40000100a00 */
[----:B----4-:R-:W-:Y:S01]  /*14ab0*/  IMAD.WIDE R18, R27, 0x4, R100 ;  /* 0x000000041b127825 */ /* 0x010fe200078e0264 */
[----:B------:R-:W-:-:S04]  /*14ac0*/  ISETP.GE.U32.AND P0, PT, R9, 0x7ffffd1b, PT ;  /* 0x7ffffd1b0900780c */ /* 0x000fc80003f06070 */
[----:B------:R1:W-:Y:S01]  /*14ad0*/  LDGSTS.E [R245+0x4a200], [R18.64], !P1 ;  /* 0x4a20000012f57fae */ /* 0x0003e2000c921848 */
[----:B------:R-:W-:Y:S01]  /*14ae0*/  ISETP.GE.U32.AND P1, PT, R8, 0x7ffffd13, PT ;  /* 0x7ffffd130800780c */ /* 0x000fe20003f26070 */
[----:B--2---:R-:W-:Y:S02]  /*14af0*/  IMAD.WIDE R4, R27, 0x4, R106 ;  /* 0x000000041b047825 */ /* 0x004fe400078e026a */
[----:B------:R1:W-:Y:S01]  /*14b00*/  STL.64 [R1+0x140], R18 ;  /* 0x0001401201007387 */ /* 0x0003e20000100a00 */
[----:B------:R-:W-:-:S03]  /*14b10*/  IADD3 R8, R3, -0x276, RZ ;  /* 0xfffffd8a03087810 */ /* 0x000fc60007ffe0ff */
[----:B------:R2:W-:Y:S04]  /*14b20*/  STL.64 [R1+0x180], R10 ;  /* 0x0001800a01007387 */ /* 0x0005e80000100a00 */
[----:B------:R2:W-:Y:S01]  /*14b30*/  LDGSTS.E [R245+0x4aa00], [R10.64], !P3 ;  /* 0x4aa000000af57fae */ /* 0x0005e2000d921848 */
[----:B------:R-:W-:-:S03]  /*14b40*/  IADD3 R9, R3, -0x272, RZ ;  /* 0xfffffd8e03097810 */ /* 0x000fc60007ffe0ff */
[----:B------:R4:W-:Y:S01]  /*14b50*/  LDGSTS.E [R245+0x4b200], [R4.64], !P2 ;  /* 0x4b20000004f57fae */ /* 0x0009e2000d121848 */
[----:B-1----:R-:W-:Y:S01]  /*14b60*/  IMAD.WIDE R18, R27, 0x4, R108 ;  /* 0x000000041b127825 */ /* 0x002fe200078e026c */
[----:B------:R-:W-:Y:S02]  /*14b70*/  ISETP.GE.U32.AND P2, PT, R8, 0x7ffffd0b, PT ;  /* 0x7ffffd0b0800780c */ /* 0x000fe40003f46070 */
[----:B------:R-:W-:Y:S01]  /*14b80*/  IADD3 R8, R3, -0x27a, RZ ;  /* 0xfffffd8603087810 */ /* 0x000fe20007ffe0ff */
[----:B--2---:R-:W-:Y:S01]  /*14b90*/  IMAD.WIDE R10, R27, 0x4, R110 ;  /* 0x000000041b0a7825 */ /* 0x004fe200078e026e */
[----:B------:R-:W-:Y:S01]  /*14ba0*/  LOP3.LUT R111, R2, 0x20, RZ, 0x3c, !PT ;  /* 0x00000020026f7812 */ /* 0x000fe200078e3cff */
[----:B------:R4:W-:Y:S01]  /*14bb0*/  STL.64 [R1+0x1b0], R4 ;  /* 0x0001b00401007387 */ /* 0x0009e20000100a00 */
[----:B------:R-:W-:-:S03]  /*14bc0*/  ISETP.GE.U32.AND P3, PT, R9, 0x7ffffd0f, PT ;  /* 0x7ffffd0f0900780c */ /* 0x000fc60003f66070 */
[----:B------:R1:W-:Y:S01]  /*14bd0*/  LDGSTS.E [R111+0x4ba00], [R18.64], !P4 ;  /* 0x4ba00000126f7fae */ /* 0x0003e2000e121848 */
[----:B------:R-:W-:Y:S02]  /*14be0*/  ISETP.GE.U32.AND P4, PT, R8, 0x7ffffd07, PT ;  /* 0x7ffffd070800780c */ /* 0x000fe40003f86070 */
[----:B------:R-:W-:Y:S01]  /*14bf0*/  IADD3 R8, R3, -0x203, RZ ;  /* 0xfffffdfd03087810 */ /* 0x000fe20007ffe0ff */
[----:B------:R1:W-:Y:S01]  /*14c00*/  STL.64 [R1+0x200], R18 ;  /* 0x0002001201007387 */ /* 0x0003e20000100a00 */
[----:B----4-:R-:W-:-:S03]  /*14c10*/  IMAD.WIDE R4, R27, 0x4, R114 ;  /* 0x000000041b047825 */ /* 0x010fc600078e0272 */
        /* <DEDUP_REMOVED lines=29> */
[----:B----4-:R-:W-:Y:S01]  /*14df0*/  IMAD.WIDE R4, R27, 0x4, R134 ;  /* 0x000000041b047825 */ /* 0x010fe200078e0286 */
[----:B------:R2:W-:Y:S01]  /*14e00*/  LDGSTS.E [R111+0x4f200], [R10.64], !P4 ;  /* 0x4f2000000a6f7fae */ /* 0x0005e2000e121848 */
[----:B------:R-:W-:-:S03]  /*14e10*/  ISETP.GE.U32.AND P4, PT, R9, 0x7ffffd6a, PT ;  /* 0x7ffffd6a0900780c */ /* 0x000fc60003f86070 */
[----:B------:R4:W-:Y:S01]  /*14e20*/  LDGSTS.E [R111+0x4fa00], [R4.64], !P6 ;  /* 0x4fa00000046f7fae */ /* 0x0009e2000f121848 */
[----:B------:R-:W-:Y:S01]  /*14e30*/  ISETP.GE.U32.AND P6, PT, R8, 0x7ffffd66, PT ;  /* 0x7ffffd660800780c */ /* 0x000fe20003fc6070 */
[----:B------:R-:W-:Y:S01]  /*14e40*/  IMAD.WIDE R8, R27, 0x4, R142 ;  /* 0x000000041b087825 */ /* 0x000fe200078e028e */
[----:B------:R-:W-:Y:S02]  /*14e50*/  LOP3.LUT R104, R2, 0x40, RZ, 0x3c, !PT ;  /* 0x0000004002687812 */ /* 0x000fe400078e3cff */
[----:B------:R-:W-:Y:S01]  /*14e60*/  IADD3 R26, R3, -0x21f, RZ ;  /* 0xfffffde1031a7810 */ /* 0x000fe20007ffe0ff */
[C---:B------:R-:W-:Y:S02]  /*14e70*/  IMAD.WIDE R24, R27.reuse, 0x4, R24 ;  /* 0x000000041b187825 */ /* 0x040fe400078e0218 */
[----:B------:R1:W-:Y:S01]  /*14e80*/  LDGSTS.E [R104+0x40400], [R8.64], !P0 ;  /* 0x4040000008687fae */ /* 0x0003e2000c121848 */
[----:B------:R-:W-:Y:S01]  /*14e90*/  ISETP.GE.U32.AND P0, PT, R26, 0x7ffffd62, PT ;  /* 0x7ffffd621a00780c */ /* 0x000fe20003f06070 */
[----:B------:R-:W-:Y:S01]  /*14ea0*/  IMAD.WIDE R132, R27, 0x4, R132 ;  /* 0x000000041b847825 */ /* 0x000fe200078e0284 */
[----:B------:R-:W-:Y:S01]  /*14eb0*/  IADD3 R26, R3, -0x227, RZ ;  /* 0xfffffdd9031a7810 */ /* 0x000fe20007ffe0ff */
[----:B------:R1:W-:Y:S02]  /*14ec0*/  LDGSTS.E [R104+0x40c00], [R24.64], !P5 ;  /* 0x40c0000018687fae */ /* 0x0003e4000e921848 */
[----:B------:R-:W-:-:S02]  /*14ed0*/  IMAD.WIDE R140, R27, 0x4, R140 ;  /* 0x000000041b8c7825 */ /* 0x000fc400078e028c */
        /* <DEDUP_REMOVED lines=27> */
[----:B------:R-:W-:Y:S01]  /*15090*/  STL.64 [R1+0x400], R18 ;  /* 0x0004001201007387 */ /* 0x000fe20000100a00 */
[----:B------:R-:W-:Y:S01]  /*150a0*/  IMAD.WIDE R102, R27, 0x4, R102 ;  /* 0x000000041b667825 */ /* 0x000fe200078e0266 */
[----:B------:R-:W-:Y:S02]  /*150b0*/  IADD3 R80, R3, -0x23b, RZ ;  /* 0xfffffdc503507810 */ /* 0x000fe40007ffe0ff */
[----:B------:R-:W-:Y:S01]  /*150c0*/  STL.64 [R1+0x448], R10 ;  /* 0x0004480a01007387 */ /* 0x000fe20000100a00 */
[----:B------:R-:W-:-:S03]  /*150d0*/  IMAD.WIDE R92, R27, 0x4, R92 ;  /* 0x000000041b5c7825 */ /* 0x000fc600078e025c */
[----:B------:R4:W-:Y:S04]  /*150e0*/  STL.64 [R1+0x490], R4 ;  /* 0x0004900401007387 */ /* 0x0009e80000100a00 */
[----:B------:R1:W-:Y:S01]  /*150f0*/  LDGSTS.E [R104+0x44c00], [R124.64], !P1 ;  /* 0x44c000007c687fae */ /* 0x0003e2000c921848 */
[----:B------:R-:W-:Y:S02]  /*15100*/  ISETP.GE.U32.AND P1, PT, R26, 0x7ffffd3e, PT ;  /* 0x7ffffd3e1a00780c */ /* 0x000fe40003f26070 */
[----:B------:R-:W-:Y:S01]  /*15110*/  IADD3 R26, R3, -0x24b, RZ ;  /* 0xfffffdb5031a7810 */ /* 0x000fe20007ffe0ff */
[----:B------:R-:W3:Y:S01]  /*15120*/  LDL.LU.64 R144, [R1+0x190] ;  /* 0x0001900001907983 */ /* 0x000ee20000300a00 */
[----:B------:R-:W-:Y:S01]  /*15130*/  ISETP.GE.U32.AND P0, PT, R80, 0x7ffffd46, PT ;  /* 0x7ffffd465000780c */ /* 0x000fe20003f06070 */
[----:B------:R-:W-:Y:S01]  /*15140*/  IMAD.WIDE R88, R27, 0x4, R88 ;  /* 0x000000041b587825 */ /* 0x000fe200078e0258 */
[----:B------:R-:W-:Y:S01]  /*15150*/  IADD3 R80, R3, -0x247, RZ ;  /* 0xfffffdb903507810 */ /* 0x000fe20007ffe0ff */
[----:B------:R1:W-:Y:S04]  /*15160*/  LDGSTS.E [R104+0x45400], [R102.64], !P3 ;  /* 0x4540000066687fae */ /* 0x0003e8000d921848 */
[----:B------:R1:W-:Y:S01]  /*15170*/  LDGSTS.E [R104+0x45c00], [R92.64], !P2 ;  /* 0x45c000005c687fae */ /* 0x0003e2000d121848 */
[----:B------:R-:W-:-:S02]  /*15180*/  ISETP.GE.U32.AND P2, PT, R26, 0x7ffffd36, PT ;  /* 0x7ffffd361a00780c */ /* 0x000fc40003f46070 */
[----:B------:R-:W-:Y:S01]  /*15190*/  IADD3 R26, R3, -0x24f, RZ ;  /* 0xfffffdb1031a7810 */ /* 0x000fe20007ffe0ff */
[----:B------:R-:W3:Y:S01]  /*151a0*/  LDL.LU.64 R242, [R1+0x1d8] ;  /* 0x0001d80001f27983 */ /* 0x000ee20000300a00 */
[----:B------:R-:W-:-:S03]  /*151b0*/  ISETP.GE.U32.AND P3, PT, R80, 0x7ffffd3a, PT ;  /* 0x7ffffd3a5000780c */ /* 0x000fc60003f66070 */
[----:B----4-:R-:W4:Y:S04]  /*151c0*/  LDL.LU.64 R4, [R1+0x248] ;  /* 0x0002480001047983 */ /* 0x010f280000300a00 */
[----:B-1----:R-:W4:Y:S01]  /*151d0*/  LDL.64 R18, [R1+0x240] ;  /* 0x0002400001127983 */ /* 0x002f220000100a00 */
[----:B------:R-:W-:-:S03]  /*151e0*/  IMAD.WIDE R76, R27, 0x4, R76 ;  /* 0x000000041b4c7825 */ /* 0x000fc600078e024c */
[----:B------:R1:W-:Y:S01]  /*151f0*/  LDGSTS.E [R104+0x46400], [R88.64], !P4 ;  /* 0x4640000058687fae */ /* 0x0003e2000e121848 */
[----:B------:R-:W-:Y:S01]  /*15200*/  ISETP.GE.U32.AND P4, PT, R26, 0x7ffffd32, PT ;  /* 0x7ffffd321a00780c */ /* 0x000fe20003f86070 */
[C---:B------:R-:W-:Y:S02]  /*15210*/  IMAD.WIDE R64, R27.reuse, 0x4, R64 ;  /* 0x000000041b407825 */ /* 0x040fe400078e0240 */
[----:B------:R-:W4:Y:S02]  /*15220*/  LDL.LU.64 R136, [R1+0x238] ;  /* 0x0002380001887983 */ /* 0x000f240000300a00 */
[C---:B------:R-:W-:Y:S02]  /*15230*/  IMAD.WIDE R32, R27.reuse, 0x4, R32 ;  /* 0x000000041b207825 */ /* 0x040fe400078e0220 */
[----:B------:R-:W4:Y:S02]  /*15240*/  LDL.64 R160, [R1+0x230] ;  /* 0x0002300001a07983 */ /* 0x000f240000100a00 */
[----:B------:R-:W-:-:S02]  /*15250*/  IMAD.WIDE R204, R27, 0x4, R28 ;  /* 0x000000041bcc7825 */ /* 0x000fc400078e021c */
[----:B------:R1:W-:Y:S02]  /*15260*/  LDGSTS.E [R104+0x46c00], [R76.64], !P6 ;  /* 0x46c000004c687fae */ /* 0x0003e4000f121848 */
[C---:B------:R-:W-:Y:S02]  /*15270*/  IMAD.WIDE R212, R27.reuse, 0x4, R34 ;  /* 0x000000041bd47825 */ /* 0x040fe400078e0222 */
[----:B------:R1:W-:Y:S02]  /*15280*/  LDGSTS.E [R104+0x47400], [R64.64], !P0 ;  /* 0x4740000040687fae */ /* 0x0003e4000c121848 */
[C---:B------:R-:W-:Y:S02]  /*15290*/  IMAD.WIDE R244, R27.reuse, 0x4, R66 ;  /* 0x000000041bf47825 */ /* 0x040fe400078e0242 */
[----:B------:R-:W-:Y:S02]  /*152a0*/  STL [R1+0x730], R111 ;  /* 0x0007306f01007387 */ /* 0x000fe40000100800 */
[----:B------:R-:W-:-:S02]  /*152b0*/  IMAD.WIDE R20, R27, 0x4, R74 ;  /* 0x000000041b147825 */ /* 0x000fc400078e024a */
[----:B------:R1:W-:Y:S02]  /*152c0*/  LDGSTS.E [R104+0x47c00], [R32.64], !P5 ;  /* 0x47c0000020687fae */ /* 0x0003e4000e921848 */
[----:B--2---:R-:W-:Y:S02]  /*152d0*/  IMAD.WIDE R10, R27, 0x4, R78 ;  /* 0x000000041b0a7825 */ /* 0x004fe400078e024e */
[----:B------:R-:W-:Y:S04]  /*152e0*/  STL.64 [R1+0x720], R8 ;  /* 0x0007200801007387 */ /* 0x000fe80000100a00 */
[----:B------:R1:W-:Y:S04]  /*152f0*/  LDGSTS.E [R104+0x48400], [R204.64], !P1 ;  /* 0x48400000cc687fae */ /* 0x0003e8000c921848 */
[----:B------:R-:W-:Y:S04]  /*15300*/  STL.64 [R1+0x728], R24 ;  /* 0x0007281801007387 */ /* 0x000fe80000100a00 */
[----:B------:R1:W-:Y:S04]  /*15310*/  LDGSTS.E [R104+0x48c00], [R212.64], !P3 ;  /* 0x48c00000d4687fae */ /* 0x0003e8000d921848 */
[----:B------:R1:W-:Y:S04]  /*15320*/  LDGSTS.E [R104+0x49400], [R244.64], !P2 ;  /* 0x49400000f4687fae */ /* 0x0003e8000d121848 */
[----:B------:R2:W-:Y:S04]  /*15330*/  STL.64 [R1+0x8], R20 ;  /* 0x0000081401007387 */ /* 0x0005e80000100a00 */
[----:B------:R3:W-:Y:S04]  /*15340*/  STL.64 [R1+0x38], R10 ;  /* 0x0000380a01007387 */ /* 0x0007e80000100a00 */
[----:B------:R2:W-:Y:S04]  /*15350*/  LDGSTS.E [R104+0x49c00], [R20.64], !P4 ;  /* 0x49c0000014687fae */ /* 0x0005e8000e121848 */
[----:B--2---:R-:W4:Y:S01]  /*15360*/  LDL.LU.64 R20, [R1+0x220] ;  /* 0x0002200001147983 */ /* 0x004f220000300a00 */
[----:B------:R-:W-:-:S02]  /*15370*/  IADD3 R80, R3, -0x253, RZ ;  /* 0xfffffdad03507810 */ /* 0x000fc40007ffe0ff */
[C---:B------:R-:W-:Y:S02]  /*15380*/  IADD3 R26, R3.reuse, -0x257, RZ ;  /* 0xfffffda9031a7810 */ /* 0x040fe40007ffe0ff */
[----:B------:R-:W-:Y:S02]  /*15390*/  ISETP.GE.U32.AND P6, PT, R80, 0x7ffffd2e, PT ;  /* 0x7ffffd2e5000780c */ /* 0x000fe40003fc6070 */
[----:B------:R-:W-:Y:S02]  /*153a0*/  ISETP.GE.U32.AND P0, PT, R26, 0x7ffffd2a, PT ;  /* 0x7ffffd2a1a00780c */ /* 0x000fe40003f06070 */
[C---:B------:R-:W-:Y:S02]  /*153b0*/  IADD3 R26, R3.reuse, -0x25b, RZ ;  /* 0xfffffda5031a7810 */ /* 0x040fe40007ffe0ff */
[----:B------:R-:W-:Y:S02]  /*153c0*/  IADD3 R80, R3, -0x25f, RZ ;  /* 0xfffffda103507810 */ /* 0x000fe40007ffe0ff */
[----:B------:R-:W-:-:S02]  /*153d0*/  ISETP.GE.U32.AND P5, PT, R26, 0x7ffffd26, PT ;  /* 0x7ffffd261a00780c */ /* 0x000fc40003fa6070 */
[----:B------:R-:W-:-:S03]  /*153e0*/  ISETP.GE.U32.AND P1, PT, R80, 0x7ffffd22, PT ;  /* 0x7ffffd225000780c */ /* 0x000fc60003f26070 */
[----:B------:R3:W-:Y:S01]  /*153f0*/  LDGSTS.E [R104+0x4a400], [R10.64], !P6 ;  /* 0x4a4000000a687fae */ /* 0x0007e2000f121848 */
[----:B------:R-:W-:-:S04]  /*15400*/  IADD3 R26, R3, -0x263, RZ ;  /* 0xfffffd9d031a7810 */ /* 0x000fc80007ffe0ff */
[----:B------:R-:W-:Y:S01]  /*15410*/  ISETP.GE.U32.AND P3, PT, R26, 0x7ffffd1e, PT ;  /* 0x7ffffd1e1a00780c */ /* 0x000fe20003f66070 */
[----:B---3--:R-:W-:-:S05]  /*15420*/  IMAD.WIDE R10, R27, 0x4, R144 ;  /* 0x000000041b0a7825 */ /* 0x008fca00078e0290 */
[----:B------:R3:W-:Y:S04]  /*15430*/  STL.64 [R1+0x80], R10 ;  /* 0x0000800a01007387 */ /* 0x0007e80000100a00 */
[----:B------:R-:W2:Y:S01]  /*15440*/  LDL.LU.64 R152, [R1+0x228] ;  /* 0x0002280001987983 */ /* 0x000ea20000300a00 */
[----:B------:R-:W-:-:S03]  /*15450*/  IMAD.WIDE R8, R27, 0x4, R242 ;  /* 0x000000041b087825 */ /* 0x000fc600078e02f2 */
[----:B------:R3:W-:Y:S01]  /*15460*/  LDGSTS.E [R104+0x4ac00], [R10.64], !P0 ;  /* 0x4ac000000a687fae */ /* 0x0007e2000c121848 */
[----:B----4-:R-:W-:-:S03]  /*15470*/  IMAD.WIDE R4, R27, 0x4, R4 ;  /* 0x000000041b047825 */ /* 0x010fc600078e0204 */
[----:B------:R-:W4:Y:S01]  /*15480*/  LDL.LU.64 R242, [R1+0x208] ;  /* 0x0002080001f27983 */ /* 0x000f220000300a00 */
[----:B------:R-:W-:-:S03]  /*15490*/  IMAD.WIDE R18, R27, 0x4, R18 ;  /* 0x000000041b127825 */ /* 0x000fc600078e0212 */
[----:B------:R1:W-:Y:S04]  /*154a0*/  STL.64 [R1+0xb8], R8 ;  /* 0x0000b80801007387 */ /* 0x0003e80000100a00 */
[----:B------:R1:W-:Y:S04]  /*154b0*/  LDGSTS.E [R104+0x4b400], [R8.64], !P5 ;  /* 0x4b40000008687fae */ /* 0x0003e8000e921848 */
[----:B------:R1:W-:Y:S01]  /*154c0*/  STL.64 [R1+0x110], R4 ;  /* 0x0001100401007387 */ /* 0x0003e20000100a00 */
[----:B---3--:R-:W-:-:S03]  /*154d0*/  IMAD.WIDE R10, R27, 0x4, R136 ;  /* 0x000000041b0a7825 */ /* 0x008fc600078e0288 */
[----:B------:R3:W-:Y:S01]  /*154e0*/  LDGSTS.E [R104+0x4bc00], [R4.64], !P1 ;  /* 0x4bc0000004687fae */ /* 0x0007e2000c921848 */
[----:B-1----:R-:W-:-:S03]  /*154f0*/  IMAD.WIDE R8, R27, 0x4, R160 ;  /* 0x000000041b087825 */ /* 0x002fc600078e02a0 */
[----:B------:R1:W-:Y:S04]  /*15500*/  LDGSTS.E [R104+0x4c400], [R18.64], !P3 ;  /* 0x4c40000012687fae */ /* 0x0003e8000d921848 */
[----:B---3--:R-:W3:Y:S04]  /*15510*/  LDL.64 R4, [R1+0x1f0] ;  /* 0x0001f00001047983 */ /* 0x008ee80000100a00 */
[----:B------:R1:W-:Y:S04]  /*15520*/  STL.64 [R1+0x150], R18 ;  /* 0x0001501201007387 */ /* 0x0003e80000100a00 */
[----:B------:R-:W3:Y:S04]  /*15530*/  LDL.LU.64 R144, [R1+0x1d0] ;  /* 0x0001d00001907983 */ /* 0x000ee80000300a00 */
[----:B------:R-:W3:Y:S04]  /*15540*/  LDL.LU.64 R136, [R1+0x1e0] ;  /* 0x0001e00001887983 */ /* 0x000ee80000300a00 */
[----:B------:R2:W-:Y:S04]  /*15550*/  STL.64 [R1+0x190], R10 ;  /* 0x0001900a01007387 */ /* 0x0005e80000100a00 */
[----:B------:R4:W-:Y:S04]  /*15560*/  STL.64 [R1+0x1d8], R8 ;  /* 0x0001d80801007387 */ /* 0x0009e80000100a00 */
[----:B-1----:R-:W3:Y:S01]  /*15570*/  LDL.64 R18, [R1+0x1f8] ;  /* 0x0001f80001127983 */ /* 0x002ee20000100a00 */
[----:B------:R-:W-:-:S03]  /*15580*/  IMAD.WIDE R22, R27, 0x4, R20 ;  /* 0x000000041b167825 */ /* 0x000fc600078e0214 */
[----:B------:R-:W3:Y:S01]  /*15590*/  LDL.LU.64 R20, [R1+0x210] ;  /* 0x0002100001147983 */ /* 0x000ee20000300a00 */
[C---:B------:R-:W-:Y:S02]  /*155a0*/  IADD3 R26, R3.reuse, -0x267, RZ ;  /* 0xfffffd99031a7810 */ /* 0x040fe40007ffe0ff */
[C---:B------:R-:W-:Y:S02]  /*155b0*/  IADD3 R28, R3.reuse, -0x26b, RZ ;  /* 0xfffffd95031c7810 */ /* 0x040fe40007ffe0ff */
[----:B------:R-:W-:Y:S02]  /*155c0*/  ISETP.GE.U32.AND P2, PT, R26, 0x7ffffd1a, PT ;  /* 0x7ffffd1a1a00780c */ /* 0x000fe40003f46070 */
[----:B------:R-:W-:Y:S02]  /*155d0*/  IADD3 R26, R3, -0x26f, RZ ;  /* 0xfffffd91031a7810 */ /* 0x000fe40007ffe0ff */
[----:B------:R-:W-:Y:S02]  /*155e0*/  ISETP.GE.U32.AND P4, PT, R28, 0x7ffffd16, PT ;  /* 0x7ffffd161c00780c */ /* 0x000fe40003f86070 */
[----:B------:R-:W-:-:S02]  /*155f0*/  ISETP.GE.U32.AND P6, PT, R26, 0x7ffffd12, PT ;  /* 0x7ffffd121a00780c */ /* 0x000fc40003fc6070 */
[C---:B------:R-:W-:Y:S02]  /*15600*/  IADD3 R26, R3.reuse, -0x273, RZ ;  /* 0xfffffd8d031a7810 */ /* 0x040fe40007ffe0ff */
[----:B------:R-:W-:Y:S02]  /*15610*/  IADD3 R28, R3, -0x277, RZ ;  /* 0xfffffd89031c7810 */ /* 0x000fe40007ffe0ff */
[----:B------:R-:W-:Y:S01]  /*15620*/  ISETP.GE.U32.AND P0, PT, R26, 0x7ffffd0e, PT ;  /* 0x7ffffd0e1a00780c */ /* 0x000fe20003f06070 */
[----:B------:R2:W-:Y:S01]  /*15630*/  LDGSTS.E [R104+0x4cc00], [R10.64], !P2 ;  /* 0x4cc000000a687fae */ /* 0x0005e2000d121848 */
[----:B------:R-:W-:-:S03]  /*15640*/  ISETP.GE.U32.AND P5, PT, R28, 0x7ffffd0a, PT ;  /* 0x7ffffd0a1c00780c */ /* 0x000fc60003fa6070 */
[----:B------:R4:W-:Y:S04]  /*15650*/  LDGSTS.E [R104+0x4d400], [R8.64], !P4 ;  /* 0x4d40000008687fae */ /* 0x0009e8000e121848 */
[----:B------:R-:W-:Y:S04]  /*15660*/  STL.64 [R1+0x220], R22 ;  /* 0x0002201601007387 */ /* 0x000fe80000100a00 */
[----:B------:R1:W-:Y:S01]  /*15670*/  LDGSTS.E [R104+0x4dc00], [R22.64], !P6 ;  /* 0x4dc0000016687fae */ /* 0x0003e2000f121848 */
[----:B--2---:R-:W-:-:S05]  /*15680*/  IMAD.WIDE R10, R27, 0x4, R152 ;  /* 0x000000041b0a7825 */ /* 0x004fca00078e0298 */
[----:B------:R3:W-:Y:S01]  /*15690*/  LDGSTS.E [R104+0x4e400], [R10.64], !P0 ;  /* 0x4e4000000a687fae */ /* 0x0007e2000c121848 */
[----:B----4-:R-:W-:-:S03]  /*156a0*/  IMAD.WIDE R8, R27, 0x4, R242 ;  /* 0x000000041b087825 */ /* 0x010fc600078e02f2 */
[----:B------:R-:W2:Y:S04]  /*156b0*/  LDL.LU.64 R242, [R1+0x250] ;  /* 0x0002500001f27983 */ /* 0x000ea80000300a00 */
[----:B------:R3:W-:Y:S04]  /*156c0*/  STL.64 [R1+0x228], R10 ;  /* 0x0002280a01007387 */ /* 0x0007e80000100a00 */
[----:B------:R4:W-:Y:S04]  /*156d0*/  STL.64 [R1+0x208], R8 ;  /* 0x0002080801007387 */ /* 0x0009e80000100a00 */
[----:B------:R4:W-:Y:S04]  /*156e0*/  LDGSTS.E [R104+0x4ec00], [R8.64], !P5 ;  /* 0x4ec0000008687fae */ /* 0x0009e8000e921848 */
[----:B------:R-:W2:Y:S01]  /*156f0*/  LDL.64 R152, [R1+0x260] ;  /* 0x0002600001987983 */ /* 0x000ea20000100a00 */
[----:B---3--:R-:W-:-:S03]  /*15700*/  IMAD.WIDE R10, R27, 0x4, R4 ;  /* 0x000000041b0a7825 */ /* 0x008fc600078e0204 */
[----:B------:R-:W3:Y:S01]  /*15710*/  LDL.LU.64 R4, [R1+0x270] ;  /* 0x0002700001047983 */ /* 0x000ee20000300a00 */
[----:B----4-:R-:W-:-:S03]  /*15720*/  IMAD.WIDE R8, R27, 0x4, R144 ;  /* 0x000000041b087825 */ /* 0x010fc600078e0290 */
[----:B------:R4:W-:Y:S01]  /*15730*/  STL.64 [R1+0x248], R10 ;  /* 0x0002480a01007387 */ /* 0x0009e20000100a00 */
[----:B------:R-:W-:-:S03]  /*15740*/  IMAD.WIDE R176, R27, 0x4, R136 ;  /* 0x000000041bb07825 */ /* 0x000fc600078e0288 */
[----:B------:R-:W4:Y:S04]  /*15750*/  LDL.LU.64 R144, [R1+0x278] ;  /* 0x0002780001907983 */ /* 0x000f280000300a00 */
[----:B------:R1:W-:Y:S04]  /*15760*/  STL.64 [R1+0x320], R8 ;  /* 0x0003200801007387 */ /* 0x0003e80000100a00 */
[----:B------:R-:W4:Y:S01]  /*15770*/  LDL.LU.64 R136, [R1+0x280] ;  /* 0x0002800001887983 */ /* 0x000f220000300a00 */
[----:B------:R-:W-:-:S03]  /*15780*/  IMAD.WIDE R168, R27, 0x4, R18 ;  /* 0x000000041ba87825 */ /* 0x000fc600078e0212 */
[----:B------:R-:W4:Y:S01]  /*15790*/  LDL.64 R18, [R1+0x2f8] ;  /* 0x0002f80001127983 */ /* 0x000f220000100a00 */
[----:B------:R-:W-:-:S03]  /*157a0*/  IMAD.WIDE R134, R27, 0x4, R20 ;  /* 0x000000041b867825 */ /* 0x000fc600078e0214 */
[----:B------:R-:W4:Y:S01]  /*157b0*/  LDL.LU.64 R20, [R1+0x2f0] ;  /* 0x0002f00001147983 */ /* 0x000f220000300a00 */
[----:B--2---:R-:W-:-:S03]  /*157c0*/  IMAD.WIDE R142, R27, 0x4, R242 ;  /* 0x000000041b8e7825 */ /* 0x004fc600078e02f2 */
[----:B------:R-:W2:Y:S04]  /*157d0*/  LDL.64 R242, [R1+0x2e8] ;  /* 0x0002e80001f27983 */ /* 0x000ea80000100a00 */
[----:B------:R-:W2:Y:S01]  /*157e0*/  LDL.LU.64 R160, [R1+0x2e0] ;  /* 0x0002e00001a07983 */ /* 0x000ea20000300a00 */
[----:B------:R-:W-:-:S04]  /*157f0*/  IMAD.WIDE R150, R27, 0x4, R152 ;  /* 0x000000041b967825 */ /* 0x000fc800078e0298 */
[C---:B---3--:R-:W-:Y:S02]  /*15800*/  IMAD.WIDE R158, R27.reuse, 0x4, R4 ;  /* 0x000000041b9e7825 */ /* 0x048fe400078e0204 */
[----:B------:R-:W3:Y:S04]  /*15810*/  LDL.LU.64 R4, [R1+0x2d8] ;  /* 0x0002d80001047983 */ /* 0x000ee80000300a00 */
[----:B------:R-:W3:Y:S01]  /*15820*/  LDL.LU.64 R152, [R1+0x2d0] ;  /* 0x0002d00001987983 */ /* 0x000ee20000300a00 */
[----:B----4-:R-:W-:-:S03]  /*15830*/  IMAD.WIDE R166, R27, 0x4, R144 ;  /* 0x000000041ba67825 */ /* 0x010fc600078e0290 */
[----:B------:R-:W4:Y:S01]  /*15840*/  LDL.LU.64 R144, [R1+0x2c8] ;  /* 0x0002c80001907983 */ /* 0x000f220000300a00 */
[----:B------:R-:W-:-:S03]  /*15850*/  IMAD.WIDE R174, R27, 0x4, R136 ;  /* 0x000000041bae7825 */ /* 0x000fc600078e0288 */
[----:B------:R-:W4:Y:S01]  /*15860*/  LDL.LU.64 R136, [R1+0x2c0] ;  /* 0x0002c00001887983 */ /* 0x000f220000300a00 */
[----:B------:R-:W-:-:S03]  /*15870*/  IMAD.WIDE R128, R27, 0x4, R18 ;  /* 0x000000041b807825 */ /* 0x000fc600078e0212 */
[----:B------:R-:W4:Y:S01]  /*15880*/  LDL.64 R18, [R1+0x2b8] ;  /* 0x0002b80001127983 */ /* 0x000f220000100a00 */
[----:B------:R-:W-:-:S03]  /*15890*/  IMAD.WIDE R114, R27, 0x4, R20 ;  /* 0x000000041b727825 */ /* 0x000fc600078e0214 */
[----:B------:R-:W4:Y:S01]  /*158a0*/  LDL.LU.64 R20, [R1+0x2b0] ;  /* 0x0002b00001147983 */ /* 0x000f220000300a00 */
[----:B------:R-:W-:-:S04]  /*158b0*/  IADD3 R26, R3, -0x27b, RZ ;  /* 0xfffffd85031a7810 */ /* 0x000fc80007ffe0ff */
[----:B------:R-:W-:Y:S02]  /*158c0*/  ISETP.GE.U32.AND P1, PT, R26, 0x7ffffd06, PT ;  /* 0x7ffffd061a00780c */ /* 0x000fe40003f26070 */
[----:B------:R-:W-:-:S04]  /*158d0*/  IADD3 R26, R3, -0x27f, RZ ;  /* 0xfffffd81031a7810 */ /* 0x000fc80007ffe0ff */
[----:B------:R-:W-:Y:S02]  /*158e0*/  ISETP.GE.U32.AND P3, PT, R26, 0x7ffffd02, PT ;  /* 0x7ffffd021a00780c */ /* 0x000fe40003f66070 */
[C---:B------:R-:W-:Y:S02]  /*158f0*/  IADD3 R26, R3.reuse, -0x208, RZ ;  /* 0xfffffdf8031a7810 */ /* 0x040fe40007ffe0ff */
[C---:B------:R-:W-:Y:S02]  /*15900*/  IADD3 R28, R3.reuse, -0x204, RZ ;  /* 0xfffffdfc031c7810 */ /* 0x040fe40007ffe0ff */
[----:B------:R-:W-:Y:S01]  /*15910*/  ISETP.GE.U32.AND P4, PT, R26, 0x7ffffd79, PT ;  /* 0x7ffffd791a00780c */ /* 0x000fe20003f86070 */
[----:B------:R1:W-:Y:S01]  /*15920*/  LDGSTS.E [R104+0x4f400], [R10.64], !P1 ;  /* 0x4f4000000a687fae */ /* 0x0003e2000c921848 */
[----:B------:R-:W-:Y:S02]  /*15930*/  IADD3 R26, R3, -0x20c, RZ ;  /* 0xfffffdf4031a7810 */ /* 0x000fe40007ffe0ff */
[----:B------:R-:W-:-:S02]  /*15940*/  ISETP.GE.U32.AND P2, PT, R28, 0x7ffffd7d, PT ;  /* 0x7ffffd7d1c00780c */ /* 0x000fc40003f46070 */
[----:B------:R-:W-:Y:S01]  /*15950*/  ISETP.GE.U32.AND P6, PT, R26, 0x7ffffd75, PT ;  /* 0x7ffffd751a00780c */ /* 0x000fe20003fc6070 */
[----:B------:R1:W-:Y:S01]  /*15960*/  LDGSTS.E [R104+0x4fc00], [R8.64], !P3 ;  /* 0x4fc0000008687fae */ /* 0x0003e2000d921848 */
[C---:B------:R-:W-:Y:S02]  /*15970*/  IADD3 R26, R3.reuse, -0x214, RZ ;  /* 0xfffffdec031a7810 */ /* 0x040fe40007ffe0ff */
[C---:B------:R-:W-:Y:S02]  /*15980*/  IADD3 R28, R3.reuse, -0x210, RZ ;  /* 0xfffffdf0031c7810 */ /* 0x040fe40007ffe0ff */
[----:B------:R-:W-:Y:S02]  /*15990*/  ISETP.GE.U32.AND P5, PT, R26, 0x7ffffd6d, PT ;  /* 0x7ffffd6d1a00780c */ /* 0x000fe40003fa6070 */
[----:B------:R-:W-:Y:S02]  /*159a0*/  IADD3 R26, R3, -0x218, RZ ;  /* 0xfffffde8031a7810 */ /* 0x000fe40007ffe0ff */
[----:B------:R-:W-:-:S02]  /*159b0*/  LOP3.LUT R105, R2, 0x60, RZ, 0x3c, !PT ;  /* 0x0000006002697812 */ /* 0x000fc400078e3cff */
[----:B------:R-:W-:Y:S02]  /*159c0*/  ISETP.GE.U32.AND P1, PT, R26, 0x7ffffd69, PT ;  /* 0x7ffffd691a00780c */ /* 0x000fe40003f26070 */
[----:B------:R-:W-:Y:S01]  /*159d0*/  ISETP.GE.U32.AND P0, PT, R28, 0x7ffffd71, PT ;  /* 0x7ffffd711c00780c */ /* 0x000fe20003f06070 */
[----:B------:R1:W-:Y:S01]  /*159e0*/  LDGSTS.E [R105+0x40600], [R176.64], !P2 ;  /* 0x40600000b0697fae */ /* 0x0003e2000d121848 */
[C---:B------:R-:W-:Y:S02]  /*159f0*/  IADD3 R26, R3.reuse, -0x220, RZ ;  /* 0xfffffde0031a7810 */ /* 0x040fe40007ffe0ff */
[C---:B------:R-:W-:Y:S01]  /*15a00*/  IADD3 R28, R3.reuse, -0x21c, RZ ;  /* 0xfffffde4031c7810 */ /* 0x040fe20007ffe0ff */
[----:B------:R1:W-:Y:S01]  /*15a10*/  LDGSTS.E [R105+0x40e00], [R168.64], !P4 ;  /* 0x40e00000a8697fae */ /* 0x0003e2000e121848 */
[----:B------:R-:W-:Y:S02]  /*15a20*/  ISETP.GE.U32.AND P2, PT, R26, 0x7ffffd61, PT ;  /* 0x7ffffd611a00780c */ /* 0x000fe40003f46070 */
[C---:B------:R-:W-:Y:S01]  /*15a30*/  IADD3 R26, R3.reuse, -0x224, RZ ;  /* 0xfffffddc031a7810 */ /* 0x040fe20007ffe0ff */
[----:B------:R1:W-:Y:S03]  /*15a40*/  LDGSTS.E [R105+0x41600], [R134.64], !P6 ;  /* 0x4160000086697fae */ /* 0x0003e6000f121848 */
[----:B------:R-:W-:Y:S01]  /*15a50*/  ISETP.GE.U32.AND P4, PT, R26, 0x7ffffd5d, PT ;  /* 0x7ffffd5d1a00780c */ /* 0x000fe20003f86070 */
[----:B------:R1:W-:Y:S01]  /*15a60*/  LDGSTS.E [R105+0x41e00], [R142.64], !P0 ;  /* 0x41e000008e697fae */ /* 0x0003e2000c121848 */
[----:B------:R-:W-:-:S02]  /*15a70*/  IADD3 R26, R3, -0x22c, RZ ;  /* 0xfffffdd4031a7810 */ /* 0x000fc40007ffe0ff */
[----:B------:R-:W-:Y:S01]  /*15a80*/  ISETP.GE.U32.AND P3, PT, R28, 0x7ffffd65, PT ;  /* 0x7ffffd651c00780c */ /* 0x000fe20003f66070 */
[----:B------:R1:W-:Y:S01]  /*15a90*/  LDGSTS.E [R105+0x42600], [R150.64], !P5 ;  /* 0x4260000096697fae */ /* 0x0003e2000e921848 */
[C---:B------:R-:W-:Y:S02]  /*15aa0*/  IADD3 R28, R3.reuse, -0x228, RZ ;  /* 0xfffffdd8031c7810 */ /* 0x040fe40007ffe0ff */
[----:B------:R-:W-:Y:S01]  /*15ab0*/  ISETP.GE.U32.AND P0, PT, R26, 0x7ffffd55, PT ;  /* 0x7ffffd551a00780c */ /* 0x000fe20003f06070 */
[----:B------:R1:W-:Y:S01]  /*15ac0*/  LDGSTS.E [R105+0x42e00], [R158.64], !P1 ;  /* 0x42e000009e697fae */ /* 0x0003e2000c921848 */
[C---:B------:R-:W-:Y:S02]  /*15ad0*/  IADD3 R26, R3.reuse, -0x230, RZ ;  /* 0xfffffdd0031a7810 */ /* 0x040fe40007ffe0ff */
[----:B------:R-:W-:Y:S02]  /*15ae0*/  ISETP.GE.U32.AND P6, PT, R28, 0x7ffffd59, PT ;  /* 0x7ffffd591c00780c */ /* 0x000fe40003fc6070 */
[----:B------:R-:W-:-:S02]  /*15af0*/  IADD3 R28, R3, -0x234, RZ ;  /* 0xfffffdcc031c7810 */ /* 0x000fc40007ffe0ff */
[----:B------:R-:W-:Y:S01]  /*15b00*/  ISETP.GE.U32.AND P5, PT, R26, 0x7ffffd51, PT ;  /* 0x7ffffd511a00780c */ /* 0x000fe20003fa6070 */
[----:B------:R1:W-:Y:S01]  /*15b10*/  LDGSTS.E [R105+0x43600], [R166.64], !P3 ;  /* 0x43600000a6697fae */ /* 0x0003e2000d921848 */
[----:B------:R-:W-:Y:S02]  /*15b20*/  ISETP.GE.U32.AND P1, PT, R28, 0x7ffffd4d, PT ;  /* 0x7ffffd4d1c00780c */ /* 0x000fe40003f26070 */
[----:B------:R-:W-:Y:S01]  /*15b30*/  IADD3 R28, R3, -0x240, RZ ;  /* 0xfffffdc0031c7810 */ /* 0x000fe20007ffe0ff */
[----:B------:R1:W-:Y:S04]  /*15b40*/  LDGSTS.E [R105+0x43e00], [R174.64], !P2 ;  /* 0x43e00000ae697fae */ /* 0x0003e8000d121848 */
[----:B------:R1:W-:Y:S01]  /*15b50*/  LDGSTS.E [R105+0x44600], [R128.64], !P4 ;  /* 0x4460000080697fae */ /* 0x0003e2000e121848 */
[----:B------:R-:W-:-:S02]  /*15b60*/  ISETP.GE.U32.AND P4, PT, R28, 0x7ffffd41, PT ;  /* 0x7ffffd411c00780c */ /* 0x000fc40003f86070 */
[----:B------:R-:W-:Y:S01]  /*15b70*/  IADD3 R28, R3, -0x24c, RZ ;  /* 0xfffffdb4031c7810 */ /* 0x000fe20007ffe0ff */
[----:B------:R1:W-:Y:S01]  /*15b80*/  LDGSTS.E [R105+0x44e00], [R114.64], !P6 ;  /* 0x44e0000072697fae */ /* 0x0003e2000f121848 */
[----:B--2---:R-:W-:-:S03]  /*15b90*/  IMAD.WIDE R100, R27, 0x4, R242 ;  /* 0x000000041b647825 */ /* 0x004fc600078e02f2 */
[----:B------:R-:W2:Y:S01]  /*15ba0*/  LDL.64 R242, [R1+0x2a8] ;  /* 0x0002a80001f27983 */ /* 0x000ea20000100a00 */
[----:B------:R-:W-:-:S03]  /*15bb0*/  IMAD.WIDE R90, R27, 0x4, R160 ;  /* 0x000000041b5a7825 */ /* 0x000fc600078e02a0 */
[----:B------:R1:W-:Y:S04]  /*15bc0*/  LDGSTS.E [R105+0x45600], [R100.64], !P0 ;  /* 0x4560000064697fae */ /* 0x0003e8000c121848 */
[----:B------:R1:W-:Y:S01]  /*15bd0*/  LDGSTS.E [R105+0x45e00], [R90.64], !P5 ;  /* 0x45e000005a697fae */ /* 0x0003e2000e921848 */
[----:B------:R-:W-:Y:S01]  /*15be0*/  ISETP.GE.U32.AND P5, PT, R28, 0x7ffffd35, PT ;  /* 0x7ffffd351c00780c */ /* 0x000fe20003fa6070 */
[C---:B---3--:R-:W-:Y:S02]  /*15bf0*/  IMAD.WIDE R78, R27.reuse, 0x4, R4 ;  /* 0x000000041b4e7825 */ /* 0x048fe400078e0204 */
[----:B------:R-:W1:Y:S04]  /*15c00*/  LDL.LU.64 R4, [R1+0x2a0] ;  /* 0x0002a00001047983 */ /* 0x000e680000300a00 */
[----:B------:R-:W3:Y:S01]  /*15c10*/  LDL.LU.64 R160, [R1+0x298] ;  /* 0x0002980001a07983 */ /* 0x000ee20000300a00 */
[----:B----4-:R-:W-:-:S04]  /*15c20*/  IMAD.WIDE R34, R27, 0x4, R144 ;  /* 0x000000041b227825 */ /* 0x010fc800078e0290 */
[----:B------:R-:W-:-:S04]  /*15c30*/  IMAD.WIDE R206, R27, 0x4, R18 ;  /* 0x000000041bce7825 */ /* 0x000fc800078e0212 */
[----:B------:R-:W-:Y:S01]  /*15c40*/  IMAD.WIDE R214, R27, 0x4, R20 ;  /* 0x000000041bd67825 */ /* 0x000fe200078e0214 */
[----:B------:R-:W-:Y:S01]  /*15c50*/  IADD3 R26, R3, -0x238, RZ ;  /* 0xfffffdc8031a7810 */ /* 0x000fe20007ffe0ff */
[----:B------:R4:W-:Y:S02]  /*15c60*/  LDGSTS.E [R105+0x46600], [R78.64], !P1 ;  /* 0x466000004e697fae */ /* 0x0009e4000c921848 */
[----:B------:R-:W-:Y:S02]  /*15c70*/  IMAD.WIDE R28, R27, 0x4, R136 ;  /* 0x000000041b1c7825 */ /* 0x000fe400078e0288 */
[----:B------:R-:W4:Y:S04]  /*15c80*/  LDL.LU.64 R136, [R1+0x290] ;  /* 0x0002900001887983 */ /* 0x000f280000300a00 */
[----:B------:R-:W4:Y:S04]  /*15c90*/  LDL.64 R18, [R1+0x288] ;  /* 0x0002880001127983 */ /* 0x000f280000100a00 */
[----:B------:R-:W4:Y:S04]  /*15ca0*/  LDL.LU.64 R144, [R1+0x120] ;  /* 0x0001200001907983 */ /* 0x000f280000300a00 */
[----:B------:R-:W4:Y:S01]  /*15cb0*/  LDL.LU.64 R20, [R1+0x170] ;  /* 0x0001700001147983 */ /* 0x000f220000300a00 */
[----:B------:R-:W-:-:S02]  /*15cc0*/  ISETP.GE.U32.AND P3, PT, R26, 0x7ffffd49, PT ;  /* 0x7ffffd491a00780c */ /* 0x000fc40003f66070 */
[----:B------:R-:W-:Y:S01]  /*15cd0*/  IADD3 R26, R3, -0x23c, RZ ;  /* 0xfffffdc4031a7810 */ /* 0x000fe20007ffe0ff */
[----:B------:R-:W-:Y:S01]  /*15ce0*/  IMAD.WIDE R66, R27, 0x4, R152 ;  /* 0x000000041b427825 */ /* 0x000fe200078e0298 */
[C---:B------:R-:W-:Y:S01]  /*15cf0*/  IADD3 R74, R3.reuse, -0x258, RZ ;  /* 0xfffffda8034a7810 */ /* 0x040fe20007ffe0ff */
[----:B------:R-:W4:Y:S01]  /*15d00*/  LDL.64 R250, [R1+0x1e8] ;  /* 0x0001e80001fa7983 */ /* 0x000f220000100a00 */
[----:B------:R-:W-:Y:S02]  /*15d10*/  ISETP.GE.U32.AND P2, PT, R26, 0x7ffffd45, PT ;  /* 0x7ffffd451a00780c */ /* 0x000fe40003f46070 */
[C---:B------:R-:W-:Y:S01]  /*15d20*/  IADD3 R26, R3.reuse, -0x244, RZ ;  /* 0xfffffdbc031a7810 */ /* 0x040fe20007ffe0ff */
[----:B------:R-:W4:Y:S03]  /*15d30*/  LDL.LU.64 R234, [R1+0x1c0] ;  /* 0x0001c00001ea7983 */ /* 0x000f260000300a00 */
[----:B------:R-:W-:Y:S01]  /*15d40*/  ISETP.GE.U32.AND P6, PT, R26, 0x7ffffd3d, PT ;  /* 0x7ffffd3d1a00780c */ /* 0x000fe20003fc6070 */
[----:B------:R1:W-:Y:S01]  /*15d50*/  LDGSTS.E [R105+0x46e00], [R66.64], !P3 ;  /* 0x46e0000042697fae */ /* 0x0003e2000d921848 */
[----:B------:R-:W-:-:S04]  /*15d60*/  IADD3 R26, R3, -0x248, RZ ;  /* 0xfffffdb8031a7810 */ /* 0x000fc80007ffe0ff */
[----:B------:R-:W-:Y:S01]  /*15d70*/  ISETP.GE.U32.AND P0, PT, R26, 0x7ffffd39, PT ;  /* 0x7ffffd391a00780c */ /* 0x000fe20003f06070 */
[----:B------:R1:W-:Y:S01]  /*15d80*/  LDGSTS.E [R105+0x47600], [R34.64], !P2 ;  /* 0x4760000022697fae */ /* 0x0003e2000d121848 */
[C---:B------:R-:W-:Y:S02]  /*15d90*/  IADD3 R26, R3.reuse, -0x250, RZ ;  /* 0xfffffdb0031a7810 */ /* 0x040fe40007ffe0ff */
[----:B------:R-:W-:Y:S01]  /*15da0*/  ISETP.GE.U32.AND P2, PT, R74, 0x7ffffd29, PT ;  /* 0x7ffffd294a00780c */ /* 0x000fe20003f46070 */
[----:B------:R1:W-:Y:S01]  /*15db0*/  LDGSTS.E [R105+0x47e00], [R28.64], !P4 ;  /* 0x47e000001c697fae */ /* 0x0003e2000e121848 */
[----:B------:R-:W-:Y:S02]  /*15dc0*/  ISETP.GE.U32.AND P1, PT, R26, 0x7ffffd31, PT ;  /* 0x7ffffd311a00780c */ /* 0x000fe40003f26070 */
[C---:B------:R-:W-:Y:S01]  /*15dd0*/  IADD3 R26, R3.reuse, -0x254, RZ ;  /* 0xfffffdac031a7810 */ /* 0x040fe20007ffe0ff */
[----:B------:R1:W-:Y:S03]  /*15de0*/  LDGSTS.E [R105+0x48600], [R206.64], !P6 ;  /* 0x48600000ce697fae */ /* 0x0003e6000f121848 */
[----:B------:R-:W-:Y:S01]  /*15df0*/  ISETP.GE.U32.AND P3, PT, R26, 0x7ffffd2d, PT ;  /* 0x7ffffd2d1a00780c */ /* 0x000fe20003f66070 */
[----:B------:R1:W-:Y:S01]  /*15e00*/  LDGSTS.E [R105+0x48e00], [R214.64], !P0 ;  /* 0x48e00000d6697fae */ /* 0x0003e2000c121848 */
[----:B------:R-:W-:-:S04]  /*15e10*/  IADD3 R26, R3, -0x25c, RZ ;  /* 0xfffffda4031a7810 */ /* 0x000fc80007ffe0ff */
[----:B------:R-:W-:Y:S01]  /*15e20*/  ISETP.GE.U32.AND P4, PT, R26, 0x7ffffd25, PT ;  /* 0x7ffffd251a00780c */ /* 0x000fe20003f86070 */
[----:B--2---:R-:W-:-:S05]  /*15e30*/  IMAD.WIDE R242, R27, 0x4, R242 ;  /* 0x000000041bf27825 */ /* 0x004fca00078e02f2 */
[----:B------:R2:W-:Y:S01]  /*15e40*/  LDGSTS.E [R105+0x49600], [R242.64], !P5 ;  /* 0x49600000f2697fae */ /* 0x0005e2000e921848 */
[----:B-1----:R-:W-:-:S03]  /*15e50*/  IMAD.WIDE R22, R27, 0x4, R4 ;  /* 0x000000041b167825 */ /* 0x002fc600078e0204 */
[----:B------:R-:W2:Y:S01]  /*15e60*/  LDL.64 R4, [R1+0x1b8] ;  /* 0x0001b80001047983 */ /* 0x000ea20000100a00 */
[----:B---3--:R-:W-:-:S03]  /*15e70*/  IMAD.WIDE R10, R27, 0x4, R160 ;  /* 0x000000041b0a7825 */ /* 0x008fc600078e02a0 */
[----:B------:R-:W-:Y:S04]  /*15e80*/  STL.64 [R1+0x18], R22 ;  /* 0x0000181601007387 */ /* 0x000fe80000100a00 */
[----:B------:R-:W3:Y:S04]  /*15e90*/  LDL.64 R152, [R1+0x1a8] ;  /* 0x0001a80001987983 */ /* 0x000ee80000100a00 */
[----:B------:R-:W2:Y:S04]  /*15ea0*/  LDL.LU.64 R220, [R1+0x1a0] ;  /* 0x0001a00001dc7983 */ /* 0x000ea80000300a00 */
[----:B------:R1:W-:Y:S04]  /*15eb0*/  LDGSTS.E [R105+0x49e00], [R22.64], !P1 ;  /* 0x49e0000016697fae */ /* 0x0003e8000c921848 */
[----:B------:R1:W-:Y:S04]  /*15ec0*/  STL.64 [R1+0x48], R10 ;  /* 0x0000480a01007387 */ /* 0x0003e80000100a00 */
[----:B------:R1:W-:Y:S01]  /*15ed0*/  LDGSTS.E [R105+0x4a600], [R10.64], !P3 ;  /* 0x4a6000000a697fae */ /* 0x0003e2000d921848 */
[----:B----4-:R-:W-:-:S03]  /*15ee0*/  IMAD.WIDE R8, R27, 0x4, R136 ;  /* 0x000000041b087825 */ /* 0x010fc600078e0288 */
[----:B------:R-:W4:Y:S01]  /*15ef0*/  LDL.64 R136, [R1+0x188] ;  /* 0x0001880001887983 */ /* 0x000f220000100a00 */
[----:B------:R-:W-:-:S03]  /*15f00*/  IMAD.WIDE R18, R27, 0x4, R18 ;  /* 0x000000041b127825 */ /* 0x000fc600078e0212 */
[----:B------:R1:W-:Y:S02]  /*15f10*/  STL.64 [R1+0x90], R8 ;  /* 0x0000900801007387 */ /* 0x0003e40000100a00 */
[C---:B-1----:R-:W-:Y:S02]  /*15f20*/  IMAD.WIDE R10, R27.reuse, 0x4, R144 ;  /* 0x000000041b0a7825 */ /* 0x042fe400078e0290 */
[----:B------:R1:W-:Y:S04]  /*15f30*/  LDGSTS.E [R105+0x4ae00], [R8.64], !P2 ;  /* 0x4ae0000008697fae */ /* 0x0003e8000d121848 */
[----:B------:R-:W4:Y:S04]  /*15f40*/  LDL.LU.64 R218, [R1+0x160] ;  /* 0x0001600001da7983 */ /* 0x000f280000300a00 */
[----:B------:R1:W-:Y:S02]  /*15f50*/  STL.64 [R1+0xd8], R18 ;  /* 0x0000d81201007387 */ /* 0x0003e40000100a00 */
[----:B-1----:R-:W-:-:S02]  /*15f60*/  IMAD.WIDE R8, R27, 0x4, R20 ;  /* 0x000000041b087825 */ /* 0x002fc400078e0214 */
[----:B------:R1:W-:Y:S04]  /*15f70*/  STL.64 [R1+0x120], R10 ;  /* 0x0001200a01007387 */ /* 0x0003e80000100a00 */
[----:B------:R-:W4:Y:S04]  /*15f80*/  LDL.LU.64 R160, [R1+0x148] ;  /* 0x0001480001a07983 */ /* 0x000f280000300a00 */
[----:B------:R-:W4:Y:S04]  /*15f90*/  LDL.LU.64 R144, [R1+0x138] ;  /* 0x0001380001907983 */ /* 0x000f280000300a00 */
[----:B------:R1:W-:Y:S04]  /*15fa0*/  LDGSTS.E [R105+0x4b600], [R18.64], !P4 ;  /* 0x4b60000012697fae */ /* 0x0003e8000e121848 */
[----:B------:R2:W-:Y:S04]  /*15fb0*/  STL.64 [R1+0x170], R8 ;  /* 0x0001700801007387 */ /* 0x0005e80000100a00 */
[----:B-1----:R-:W4:Y:S01]  /*15fc0*/  LDL.LU.64 R18, [R1+0x130] ;  /* 0x0001300001127983 */ /* 0x002f220000300a00 */
[----:B------:R-:W-:-:S03]  /*15fd0*/  IMAD.WIDE R198, R6, 0x4, R250 ;  /* 0x0000000406c67825 */ /* 0x000fc600078e02fa */
[----:B------:R-:W4:Y:S01]  /*15fe0*/  LDL.LU.64 R20, [R1+0x128] ;  /* 0x0001280001147983 */ /* 0x000f220000300a00 */
[----:B------:R-:W-:-:S04]  /*15ff0*/  IMAD.WIDE R178, R6, 0x4, R234 ;  /* 0x0000000406b27825 */ /* 0x000fc800078e02ea */
[----:B------:R-:W-:-:S04]  /*16000*/  IMAD.WIDE R188, R6, 0x4, R232 ;  /* 0x0000000406bc7825 */ /* 0x000fc800078e02e8 */
[----:B------:R-:W-:-:S04]  /*16010*/  IMAD.WIDE R98, R6, 0x4, R240 ;  /* 0x0000000406627825 */ /* 0x000fc800078e02f0 */
[----:B------:R-:W-:-:S04]  /*16020*/  IMAD.WIDE R180, R6, 0x4, R228 ;  /* 0x0000000406b47825 */ /* 0x000fc800078e02e4 */
[C---:B---3--:R-:W-:Y:S02]  /*16030*/  IMAD.WIDE R200, R6.reuse, 0x4, R152 ;  /* 0x0000000406c87825 */ /* 0x048fe400078e0298 */
[----:B------:R-:W3:Y:S02]  /*16040*/  LDL.LU.64 R152, [R1+0xe8] ;  /* 0x0000e80001987983 */ /* 0x000ee40000300a00 */
[C---:B--2---:R-:W-:Y:S02]  /*16050*/  IMAD.WIDE R30, R6.reuse, 0x4, R220 ;  /* 0x00000004061e7825 */ /* 0x044fe400078e02dc */
[----:B------:R-:W-:Y:S04]  /*16060*/  STL.64 [R1+0x1d0], R198 ;  /* 0x0001d0c601007387 */ /* 0x000fe80000100a00 */
[----:B------:R-:W2:Y:S04]  /*16070*/  LDL.LU.64 R220, [R1+0xd0] ;  /* 0x0000d00001dc7983 */ /* 0x000ea80000300a00 */
[----:B------:R-:W-:Y:S01]  /*16080*/  STL.64 [R1+0x1c0], R178 ;  /* 0x0001c0b201007387 */ /* 0x000fe20000100a00 */
[----:B----4-:R-:W-:-:S03]  /*16090*/  IMAD.WIDE R216, R6, 0x4, R136 ;  /* 0x0000000406d87825 */ /* 0x010fc600078e0288 */
[----:B------:R-:W4:Y:S04]  /*160a0*/  LDL.LU.64 R136, [R1+0xc8] ;  /* 0x0000c80001887983 */ /* 0x000f280000300a00 */
[----:B------:R-:W2:Y:S04]  /*160b0*/  LDL.LU.64 R232, [R1+0x7a8] ;  /* 0x0007a80001e87983 */ /* 0x000ea80000300a00 */
[----:B------:R-:W-:Y:S01]  /*160c0*/  STL.64 [R1+0x1a0], R30 ;  /* 0x0001a01e01007387 */ /* 0x000fe20000100a00 */
[----:B------:R-:W-:-:S03]  /*160d0*/  IMAD.WIDE R196, R6, 0x4, R218 ;  /* 0x0000000406c47825 */ /* 0x000fc600078e02da */
[----:B------:R-:W2:Y:S04]  /*160e0*/  LDL.LU.64 R240, [R1+0x7a0] ;  /* 0x0007a00001f07983 */ /* 0x000ea80000300a00 */
[----:B------:R-:W2:Y:S04]  /*160f0*/  LDL.LU.64 R218, [R1+0x70] ;  /* 0x0000700001da7983 */ /* 0x000ea80000300a00 */
[----:B------:R-:W-:Y:S01]  /*16100*/  STL.64 [R1+0x168], R98 ;  /* 0x0001686201007387 */ /* 0x000fe20000100a00 */
[----:B------:R-:W-:-:S03]  /*16110*/  IMAD.WIDE R80, R6, 0x4, R160 ;  /* 0x0000000406507825 */ /* 0x000fc600078e02a0 */
[----:B------:R-:W-:Y:S01]  /*16120*/  STL.64 [R1+0x1e0], R196 ;  /* 0x0001e0c401007387 */ /* 0x000fe20000100a00 */
[----:B------:R-:W-:-:S03]  /*16130*/  IMAD.WIDE R184, R6, 0x4, R144 ;  /* 0x0000000406b87825 */ /* 0x000fc600078e0290 */
[----:B------:R-:W2:Y:S01]  /*16140*/  LDL.LU.64 R160, [R1+0x68] ;  /* 0x0000680001a07983 */ /* 0x000ea20000300a00 */
[----:B------:R-:W-:-:S04]  /*16150*/  IMAD.WIDE R144, R6, 0x4, R42 ;  /* 0x0000000406907825 */ /* 0x000fc800078e022a */
[----:B------:R-:W-:Y:S02]  /*16160*/  IMAD.WIDE R182, R6, 0x4, R18 ;  /* 0x0000000406b67825 */ /* 0x000fe400078e0212 */
[----:B------:R-:W2:Y:S04]  /*16170*/  LDL.LU.64 R18, [R1+0x58] ;  /* 0x0000580001127983 */ /* 0x000ea80000300a00 */
[----:B------:R-:W2:Y:S04]  /*16180*/  LDL.LU.64 R228, [R1+0x798] ;  /* 0x0007980001e47983 */ /* 0x000ea80000300a00 */
[----:B------:R-:W2:Y:S01]  /*16190*/  LDL.LU.64 R42, [R1+0x790] ;  /* 0x00079000012a7983 */ /* 0x000ea20000300a00 */
[----:B------:R-:W-:-:S04]  /*161a0*/  IADD3 R26, R3, -0x260, RZ ;  /* 0xfffffda0031a7810 */ /* 0x000fc80007ffe0ff */
[----:B------:R-:W-:Y:S01]  /*161b0*/  ISETP.GE.U32.AND P6, PT, R26, 0x7ffffd21, PT ;  /* 0x7ffffd211a00780c */ /* 0x000fe20003fc6070 */
[----:B------:R-:W-:Y:S01]  /*161c0*/  IMAD.WIDE R22, R6, 0x4, R20 ;  /* 0x0000000406167825 */ /* 0x000fe200078e0214 */
[----:B------:R-:W-:-:S03]  /*161d0*/  IADD3 R74, R3, -0x264, RZ ;  /* 0xfffffd9c034a7810 */ /* 0x000fc60007ffe0ff */
[----:B------:R-:W-:Y:S01]  /*161e0*/  IMAD.WIDE R20, R6, 0x4, R58 ;  /* 0x0000000406147825 */ /* 0x000fe200078e023a */
[----:B------:R-:W-:Y:S01]  /*161f0*/  STL.64 [R1+0x210], R22 ;  /* 0x0002101601007387 */ /* 0x000fe20000100a00 */
[----:B------:R-:W-:-:S03]  /*16200*/  ISETP.GE.U32.AND P0, PT, R74, 0x7ffffd1d, PT ;  /* 0x7ffffd1d4a00780c */ /* 0x000fc60003f06070 */
[----:B------:R-:W2:Y:S01]  /*16210*/  LDL.LU.64 R58, [R1+0x788] ;  /* 0x00078800013a7983 */ /* 0x000ea20000300a00 */
[----:B------:R-:W-:-:S03]  /*16220*/  IMAD.WIDE R186, R6, 0x4, R246 ;  /* 0x0000000406ba7825 */ /* 0x000fc600078e02f6 */
[----:B------:R1:W-:Y:S01]  /*16230*/  LDGSTS.E [R105+0x4be00], [R10.64], !P6 ;  /* 0x4be000000a697fae */ /* 0x0003e2000f121848 */
[----:B------:R-:W-:-:S05]  /*16240*/  IMAD.WIDE R96, R6, 0x4, R40 ;  /* 0x0000000406607825 */ /* 0x000fca00078e0228 */
[----:B------:R2:W-:Y:S01]  /*16250*/  LDGSTS.E [R105+0x4c600], [R8.64], !P0 ;  /* 0x4c60000008697fae */ /* 0x0005e2000c121848 */
[----:B-1----:R-:W-:-:S04]  /*16260*/  IMAD.WIDE R10, R6, 0x4, R230 ;  /* 0x00000004060a7825 */ /* 0x002fc800078e02e6 */
[----:B------:R-:W-:-:S04]  /*16270*/  IMAD.WIDE R250, R6, 0x4, R248 ;  /* 0x0000000406fa7825 */ /* 0x000fc800078e02f8 */
[----:B------:R-:W-:-:S04]  /*16280*/  IMAD.WIDE R86, R6, 0x4, R226 ;  /* 0x0000000406567825 */ /* 0x000fc800078e02e2 */
[C---:B---3--:R-:W-:Y:S02]  /*16290*/  IMAD.WIDE R194, R6.reuse, 0x4, R152 ;  /* 0x0000000406c27825 */ /* 0x048fe400078e0298 */
[----:B------:R-:W3:Y:S04]  /*162a0*/  LDL.LU.64 R152, [R1] ;  /* 0x0000000001987983 */ /* 0x000ee80000300a00 */
[----:B------:R-:W-:Y:S04]  /*162b0*/  STL.64 [R1+0x238], R144 ;  /* 0x0002389001007387 */ /* 0x000fe80000100a00 */
[----:B------:R-:W-:Y:S01]  /*162c0*/  STL.64 [R1+0x250], R194 ;  /* 0x000250c201007387 */ /* 0x000fe20000100a00 */
[----:B----4-:R-:W-:-:S04]  /*162d0*/  IMAD.WIDE R170, R6, 0x4, R136 ;  /* 0x0000000406aa7825 */ /* 0x010fc800078e0288 */
[----:B------:R-:W-:-:S04]  /*162e0*/  IMAD.WIDE R136, R6, 0x4, R56 ;  /* 0x0000000406887825 */ /* 0x000fc800078e0238 */
[----:B--2---:R-:W-:-:S04]  /*162f0*/  IMAD.WIDE R192, R6, 0x4, R218 ;  /* 0x0000000406c07825 */ /* 0x004fc800078e02da */
[----:B------:R-:W-:-:S04]  /*16300*/  IMAD.WIDE R218, R6, 0x4, R54 ;  /* 0x0000000406da7825 */ /* 0x000fc800078e0236 */
[C---:B------:R-:W-:Y:S02]  /*16310*/  IMAD.WIDE R138, R6.reuse, 0x4, R42 ;  /* 0x00000004068a7825 */ /* 0x040fe400078e022a */
[----:B------:R-:W2:Y:S04]  /*16320*/  LDL.LU.64 R42, [R1+0x780] ;  /* 0x00078000012a7983 */ /* 0x000ea80000300a00 */
[----:B------:R-:W4:Y:S04]  /*16330*/  LDL.LU.64 R230, [R1+0x778] ;  /* 0x0007780001e67983 */ /* 0x000f280000300a00 */
[----:B------:R-:W2:Y:S04]  /*16340*/  LDL.LU.64 R246, [R1+0x770] ;  /* 0x0007700001f67983 */ /* 0x000ea80000300a00 */
[----:B------:R-:W-:Y:S04]  /*16350*/  STL.64 [R1+0x270], R170 ;  /* 0x000270aa01007387 */ /* 0x000fe80000100a00 */
[----:B------:R-:W4:Y:S04]  /*16360*/  LDL.LU.64 R56, [R1+0x768] ;  /* 0x0007680001387983 */ /* 0x000f280000300a00 */
[----:B------:R-:W-:Y:S01]  /*16370*/  STL.64 [R1+0x278], R138 ;  /* 0x0002788a01007387 */ /* 0x000fe20000100a00 */
[----:B------:R-:W-:-:S03]  /*16380*/  IMAD.WIDE R162, R6, 0x4, R18 ;  /* 0x0000000406a27825 */ /* 0x000fc600078e0212 */
[----:B------:R-:W4:Y:S01]  /*16390*/  LDL.LU.64 R40, [R1+0x760] ;  /* 0x0007600001287983 */ /* 0x000f220000300a00 */
[----:B------:R-:W-:-:S03]  /*163a0*/  IMAD.WIDE R8, R6, 0x4, R228 ;  /* 0x0000000406087825 */ /* 0x000fc600078e02e4 */
[----:B------:R-:W-:Y:S04]  /*163b0*/  STL.64 [R1+0x280], R10 ;  /* 0x0002800a01007387 */ /* 0x000fe80000100a00 */
[----:B------:R-:W-:Y:S04]  /*163c0*/  STL.64 [R1+0x290], R136 ;  /* 0x0002908801007387 */ /* 0x000fe80000100a00 */
[----:B------:R-:W-:Y:S04]  /*163d0*/  STL.64 [R1+0x2a0], R192 ;  /* 0x0002a0c001007387 */ /* 0x000fe80000100a00 */
[----:B------:R-:W-:Y:S01]  /*163e0*/  STL.64 [R1+0x298], R96 ;  /* 0x0002986001007387 */ /* 0x000fe20000100a00 */
[----:B------:R-:W-:-:S03]  /*163f0*/  IMAD.WIDE R18, R6, 0x4, R38 ;  /* 0x0000000406127825 */ /* 0x000fc600078e0226 */
[----:B------:R-:W4:Y:S04]  /*16400*/  LDL.LU.64 R228, [R1+0x758] ;  /* 0x0007580001e47983 */ /* 0x000f280000300a00 */
[----:B------:R-:W4:Y:S04]  /*16410*/  LDL.LU.64 R248, [R1+0x750] ;  /* 0x0007500001f87983 */ /* 0x000f280000300a00 */
[----:B------:R-:W4:Y:S04]  /*16420*/  LDL.LU.64 R54, [R1+0x748] ;  /* 0x0007480001367983 */ /* 0x000f280000300a00 */
[----:B------:R-:W-:Y:S04]  /*16430*/  STL.64 [R1+0x2b0], R162 ;  /* 0x0002b0a201007387 */ /* 0x000fe80000100a00 */
[----:B------:R-:W4:Y:S04]  /*16440*/  LDL.LU.64 R38, [R1+0x740] ;  /* 0x0007400001267983 */ /* 0x000f280000300a00 */
[----:B------:R-:W4:Y:S01]  /*16450*/  LDL.LU.64 R226, [R1+0x738] ;  /* 0x0007380001e27983 */ /* 0x000f220000300a00 */
[----:B------:R-:W-:-:S03]  /*16460*/  IMAD.WIDE R234, R6, 0x4, R238 ;  /* 0x0000000406ea7825 */ /* 0x000fc600078e02ee */
[----:B------:R-:W-:Y:S01]  /*16470*/  STL.64 [R1+0x2c0], R250 ;  /* 0x0002c0fa01007387 */ /* 0x000fe20000100a00 */
[----:B------:R-:W-:-:S03]  /*16480*/  IMAD.WIDE R24, R6, 0x4, R160 ;  /* 0x0000000406187825 */ /* 0x000fc600078e02a0 */
[----:B------:R-:W-:Y:S01]  /*16490*/  STL.64 [R1+0x2c8], R218 ;  /* 0x0002c8da01007387 */ /* 0x000fe20000100a00 */
[----:B------:R-:W-:-:S03]  /*164a0*/  IMAD.WIDE R190, R6, 0x4, R240 ;  /* 0x0000000406be7825 */ /* 0x000fc600078e02f0 */
[----:B------:R-:W-:Y:S01]  /*164b0*/  STL.64 [R1+0x2d0], R18 ;  /* 0x0002d01201007387 */ /* 0x000fe20000100a00 */
[----:B------:R-:W-:Y:S02]  /*164c0*/  IMAD.MOV.U32 R240, RZ, RZ, R20 ;  /* 0x000000fffff07224 */ /* 0x000fe400078e0014 */
[----:B------:R-:W-:Y:S02]  /*164d0*/  IMAD.MOV.U32 R241, RZ, RZ, R21 ;  /* 0x000000fffff17224 */ /* 0x000fe400078e0015 */
[----:B------:R-:W-:-:S04]  /*164e0*/  IMAD.WIDE R160, R6, 0x4, R236 ;  /* 0x0000000406a07825 */ /* 0x000fc800078e02ec */
[----:B------:R-:W-:-:S04]  /*164f0*/  IMAD.WIDE R84, R6, 0x4, R224 ;  /* 0x0000000406547825 */ /* 0x000fc800078e02e0 */
[----:B------:R-:W-:-:S04]  /*16500*/  IMAD.WIDE R20, R6, 0x4, R222 ;  /* 0x0000000406147825 */ /* 0x000fc800078e02de */
[----:B------:R-:W-:Y:S02]  /*16510*/  IMAD.MOV.U32 R224, RZ, RZ, R8 ;  /* 0x000000ffffe07224 */ /* 0x000fe400078e0008 */
[----:B------:R-:W-:Y:S02]  /*16520*/  IMAD.MOV.U32 R225, RZ, RZ, R9 ;  /* 0x000000ffffe17224 */ /* 0x000fe400078e0009 */
[----:B---3--:R-:W-:-:S05]  /*16530*/  IMAD.WIDE R94, R6, 0x4, R152 ;  /* 0x00000004065e7825 */ /* 0x008fca00078e0298 */
[----:B------:R-:W-:Y:S04]  /*16540*/  STL.64 [R1+0x2e0], R94 ;  /* 0x0002e05e01007387 */ /* 0x000fe80000100a00 */
[----:B------:R-:W-:Y:S01]  /*16550*/  STL.64 [R1+0x2d8], R86 ;  /* 0x0002d85601007387 */ /* 0x000fe20000100a00 */
[----:B--2---:R-:W-:-:S05]  /*16560*/  IMAD.WIDE R154, R6, 0x4, R246 ;  /* 0x00000004069a7825 */ /* 0x004fca00078e02f6 */
[----:B------:R-:W-:Y:S01]  /*16570*/  STL.64 [R1+0x2f0], R154 ;  /* 0x0002f09a01007387 */ /* 0x000fe20000100a00 */
[----:B----4-:R-:W-:-:S03]  /*16580*/  IMAD.WIDE R146, R6, 0x4, R230 ;  /* 0x0000000406927825 */ /* 0x010fc600078e02e6 */
[----:B------:R-:W-:Y:S04]  /*16590*/  STL.64 [R1+0x3e8], R234 ;  /* 0x0003e8ea01007387 */ /* 0x000fe80000100a00 */
[----:B------:R-:W2:Y:S04]  /*165a0*/  LDL.LU.64 R8, [R1+0x358] ;  /* 0x0003580001087983 */ /* 0x000ea80000300a00 */
[----:B------:R-:W3:Y:S04]  /*165b0*/  LDL.LU.64 R210, [R1+0x350] ;  /* 0x0003500001d27983 */ /* 0x000ee80000300a00 */
[----:B------:R-:W4:Y:S04]  /*165c0*/  LDL.LU.64 R202, [R1+0x348] ;  /* 0x0003480001ca7983 */ /* 0x000f280000300a00 */
[----:B------:R-:W-:Y:S04]  /*165d0*/  STL.64 [R1+0x3f0], R160 ;  /* 0x0003f0a001007387 */ /* 0x000fe80000100a00 */
[----:B------:R-:W-:Y:S01]  /*165e0*/  STL.64 [R1+0x3f8], R20 ;  /* 0x0003f81401007387 */ /* 0x000fe20000100a00 */
[----:B------:R-:W-:-:S04]  /*165f0*/  IMAD.WIDE R82, R6, 0x4, R228 ;  /* 0x0000000406527825 */ /* 0x000fc800078e02e4 */
[----:B------:R-:W-:Y:S02]  /*16600*/  IMAD.MOV.U32 R228, RZ, RZ, R24 ;  /* 0x000000ffffe47224 */ /* 0x000fe400078e0018 */
[----:B------:R-:W-:Y:S02]  /*16610*/  IMAD.MOV.U32 R229, RZ, RZ, R25 ;  /* 0x000000ffffe57224 */ /* 0x000fe400078e0019 */
[----:B------:R-:W-:-:S05]  /*16620*/  IMAD.WIDE R112, R6, 0x4, R226 ;  /* 0x0000000406707825 */ /* 0x000fca00078e02e2 */
[----:B------:R-:W-:Y:S04]  /*16630*/  STL.64 [R1+0x410], R112 ;  /* 0x0004107001007387 */ /* 0x000fe80000100a00 */
[----:B------:R-:W-:Y:S04]  /*16640*/  STL.64 [R1+0x408], R84 ;  /* 0x0004085401007387 */ /* 0x000fe80000100a00 */
[----:B------:R-:W-:Y:S04]  /*16650*/  STL.64 [R1+0x428], R146 ;  /* 0x0004289201007387 */ /* 0x000fe80000100a00 */
[----:B------:R-:W2:Y:S04]  /*16660*/  LDL.LU.64 R110, [R1+0x328] ;  /* 0x00032800016e7983 */ /* 0x000ea80000300a00 */
[----:B------:R-:W3:Y:S01]  /*16670*/  LDL.LU.64 R24, [R1+0x330] ;  /* 0x0003300001187983 */ /* 0x000ee20000300a00 */
[----:B------:R-:W-:Y:S01]  /*16680*/  IADD3 R74, R3, -0x270, RZ ;  /* 0xfffffd90034a7810 */ /* 0x000fe20007ffe0ff */
[----:B------:R-:W-:-:S03]  /*16690*/  IMAD.WIDE R4, R6, 0x4, R4 ;  /* 0x0000000406047825 */ /* 0x000fc600078e0204 */
[----:B------:R-:W-:Y:S01]  /*166a0*/  ISETP.GE.U32.AND P3, PT, R74, 0x7ffffd11, PT ;  /* 0x7ffffd114a00780c */ /* 0x000fe20003f66070 */
[----:B------:R-:W-:Y:S01]  /*166b0*/  IMAD.WIDE R108, R6, 0x4, R220 ;  /* 0x00000004066c7825 */ /* 0x000fe200078e02dc */
[----:B------:R-:W-:-:S03]  /*166c0*/  IADD3 R74, R3, -0x278, RZ ;  /* 0xfffffd88034a7810 */ /* 0x000fc60007ffe0ff */
[----:B------:R-:W-:Y:S01]  /*166d0*/  IMAD.WIDE R220, R6, 0x4, R12 ;  /* 0x0000000406dc7825 */ /* 0x000fe200078e020c */
[----:B------:R-:W-:-:S03]  /*166e0*/  ISETP.GE.U32.AND P4, PT, R74, 0x7ffffd09, PT ;  /* 0x7ffffd094a00780c */ /* 0x000fc60003f86070 */
[----:B------:R-:W-:Y:S02]  /*166f0*/  IMAD.MOV.U32 R226, RZ, RZ, R4 ;  /* 0x000000ffffe27224 */ /* 0x000fe400078e0004 */
[----:B------:R-:W-:Y:S02]  /*16700*/  IMAD.MOV.U32 R227, RZ, RZ, R5 ;  /* 0x000000ffffe37224 */ /* 0x000fe400078e0005 */
[C---:B------:R-:W-:Y:S01]  /*16710*/  IMAD.WIDE R152, R6.reuse, 0x4, R14 ;  /* 0x0000000406987825 */ /* 0x040fe200078e020e */
[----:B------:R-:W-:Y:S03]  /*16720*/  STL.64 [R1+0x438], R220 ;  /* 0x000438dc01007387 */ /* 0x000fe60000100a00 */
[C---:B------:R-:W-:Y:S01]  /*16730*/  IMAD.WIDE R4, R6.reuse, 0x4, R16 ;  /* 0x0000000406047825 */ /* 0x040fe200078e0210 */
[----:B------:R-:W-:Y:S03]  /*16740*/  STL.64 [R1+0x440], R152 ;  /* 0x0004409801007387 */ /* 0x000fe60000100a00 */
[----:B------:R-:W-:-:S04]  /*16750*/  IMAD.WIDE R74, R6, 0x4, R248 ;  /* 0x00000004064a7825 */ /* 0x000fc800078e02f8 */
[C---:B------:R-:W-:Y:S01]  /*16760*/  IMAD.WIDE R126, R6.reuse, 0x4, R38 ;  /* 0x00000004067e7825 */ /* 0x040fe200078e0226 */
[----:B------:R-:W-:Y:S03]  /*16770*/  STL.64 [R1+0x450], R4 ;  /* 0x0004500401007387 */ /* 0x000fe60000100a00 */
[C---:B------:R-:W-:Y:S01]  /*16780*/  IMAD.WIDE R42, R6.reuse, 0x4, R42 ;  /* 0x00000004062a7825 */ /* 0x040fe200078e022a */
[----:B------:R-:W-:Y:S03]  /*16790*/  STL.64 [R1+0x468], R126 ;  /* 0x0004687e01007387 */ /* 0x000fe60000100a00 */
[----:B------:R-:W-:-:S04]  /*167a0*/  IMAD.WIDE R46, R6, 0x4, R46 ;  /* 0x00000004062e7825 */ /* 0x000fc800078e022e */
[----:B------:R-:W-:Y:S02]  /*167b0*/  IMAD.MOV.U32 R230, RZ, RZ, R74 ;  /* 0x000000ffffe67224 */ /* 0x000fe400078e004a */
[----:B------:R-:W-:Y:S02]  /*167c0*/  IMAD.MOV.U32 R231, RZ, RZ, R75 ;  /* 0x000000ffffe77224 */ /* 0x000fe400078e004b */
[----:B------:R-:W-:-:S04]  /*167d0*/  IMAD.WIDE R106, R6, 0x4, R50 ;  /* 0x00000004066a7825 */ /* 0x000fc800078e0232 */
[----:B------:R-:W-:-:S04]  /*167e0*/  IMAD.WIDE R12, R6, 0x4, R40 ;  /* 0x00000004060c7825 */ /* 0x000fc800078e0228 */
[C---:B------:R-:W-:Y:S02]  /*167f0*/  IMAD.WIDE R248, R6.reuse, 0x4, R44 ;  /* 0x0000000406f87825 */ /* 0x040fe400078e022c */
[----:B------:R-:W4:Y:S02]  /*16800*/  LDL.LU.64 R44, [R1+0x338] ;  /* 0x00033800012c7983 */ /* 0x000f240000300a00 */
[C---:B------:R-:W-:Y:S02]  /*16810*/  IMAD.WIDE R74, R6.reuse, 0x4, R52 ;  /* 0x00000004064a7825 */ /* 0x040fe400078e0234 */
[----:B------:R-:W-:Y:S02]  /*16820*/  STL.64 [R1+0x478], R42 ;  /* 0x0004782a01007387 */ /* 0x000fe40000100a00 */
[C---:B------:R-:W-:Y:S02]  /*16830*/  IMAD.WIDE R40, R6.reuse, 0x4, R54 ;  /* 0x0000000406287825 */ /* 0x040fe400078e0236 */
[----:B------:R-:W-:Y:S02]  /*16840*/  STL.64 [R1+0x488], R46 ;  /* 0x0004882e01007387 */ /* 0x000fe40000100a00 */
[----:B------:R-:W-:-:S02]  /*16850*/  IMAD.WIDE R56, R6, 0x4, R56 ;  /* 0x0000000406387825 */ /* 0x000fc400078e0238 */
[----:B------:R-:W-:Y:S02]  /*16860*/  STL.64 [R1+0x4a0], R106 ;  /* 0x0004a06a01007387 */ /* 0x000fe40000100a00 */
[C---:B------:R-:W-:Y:S02]  /*16870*/  IMAD.WIDE R58, R6.reuse, 0x4, R58 ;  /* 0x00000004063a7825 */ /* 0x040fe400078e023a */
[----:B------:R-:W-:Y:S02]  /*16880*/  STL.64 [R1+0x4b0], R74 ;  /* 0x0004b04a01007387 */ /* 0x000fe40000100a00 */
[C---:B------:R-:W-:Y:S02]  /*16890*/  IMAD.WIDE R38, R6.reuse, 0x4, R60 ;  /* 0x0000000406267825 */ /* 0x040fe400078e023c */
[----:B------:R-:W-:Y:S01]  /*168a0*/  STL.64 [R1+0x4b8], R40 ;  /* 0x0004b82801007387 */ /* 0x000fe20000100a00 */
[----:B------:R-:W-:Y:S01]  /*168b0*/  ISETP.NE.U32.AND P0, PT, R7, RZ, PT ;  /* 0x000000ff0700720c */ /* 0x000fe20003f05070 */
[----:B------:R-:W-:-:S02]  /*168c0*/  IMAD.WIDE R238, R6, 0x4, R36 ;  /* 0x0000000406ee7825 */ /* 0x000fc400078e0224 */
[----:B------:R-:W-:Y:S02]  /*168d0*/  STL.64 [R1+0x4c0], R56 ;  /* 0x0004c03801007387 */ /* 0x000fe40000100a00 */
[C---:B------:R-:W-:Y:S02]  /*168e0*/  IMAD.WIDE R232, R6.reuse, 0x4, R232 ;  /* 0x0000000406e87825 */ /* 0x040fe400078e02e8 */
[----:B------:R-:W-:Y:S02]  /*168f0*/  STL.64 [R1+0x4c8], R58 ;  /* 0x0004c83a01007387 */ /* 0x000fe40000100a00 */
[C---:B------:R-:W-:Y:S02]  /*16900*/  IMAD.WIDE R208, R6.reuse, 0x4, R48 ;  /* 0x0000000406d07825 */ /* 0x040fe400078e0230 */
[----:B------:R-:W-:Y:S02]  /*16910*/  STL.64 [R1+0x4d0], R38 ;  /* 0x0004d02601007387 */ /* 0x000fe40000100a00 */
[----:B------:R-:W-:-:S04]  /*16920*/  IMAD.WIDE R222, R6, 0x4, R62 ;  /* 0x0000000406de7825 */ /* 0x000fc800078e023e */
[----:B------:R-:W-:-:S04]  /*16930*/  IMAD.WIDE R36, R6, 0x4, R68 ;  /* 0x0000000406247825 */ /* 0x000fc800078e0244 */
[----:B------:R-:W-:-:S04]  /*16940*/  IMAD.WIDE R236, R6, 0x4, R70 ;  /* 0x0000000406ec7825 */ /* 0x000fc800078e0246 */
[----:B------:R-:W-:Y:S02]  /*16950*/  IMAD.WIDE R6, R6, 0x4, R72 ;  /* 0x0000000406067825 */ /* 0x000fe400078e0248 */
[----:B------:R-:W4:Y:S01]  /*16960*/  LDL.LU.64 R72, [R1+0x340] ;  /* 0x0003400001487983 */ /* 0x000f220000300a00 */
[----:B------:R-:W-:-:S04]  /*16970*/  IADD3 R26, R3, -0x268, RZ ;  /* 0xfffffd98031a7810 */ /* 0x000fc80007ffe0ff */
[----:B------:R-:W-:Y:S01]  /*16980*/  ISETP.GE.U32.AND P5, PT, R26, 0x7ffffd19, PT ;  /* 0x7ffffd191a00780c */ /* 0x000fe20003fa6070 */
[----:B------:R-:W-:Y:S01]  /*16990*/  STL.64 [R1+0x4e0], R36 ;  /* 0x0004e02401007387 */ /* 0x000fe20000100a00 */
[----:B--2---:R-:W-:-:S04]  /*169a0*/  IMAD.WIDE R110, R27, 0x4, R110 ;  /* 0x000000041b6e7825 */ /* 0x004fc800078e026e */
[----:B---3--:R-:W-:Y:S01]  /*169b0*/  IMAD.WIDE R24, R27, 0x4, R24 ;  /* 0x000000041b187825 */ /* 0x008fe200078e0218 */
[----:B------:R1:W-:Y:S04]  /*169c0*/  STL.64 [R1+0x68], R110 ;  /* 0x0000686e01007387 */ /* 0x0003e80000100a00 */
[----:B------:R2:W-:Y:S04]  /*169d0*/  STL.64 [R1+0x88], R24 ;  /* 0x0000881801007387 */ /* 0x0005e80000100a00 */
[----:B------:R1:W-:Y:S04]  /*169e0*/  LDGSTS.E [R105+0x4ce00], [R110.64], !P5 ;  /* 0x4ce000006e697fae */ /* 0x0003e8000e921848 */
[----:B-1----:R-:W3:Y:S01]  /*169f0*/  LDL.LU R111, [R1+0x730] ;  /* 0x00073000016f7983 */ /* 0x002ee20000300800 */
[----:B------:R-:W-:-:S04]  /*16a00*/  IADD3 R26, R3, -0x26c, RZ ;  /* 0xfffffd94031a7810 */ /* 0x000fc80007ffe0ff */
[----:B------:R-:W-:Y:S02]  /*16a10*/  ISETP.GE.U32.AND P1, PT, R26, 0x7ffffd15, PT ;  /* 0x7ffffd151a00780c */ /* 0x000fe40003f26070 */
[----:B------:R-:W-:-:S04]  /*16a20*/  IADD3 R26, R3, -0x274, RZ ;  /* 0xfffffd8c031a7810 */ /* 0x000fc80007ffe0ff */
[----:B------:R-:W-:Y:S02]  /*16a30*/  ISETP.GE.U32.AND P2, PT, R26, 0x7ffffd0d, PT ;  /* 0x7ffffd0d1a00780c */ /* 0x000fe40003f46070 */
[C---:B------:R-:W-:Y:S02]  /*16a40*/  IADD3 R26, R3.reuse, -0x27c, RZ ;  /* 0xfffffd84031a7810 */ /* 0x040fe40007ffe0ff */
[----:B------:R-:W-:Y:S02]  /*16a50*/  IADD3 R3, R3, -0x280, RZ ;  /* 0xfffffd8003037810 */ /* 0x000fe40007ffe0ff */
[----:B------:R-:W-:Y:S01]  /*16a60*/  ISETP.GE.U32.AND P6, PT, R26, 0x7ffffd05, PT ;  /* 0x7ffffd051a00780c */ /* 0x000fe20003fc6070 */
[----:B------:R-:W-:Y:S01]  /*16a70*/  IMAD.WIDE R8, R27, 0x4, R8 ;  /* 0x000000041b087825 */ /* 0x000fe200078e0208 */
[----:B------:R-:W-:Y:S01]  /*16a80*/  ISETP.GE.U32.AND P5, PT, R3, 0x7ffffd01, PT ;  /* 0x7ffffd010300780c */ /* 0x000fe20003fa6070 */
[----:B------:R2:W-:Y:S02]  /*16a90*/  LDGSTS.E [R105+0x4d600], [R24.64], !P1 ;  /* 0x4d60000018697fae */ /* 0x0005e4000c921848 */
[----:B------:R-:W-:-:S02]  /*16aa0*/  IMAD.WIDE R210, R27, 0x4, R210 ;  /* 0x000000041bd27825 */ /* 0x000fc400078e02d2 */
[----:B------:R1:W-:Y:S02]  /*16ab0*/  LDGSTS.E [R105+0x4de00], [R8.64], !P3 ;  /* 0x4de0000008697fae */ /* 0x0003e4000d921848 */
[C---:B----4-:R-:W-:Y:S02]  /*16ac0*/  IMAD.WIDE R202, R27.reuse, 0x4, R202 ;  /* 0x000000041bca7825 */ /* 0x050fe400078e02ca */
[----:B------:R4:W-:Y:S04]  /*16ad0*/  LDGSTS.E [R105+0x4e600], [R210.64], !P2 ;  /* 0x4e600000d2697fae */ /* 0x0009e8000d121848 */
[----:B------:R1:W-:Y:S01]  /*16ae0*/  LDGSTS.E [R105+0x4ee00], [R202.64], !P4 ;  /* 0x4ee00000ca697fae */ /* 0x0003e2000e121848 */
[----:B------:R-:W-:Y:S01]  /*16af0*/  IMAD.WIDE R44, R27, 0x4, R44 ;  /* 0x000000041b2c7825 */ /* 0x000fe200078e022c */
[----:B------:R-:W-:-:S02]  /*16b00*/  LOP3.LUT R252, R2, 0x10, RZ, 0x3c, !PT ;  /* 0x0000001002fc7812 */ /* 0x000fc400078e3cff */
[----:B--2---:R2:W5:Y:S01]  /*16b10*/  LDL.LU.64 R24, [R1+0x728] ;  /* 0x0007280001187983 */ /* 0x0045620000300a00 */
[----:B------:R-:W-:Y:S02]  /*16b20*/  IMAD.MOV.U32 R14, RZ, RZ, R80 ;  /* 0x000000ffff0e7224 */ /* 0x000fe400078e0050 */
[----:B------:R-:W-:Y:S02]  /*16b30*/  IMAD.MOV.U32 R15, RZ, RZ, R81 ;  /* 0x000000ffff0f7224 */ /* 0x000fe400078e0051 */
[----:B------:R-:W-:Y:S02]  /*16b40*/  IMAD.MOV.U32 R246, RZ, RZ, R108 ;  /* 0x000000fffff67224 */ /* 0x000fe400078e006c */
[----:B------:R-:W-:Y:S02]  /*16b50*/  IMAD.MOV.U32 R247, RZ, RZ, R109 ;  /* 0x000000fffff77224 */ /* 0x000fe400078e006d */
[----:B------:R-:W-:Y:S02]  /*16b60*/  IMAD.MOV.U32 R16, RZ, RZ, R82 ;  /* 0x000000ffff107224 */ /* 0x000fe400078e0052 */
[----:B------:R-:W-:Y:S01]  /*16b70*/  IMAD.MOV.U32 R17, RZ, RZ, R83 ;  /* 0x000000ffff117224 */ /* 0x000fe200078e0053 */
[----:B------:R1:W-:Y:S04]  /*16b80*/  STL.64 [R1+0xa8], R8 ;  /* 0x0000a80801007387 */ /* 0x0003e80000100a00 */
[----:B------:R4:W-:Y:S04]  /*16b90*/  STL.64 [R1+0xc8], R210 ;  /* 0x0000c8d201007387 */ /* 0x0009e80000100a00 */
[----:B-1----:R2:W5:Y:S01]  /*16ba0*/  LDL.LU.64 R8, [R1+0x720] ;  /* 0x0007200001087983 */ /* 0x0025620000300a00 */
[----:B------:R-:W-:-:S05]  /*16bb0*/  IMAD.WIDE R72, R27, 0x4, R72 ;  /* 0x000000041b487825 */ /* 0x000fca00078e0248 */
[----:B------:R1:W-:Y:S04]  /*16bc0*/  LDGSTS.E [R105+0x4f600], [R72.64], !P6 ;  /* 0x4f60000048697fae */ /* 0x0003e8000f121848 */
[----:B------:R1:W-:Y:S04]  /*16bd0*/  LDGSTS.E [R105+0x4fe00], [R44.64], !P5 ;  /* 0x4fe000002c697fae */ /* 0x0003e8000e921848 */
[----:B------:R-:W0:Y:S04]  /*16be0*/  LDGDEPBAR ;  /* 0x00000000000079af */ /* 0x000e280000000000 */
        /* <DEDUP_REMOVED lines=16> */
[----:B------:R2:W-:Y:S04]  /*16cf0*/  STL.64 [R1+0xe8], R202 ;  /* 0x0000e8ca01007387 */ /* 0x0005e80000100a00 */
[----:B----4-:R4:W5:Y:S01]  /*16d00*/  LDL.LU.64 R210, [R1+0x718] ;  /* 0x0007180001d27983 */ /* 0x0109620000300a00 */
[----:B-1----:R-:W-:-:S03]  /*16d10*/  LOP3.LUT R252, R2, 0x30, RZ, 0x3c, !PT ;  /* 0x0000003002fc7812 */ /* 0x002fc600078e3cff */
[----:B------:R1:W-:Y:S04]  /*16d20*/  STL.64 [R1+0x108], R72 ;  /* 0x0001084801007387 */ /* 0x0003e80000100a00 */
[----:B--2---:R4:W5:Y:S04]  /*16d30*/  LDL.LU.64 R202, [R1+0x710] ;  /* 0x0007100001ca7983 */ /* 0x0049680000300a00 */
[----:B------:R2:W-:Y:S04]  /*16d40*/  STL.64 [R1+0x128], R44 ;  /* 0x0001282c01007387 */ /* 0x0005e80000100a00 */
[----:B------:R4:W5:Y:S04]  /*16d50*/  LDL.LU.64 R198, [R1+0x708] ;  /* 0x0007080001c67983 */ /* 0x0009680000300a00 */
[----:B------:R4:W5:Y:S04]  /*16d60*/  LDL.LU.64 R196, [R1+0x700] ;  /* 0x0007000001c47983 */ /* 0x0009680000300a00 */
[----:B------:R4:W5:Y:S04]  /*16d70*/  LDL.LU.64 R194, [R1+0x6f8] ;  /* 0x0006f80001c27983 */ /* 0x0009680000300a00 */
[----:B------:R4:W5:Y:S04]  /*16d80*/  LDL.LU.64 R192, [R1+0x6f0] ;  /* 0x0006f00001c07983 */ /* 0x0009680000300a00 */
[----:B------:R4:W5:Y:S04]  /*16d90*/  LDL.LU.64 R94, [R1+0x6e8] ;  /* 0x0006e800015e7983 */ /* 0x0009680000300a00 */
[----:B------:R4:W5:Y:S04]  /*16da0*/  LDL.LU.64 R112, [R1+0x6e0] ;  /* 0x0006e00001707983 */ /* 0x0009680000300a00 */
[----:B------:R4:W5:Y:S04]  /*16db0*/  LDL.LU.64 R126, [R1+0x6d8] ;  /* 0x0006d800017e7983 */ /* 0x0009680000300a00 */
[----:B------:R4:W5:Y:S04]  /*16dc0*/  LDL.LU.64 R178, [R1+0x6d0] ;  /* 0x0006d00001b27983 */ /* 0x0009680000300a00 */
[----:B---3--:R3:W-:Y:S04]  /*16dd0*/  LDGSTS.E [R111+0x70400], [R226.64], P0 ;  /* 0x70400000e26f7fae */ /* 0x0087e80008121848 */
        /* <DEDUP_REMOVED lines=17> */
[----:B------:R2:W-:Y:S01]  /*16ef0*/  LDGSTS.E [R104+0x72800], [R10.64], P0 ;  /* 0x728000000a687fae */ /* 0x0005e20008121848 */
[----:B-1----:R-:W-:-:S03]  /*16f00*/  LOP3.LUT R252, R2, 0x50, RZ, 0x3c, !PT ;  /* 0x0000005002fc7812 */ /* 0x002fc600078e3cff */
[----:B------:R1:W-:Y:S04]  /*16f10*/  LDGSTS.E [R104+0x73800], [R250.64], P0 ;  /* 0x73800000fa687fae */ /* 0x0003e80008121848 */
[----:B------:R4:W5:Y:S04]  /*16f20*/  LDL.LU.64 R170, [R1+0x6c8] ;  /* 0x0006c80001aa7983 */ /* 0x0009680000300a00 */
        /* <DEDUP_REMOVED lines=9> */
[----:B--2---:R4:W5:Y:S04]  /*16fc0*/  LDL.LU.64 R30, [R1+0x6a0] ;  /* 0x0006a000011e7983 */ /* 0x0049680000300a00 */
[----:B------:R2:W-:Y:S04]  /*16fd0*/  LDGSTS.E [R252+0x71a00], [R180.64], P0 ;  /* 0x71a00000b4fc7fae */ /* 0x0005e80008121848 */
[----:B------:R4:W5:Y:S04]  /*16fe0*/  LDL.LU.64 R22, [R1+0x698] ;  /* 0x0006980001167983 */ /* 0x0009680000300a00 */
[----:B------:R2:W-:Y:S04]  /*16ff0*/  LDGSTS.E [R252+0x72a00], [R186.64], P0 ;  /* 0x72a00000bafc7fae */ /* 0x0005e80008121848 */
[----:B------:R4:W5:Y:S04]  /*17000*/  LDL.LU.64 R10, [R1+0x690] ;  /* 0x00069000010a7983 */ /* 0x0009680000300a00 */
[----:B------:R2:W-:Y:S04]  /*17010*/  LDGSTS.E [R252+0x73a00], [R218.64], P0 ;  /* 0x73a00000dafc7fae */ /* 0x0005e80008121848 */
[----:B-1----:R4:W5:Y:S04]  /*17020*/  LDL.LU.64 R250, [R1+0x688] ;  /* 0x0006880001fa7983 */ /* 0x0029680000300a00 */
[----:B------:R1:W-:Y:S04]  /*17030*/  LDGSTS.E [R252+0x74a00], [R160.64], P0 ;  /* 0x74a00000a0fc7fae */ /* 0x0003e80008121848 */
[----:B------:R4:W5:Y:S04]  /*17040*/  LDL.LU.64 R234, [R1+0x680] ;  /* 0x0006800001ea7983 */ /* 0x0009680000300a00 */
[----:B------:R1:W-:Y:S04]  /*17050*/  LDGSTS.E [R252+0x75a00], [R152.64], P0 ;  /* 0x75a0000098fc7fae */ /* 0x0003e80008121848 */
[----:B------:R4:W5:Y:S04]  /*17060*/  LDL.LU.64 R220, [R1+0x678] ;  /* 0x0006780001dc7983 */ /* 0x0009680000300a00 */
[----:B------:R1:W-:Y:S04]  /*17070*/  LDGSTS.E [R252+0x76a00], [R208.64], P0 ;  /* 0x76a00000d0fc7fae */ /* 0x0003e80008121848 */
[----:B--2---:R4:W5:Y:S04]  /*17080*/  LDL.LU.64 R218, [R1+0x670] ;  /* 0x0006700001da7983 */ /* 0x0049680000300a00 */
[----:B------:R2:W-:Y:S04]  /*17090*/  LDGSTS.E [R252+0x77a00], [R36.64], P0 ;  /* 0x77a0000024fc7fae */ /* 0x0005e80008121848 */
[----:B-1----:R4:W5:Y:S04]  /*170a0*/  LDL.LU.64 R160, [R1+0x668] ;  /* 0x0006680001a07983 */ /* 0x0029680000300a00 */
[----:B------:R1:W-:Y:S04]  /*170b0*/  LDGSTS.E [R105+0x70c00], [R188.64], P0 ;  /* 0x70c00000bc697fae */ /* 0x0003e80008121848 */
[----:B------:R4:W5:Y:S04]  /*170c0*/  LDL.LU.64 R152, [R1+0x660] ;  /* 0x0006600001987983 */ /* 0x0009680000300a00 */
[----:B------:R1:W-:Y:S04]  /*170d0*/  LDGSTS.E [R105+0x71c00], [R144.64], P0 ;  /* 0x71c0000090697fae */ /* 0x0003e80008121848 */
[----:B------:R2:W-:Y:S04]  /*170e0*/  LDGSTS.E [R105+0x72c00], [R136.64], P0 ;  /* 0x72c0000088697fae */ /* 0x0005e80008121848 */
[----:B------:R3:W-:Y:S04]  /*170f0*/  LDGSTS.E [R105+0x73c00], [R18.64], P0 ;  /* 0x73c0000012697fae */ /* 0x0007e80008121848 */
[----:B-1----:R4:W5:Y:S04]  /*17100*/  LDL.LU.64 R144, [R1+0x658] ;  /* 0x0006580001907983 */ /* 0x0029680000300a00 */
[----:B--2---:R4:W5:Y:S04]  /*17110*/  LDL.LU.64 R136, [R1+0x650] ;  /* 0x0006500001887983 */ /* 0x0049680000300a00 */
[----:B---3--:R4:W5:Y:S04]  /*17120*/  LDL.LU.64 R18, [R1+0x648] ;  /* 0x0006480001127983 */ /* 0x0089680000300a00 */
[----:B------:R1:W-:Y:S04]  /*17130*/  LDGSTS.E [R105+0x74c00], [R20.64], P0 ;  /* 0x74c0000014697fae */ /* 0x0003e80008121848 */
[----:B------:R2:W-:Y:S01]  /*17140*/  LDGSTS.E [R105+0x75c00], [R4.64], P0 ;  /* 0x75c0000004697fae */ /* 0x0005e20008121848 */
[----:B------:R-:W-:Y:S01]  /*17150*/  IMAD.MOV.U32 R26, RZ, RZ, 0x7f ;  /* 0x0000007fff1a7424 */ /* 0x000fe200078e00ff */
[----:B------:R-:W-:-:S02]  /*17160*/  LOP3.LUT R252, R2, 0x70, RZ, 0x3c, !PT ;  /* 0x0000007002fc7812 */ /* 0x000fc400078e3cff */
[----:B------:R3:W-:Y:S04]  /*17170*/  LDGSTS.E [R105+0x76c00], [R106.64], P0 ;  /* 0x76c000006a697fae */ /* 0x0007e80008121848 */
[----:B-1----:R4:W5:Y:S04]  /*17180*/  LDL.LU.64 R20, [R1+0x640] ;  /* 0x0006400001147983 */ /* 0x0029680000300a00 */
[----:B--2---:R4:W5:Y:S01]  /*17190*/  LDL.LU.64 R4, [R1+0x638] ;  /* 0x0006380001047983 */ /* 0x0049620000300a00 */
[----:B------:R-:W-:-:S03]  /*171a0*/  IADD3 R26, R26, c[0x0][0x180], RZ ;  /* 0x000060001a1a7a10 */ /* 0x000fc60007ffe0ff */
[----:B------:R3:W-:Y:S01]  /*171b0*/  LDGSTS.E [R105+0x77c00], [R236.64], P0 ;  /* 0x77c00000ec697fae */ /* 0x0007e20008121848 */
[----:B------:R-:W-:-:S03]  /*171c0*/  ISETP.GE.AND P1, PT, R26, 0x80, PT ;  /* 0x000000801a00780c */ /* 0x000fc60003f26270 */
        /* <DEDUP_REMOVED lines=8> */
[----:B------:R-:W-:-:S03]  /*17250*/  CS2R R52, SRZ ;  /* 0x0000000000347805 */ /* 0x000fc6000001ff00 */
[----:B------:R-:W0:Y:S01]  /*17260*/  LDGDEPBAR ;  /* 0x00000000000079af */ /* 0x000e220000000000 */
[----:B------:R-:W-:Y:S01]  /*17270*/  CS2R R54, SRZ ;  /* 0x0000000000367805 */ /* 0x000fe2000001ff00 */
        /* <DEDUP_REMOVED lines=15> */
[----:B-1----:R-:W-:Y:S01]  /*17370*/  CS2R R74, SRZ ;  /* 0x00000000004a7805 */ /* 0x002fe2000001ff00 */
[----:B------:R-:W-:Y:S01]  /*17380*/  CS2R R56, SRZ ;  /* 0x0000000000387805 */ /* 0x000fe2000001ff00 */
[----:B------:R-:W-:Y:S01]  /*17390*/  CS2R R58, SRZ ;  /* 0x00000000003a7805 */ /* 0x000fe2000001ff00 */
[----:B---3--:R-:W-:Y:S01]  /*173a0*/  CS2R R104, SRZ ;  /* 0x0000000000687805 */ /* 0x008fe2000001ff00 */
[----:B------:R-:W-:Y:S01]  /*173b0*/  CS2R R106, SRZ ;  /* 0x00000000006a7805 */ /* 0x000fe2000001ff00 */
[----:B--2---:R-:W-:Y:S01]  /*173c0*/  CS2R R96, SRZ ;  /* 0x0000000000607805 */ /* 0x004fe2000001ff00 */
        /* <DEDUP_REMOVED lines=9> */
[----:B------:R-:W-:Y:S05]  /*17460*/  @!P1 BRA `(.L_x_0) ;  /* 0x0000d8d000009947 */ /* 0x000fea0003800000 */
[----:B----4-:R-:W2:Y:S01]  /*17470*/  LDL.LU.64 R44, [R1+0x2d8] ;  /* 0x0002d800012c7983 */ /* 0x010ea20000300a00 */
[----:B------:R-:W-:-:S02]  /*17480*/  IMAD.MOV.U32 R46, RZ, RZ, R188 ;  /* 0x000000ffff2e7224 */ /* 0x000fc400078e00bc */
[----:B------:R-:W-:Y:S01]  /*17490*/  IMAD.MOV.U32 R47, RZ, RZ, R189 ;  /* 0x000000ffff2f7224 */ /* 0x000fe200078e00bd */
[----:B------:R-:W3:Y:S01]  /*174a0*/  LDL.LU.64 R86, [R1+0x2c8] ;  /* 0x0002c80001567983 */ /* 0x000ee20000300a00 */
[----:B------:R-:W-:Y:S02]  /*174b0*/  IMAD.MOV.U32 R98, RZ, RZ, R14 ;  /* 0x000000ffff627224 */ /* 0x000fe400078e000e */
[----:B------:R-:W-:Y:S01]  /*174c0*/  IMAD.MOV.U32 R99, RZ, RZ, R15 ;  /* 0x000000ffff637224 */ /* 0x000fe200078e000f */
[----:B------:R-:W4:Y:S01]  /*174d0*/  LDL.LU.64 R188, [R1+0x28] ;  /* 0x0000280001bc7983 */ /* 0x000f220000300a00 */
[----:B------:R-:W-:Y:S02]  /*174e0*/  IMAD.MOV.U32 R96, RZ, RZ, R12 ;  /* 0x000000ffff607224 */ /* 0x000fe400078e000c */
[----:B------:R-:W-:Y:S01]  /*174f0*/  IMAD.MOV.U32 R97, RZ, RZ, R13 ;  /* 0x000000ffff617224 */ /* 0x000fe200078e000d */
[----:B-----5:R-:W-:Y:S01]  /*17500*/  STL [R1+0x3bc], R234 ;  /* 0x0003bcea01007387 */ /* 0x020fe20000100800 */
[----:B------:R-:W-:-:S02]  /*17510*/  IMAD.MOV.U32 R84, RZ, RZ, R16 ;  /* 0x000000ffff547224 */ /* 0x000fc400078e0010 */
[----:B------:R-:W-:Y:S01]  /*17520*/  IMAD.MOV.U32 R85, RZ, RZ, R17 ;  /* 0x000000ffff557224 */ /* 0x000fe200078e0011 */
[----:B------:R-:W-:Y:S01]  /*17530*/  STL [R1+0x3b8], R235 ;  /* 0x0003b8eb01007387 */ /* 0x000fe20000100800 */
[----:B------:R-:W-:Y:S02]  /*17540*/  IMAD.MOV.U32 R42, RZ, RZ, R182 ;  /* 0x000000ffff2a7224 */ /* 0x000fe400078e00b6 */
[----:B------:R-:W-:Y:S01]  /*17550*/  IMAD.MOV.U32 R43, RZ, RZ, R183 ;  /* 0x000000ffff2b7224 */ /* 0x000fe200078e00b7 */
[----:B------:R-:W-:Y:S01]  /*17560*/  STL [R1+0x3c0], R126 ;  /* 0x0003c07e01007387 */ /* 0x000fe20000100800 */
[----:B------:R-:W-:Y:S02]  /*17570*/  IMAD.MOV.U32 R40, RZ, RZ, R184 ;  /* 0x000000ffff287224 */ /* 0x000fe400078e00b8 */
[----:B------:R-:W-:Y:S01]  /*17580*/  IMAD.MOV.U32 R41, RZ, RZ, R185 ;  /* 0x000000ffff297224 */ /* 0x000fe200078e00b9 */
[----:B------:R-:W-:Y:S01]  /*17590*/  STL [R1+0x3b4], R124 ;  /* 0x0003b47c01007387 */ /* 0x000fe20000100800 */
[----:B------:R-:W-:-:S02]  /*175a0*/  IMAD.MOV.U32 R38, RZ, RZ, R180 ;  /* 0x000000ffff267224 */ /* 0x000fc400078e00b4 */
[----:B------:R-:W-:Y:S01]  /*175b0*/  IMAD.MOV.U32 R39, RZ, RZ, R181 ;  /* 0x000000ffff277224 */ /* 0x000fe200078e00b5 */
[----:B------:R-:W-:Y:S01]  /*175c0*/  STL [R1+0x3b0], R114 ;  /* 0x0003b07201007387 */ /* 0x000fe20000100800 */
[----:B------:R-:W-:Y:S02]  /*175d0*/  IMAD.MOV.U32 R37, RZ, RZ, R7 ;  /* 0x000000ffff257224 */ /* 0x000fe400078e0007 */
[----:B------:R-:W-:Y:S01]  /*175e0*/  IMAD.MOV.U32 R36, RZ, RZ, R6 ;  /* 0x000000ffff247224 */ /* 0x000fe200078e0006 */
[----:B------:R-:W2:Y:S04]  /*175f0*/  LDL.LU.64 R58, [R1+0x60] ;  /* 0x00006000013a7983 */ /* 0x000ea80000300a00 */
[----:B------:R-:W-:Y:S04]  /*17600*/  STL [R1+0x3a8], R250 ;  /* 0x0003a8fa01007387 */ /* 0x000fe80000100800 */
[----:B------:R-:W-:Y:S04]  /*17610*/  STL [R1+0x3a4], R251 ;  /* 0x0003a4fb01007387 */ /* 0x000fe80000100800 */
[----:B------:R-:W-:Y:S04]  /*17620*/  STL [R1+0x3ac], R112 ;  /* 0x0003ac7001007387 */ /* 0x000fe80000100800 */
[----:B------:R-:W-:Y:S04]  /*17630*/  STL [R1+0x3a0], R102 ;  /* 0x0003a06601007387 */ /* 0x000fe80000100800 */
[----:B------:R-:W-:Y:S04]  /*17640*/  STL [R1+0x39c], R100 ;  /* 0x00039c6401007387 */ /* 0x000fe80000100800 */
[----:B------:R-:W2:Y:S01]  /*17650*/  LDL.LU.64 R74, [R1+0x98] ;  /* 0x00009800014a7983 */ /* 0x000ea20000300a00 */
[----:B------:R-:W-:-:S02]  /*17660*/  IMAD.MOV.U32 R106, RZ, RZ, R96 ;  /* 0x000000ffff6a7224 */ /* 0x000fc400078e0060 */
[----:B------:R-:W-:Y:S02]  /*17670*/  IMAD.MOV.U32 R107, RZ, RZ, R97 ;  /* 0x000000ffff6b7224 */ /* 0x000fe400078e0061 */
[----:B------:R-:W-:Y:S02]  /*17680*/  IMAD.MOV.U32 R104, RZ, RZ, R98 ;  /* 0x000000ffff687224 */ /* 0x000fe400078e0062 */
[----:B------:R-:W-:Y:S02]  /*17690*/  IMAD.MOV.U32 R105, RZ, RZ, R99 ;  /* 0x000000ffff697224 */ /* 0x000fe400078e0063 */
[----:B------:R-:W-:Y:S02]  /*176a0*/  IMAD.MOV.U32 R96, RZ, RZ, R84 ;  /* 0x000000ffff607224 */ /* 0x000fe400078e0054 */
[----:B------:R-:W-:Y:S02]  /*176b0*/  IMAD.MOV.U32 R97, RZ, RZ, R85 ;  /* 0x000000ffff617224 */ /* 0x000fe400078e0055 */
[----:B----4-:R-:W-:Y:S01]  /*176c0*/  IMAD.MOV.U32 R3, RZ, RZ, R189 ;  /* 0x000000ffff037224 */ /* 0x010fe200078e00bd */
[----:B------:R-:W-:Y:S04]  /*176d0*/  STL [R1+0x394], R188 ;  /* 0x000394bc01007387 */ /* 0x000fe80000100800 */
[----:B------:R-:W-:Y:S01]  /*176e0*/  STL [R1+0x398], R94 ;  /* 0x0003985e01007387 */ /* 0x000fe20000100800 */
[----:B---3--:R-:W-:-:S03]  /*176f0*/  IMAD.MOV.U32 R98, RZ, RZ, R86 ;  /* 0x000000ffff627224 */ /* 0x008fc600078e0056 */
[----:B------:R1:W-:Y:S01]  /*17700*/  STL [R1+0x390], R3 ;  /* 0x0003900301007387 */ /* 0x0003e20000100800 */
[----:B------:R-:W-:-:S03]  /*17710*/  IMAD.MOV.U32 R99, RZ, RZ, R87 ;  /* 0x000000ffff637224 */ /* 0x000fc600078e0057 */
[----:B------:R-:W-:Y:S01]  /*17720*/  STL [R1+0x38c], R92 ;  /* 0x00038c5c01007387 */ /* 0x000fe20000100800 */
[----:B--2---:R-:W-:-:S03]  /*17730*/  IMAD.MOV.U32 R84, RZ, RZ, R44 ;  /* 0x000000ffff547224 */ /* 0x004fc600078e002c */
[----:B------:R-:W-:Y:S01]  /*17740*/  STL [R1+0x388], R90 ;  /* 0x0003885a01007387 */ /* 0x000fe20000100800 */
[----:B------:R-:W-:-:S03]  /*17750*/  IMAD.MOV.U32 R85, RZ, RZ, R45 ;  /* 0x000000ffff557224 */ /* 0x000fc600078e002d */
[----:B------:R-:W2:Y:S01]  /*17760*/  LDL.LU.64 R56, [R1+0xe0] ;  /* 0x0000e00001387983 */ /* 0x000ea20000300a00 */
[----:B-1----:R-:W-:-:S03]  /*17770*/  IMAD.MOV.U32 R3, RZ, RZ, R59 ;  /* 0x000000ffff037224 */ /* 0x002fc600078e003b */
[----:B------:R1:W-:Y:S01]  /*17780*/  STL [R1+0x378], R58 ;  /* 0x0003783a01007387 */ /* 0x0003e20000100800 */
[----:B------:R-:W-:Y:S02]  /*17790*/  IMAD.MOV.U32 R86, RZ, RZ, R190 ;  /* 0x000000ffff567224 */ /* 0x000fe400078e00be */
[----:B------:R-:W-:Y:S01]  /*177a0*/  IMAD.MOV.U32 R87, RZ, RZ, R191 ;  /* 0x000000ffff577224 */ /* 0x000fe200078e00bf */
[----:B------:R3:W-:Y:S01]  /*177b0*/  STL [R1+0x374], R3 ;  /* 0x0003740301007387 */ /* 0x0007e20000100800 */
[----:B------:R-:W-:Y:S02]  /*177c0*/  IMAD.MOV.U32 R44, RZ, RZ, R186 ;  /* 0x000000ffff2c7224 */ /* 0x000fe400078e00ba */
[----:B------:R-:W-:Y:S01]  /*177d0*/  IMAD.MOV.U32 R45, RZ, RZ, R187 ;  /* 0x000000ffff2d7224 */ /* 0x000fe200078e00bb */
[----:B------:R-:W-:Y:S01]  /*177e0*/  STL [R1+0x380], R192 ;  /* 0x000380c001007387 */ /* 0x000fe20000100800 */
[----:B-1----:R-:W-:Y:S02]  /*177f0*/  IMAD.MOV.U32 R58, RZ, RZ, R104 ;  /* 0x000000ffff3a7224 */ /* 0x002fe400078e0068 */
[----:B------:R-:W-:-:S02]  /*17800*/  IMAD.MOV.U32 R59, RZ, RZ, R105 ;  /* 0x000000ffff3b7224 */ /* 0x000fc400078e0069 */
[----:B------:R-:W-:Y:S02]  /*17810*/  IMAD.MOV.U32 R104, RZ, RZ, R96 ;  /* 0x000000ffff687224 */ /* 0x000fe400078e0060 */
        /* <DEDUP_REMOVED lines=12> */
[----:B------:R-:W-:Y:S02]  /*178e0*/  IMAD.MOV.U32 R87, RZ, RZ, R45 ;  /* 0x000000ffff577224 */ /* 0x000fe400078e002d */
[----:B------:R-:W-:Y:S02]  /*178f0*/  IMAD.MOV.U32 R44, RZ, RZ, R200 ;  /* 0x000000ffff2c7224 */ /* 0x000fe400078e00c8 */
[----:B------:R-:W-:Y:S02]  /*17900*/  IMAD.MOV.U32 R45, RZ, RZ, R201 ;  /* 0x000000ffff2d7224 */ /* 0x000fe400078e00c9 */
[----:B------:R-:W4:Y:S01]  /*17910*/  LDL.LU.64 R200, [R1+0x118] ;  /* 0x0001180001c87983 */ /* 0x000f220000300a00 */
[----:B---3--:R-:W-:-:S03]  /*17920*/  IMAD.MOV.U32 R3, RZ, RZ, R75 ;  /* 0x000000ffff037224 */ /* 0x008fc600078e004b */
[----:B------:R-:W-:Y:S04]  /*17930*/  STL [R1+0x368], R194 ;  /* 0x000368c201007387 */ /* 0x000fe80000100800 */
[----:B------:R2:W-:Y:S04]  /*17940*/  STL [R1+0x35c], R3 ;  /* 0x00035c0301007387 */ /* 0x0005e80000100800 */
[----:B------:R-:W-:Y:S04]  /*17950*/  STL [R1+0x364], R195 ;  /* 0x000364c301007387 */ /* 0x000fe80000100800 */
[----:B------:R-:W-:Y:S04]  /*17960*/  STL [R1+0x36c], R76 ;  /* 0x00036c4c01007387 */ /* 0x000fe80000100800 */
[----:B------:R-:W-:Y:S01]  /*17970*/  STL [R1+0x358], R66 ;  /* 0x0003584201007387 */ /* 0x000fe20000100800 */
[----:B--2---:R-:W-:-:S03]  /*17980*/  IMAD.MOV.U32 R3, RZ, RZ, R57 ;  /* 0x000000ffff037224 */ /* 0x004fc600078e0039 */
[----:B------:R1:W-:Y:S04]  /*17990*/  STL [R1+0x348], R56 ;  /* 0x0003483801007387 */ /* 0x0003e80000100800 */
[----:B------:R-:W2:Y:S04]  /*179a0*/  LDL.LU.64 R74, [R1+0x158] ;  /* 0x00015800014a7983 */ /* 0x000ea80000300a00 */
[----:B------:R4:W-:Y:S04]  /*179b0*/  STL [R1+0x344], R3 ;  /* 0x0003440301007387 */ /* 0x0009e80000100800 */
[----:B------:R-:W-:Y:S04]  /*179c0*/  STL [R1+0x350], R196 ;  /* 0x000350c401007387 */ /* 0x000fe80000100800 */
[----:B------:R-:W-:Y:S04]  /*179d0*/  STL [R1+0x34c], R197 ;  /* 0x00034cc501007387 */ /* 0x000fe80000100800 */
[----:B------:R-:W-:Y:S01]  /*179e0*/  STL [R1+0x354], R64 ;  /* 0x0003544001007387 */ /* 0x000fe20000100800 */
[----:B-1----:R-:W-:-:S03]  /*179f0*/  IMAD.MOV.U32 R56, RZ, RZ, R44 ;  /* 0x000000ffff387224 */ /* 0x002fc600078e002c */
[----:B------:R-:W-:Y:S01]  /*17a00*/  STL [R1+0x340], R34 ;  /* 0x0003402201007387 */ /* 0x000fe20000100800 */
[----:B------:R-:W-:Y:S02]  /*17a10*/  IMAD.MOV.U32 R57, RZ, RZ, R45 ;  /* 0x000000ffff397224 */ /* 0x000fe400078e002d */
[----:B------:R-:W-:Y:S02]  /*17a20*/  IMAD.MOV.U32 R44, RZ, RZ, R216 ;  /* 0x000000ffff2c7224 */ /* 0x000fe400078e00d8 */
[----:B------:R-:W-:Y:S02]  /*17a30*/  IMAD.MOV.U32 R45, RZ, RZ, R217 ;  /* 0x000000ffff2d7224 */ /* 0x000fe400078e00d9 */
[----:B----4-:R-:W-:Y:S01]  /*17a40*/  IMAD.MOV.U32 R3, RZ, RZ, R201 ;  /* 0x000000ffff037224 */ /* 0x010fe200078e00c9 */
[----:B------:R-:W-:Y:S04]  /*17a50*/  STL [R1+0x330], R200 ;  /* 0x000330c801007387 */ /* 0x000fe80000100800 */
[----:B------:R-:W-:Y:S04]  /*17a60*/  STL [R1+0x338], R198 ;  /* 0x000338c601007387 */ /* 0x000fe80000100800 */
[----:B------:R-:W-:Y:S04]  /*17a70*/  STL [R1+0x32c], R3 ;  /* 0x00032c0301007387 */ /* 0x000fe80000100800 */
[----:B------:R2:W-:Y:S04]  /*17a80*/  STL [R1+0x334], R199 ;  /* 0x000334c701007387 */ /* 0x0005e80000100800 */
[----:B------:R-:W3:Y:S04]  /*17a90*/  LDL.LU.64 R216, [R1+0x198] ;  /* 0x0001980001d87983 */ /* 0x000ee80000300a00 */
[----:B------:R-:W-:Y:S04]  /*17aa0*/  STL [R1+0x33c], R32 ;  /* 0x00033c2001007387 */ /* 0x000fe80000100800 */
[----:B------:R-:W-:Y:S04]  /*17ab0*/  STL [R1+0x328], R28 ;  /* 0x0003281c01007387 */ /* 0x000fe80000100800 */
[----:B------:R-:W4:Y:S01]  /*17ac0*/  LDL.LU.64 R108, [R1+0x1c8] ;  /* 0x0001c800016c7983 */ /* 0x000f220000300a00 */
[----:B------:R-:W-:-:S02]  /*17ad0*/  IMAD.MOV.U32 R72, RZ, RZ, R56 ;  /* 0x000000ffff487224 */ /* 0x000fc400078e0038 */
[----:B------:R-:W-:Y:S01]  /*17ae0*/  IMAD.MOV.U32 R73, RZ, RZ, R57 ;  /* 0x000000ffff497224 */ /* 0x000fe200078e0039 */
[----:B------:R-:W4:Y:S01]  /*17af0*/  LDL.LU.64 R110, [R1+0xc0] ;  /* 0x0000c000016e7983 */ /* 0x000f220000300a00 */
[----:B------:R-:W-:Y:S02]  /*17b00*/  IMAD.MOV.U32 R56, RZ, RZ, R226 ;  /* 0x000000ffff387224 */ /* 0x000fe400078e00e2 */
[----:B------:R-:W-:Y:S02]  /*17b10*/  IMAD.MOV.U32 R57, RZ, RZ, R227 ;  /* 0x000000ffff397224 */ /* 0x000fe400078e00e3 */
[----:B------:R-:W4:Y:S04]  /*17b20*/  LDL.LU.64 R226, [R1+0x218] ;  /* 0x0002180001e27983 */ /* 0x000f280000300a00 */
[----:B------:R-:W4:Y:S01]  /*17b30*/  LDL.LU.64 R50, [R1+0x100] ;  /* 0x0001000001327983 */ /* 0x000f220000300a00 */
[----:B--2---:R-:W-:-:S02]  /*17b40*/  IMAD.MOV.U32 R199, RZ, RZ, R75 ;  /* 0x000000ffffc77224 */ /* 0x004fc400078e004b */
[----:B------:R-:W-:Y:S02]  /*17b50*/  IMAD.MOV.U32 R75, RZ, RZ, R45 ;  /* 0x000000ffff4b7224 */ /* 0x000fe400078e002d */
[----:B------:R-:W-:Y:S02]  /*17b60*/  IMAD.MOV.U32 R200, RZ, RZ, R74 ;  /* 0x000000ffffc87224 */ /* 0x000fe400078e004a */
[----:B------:R-:W-:Y:S02]  /*17b70*/  IMAD.MOV.U32 R45, RZ, RZ, R209 ;  /* 0x000000ffff2d7224 */ /* 0x000fe400078e00d1 */
[----:B------:R-:W-:Y:S02]  /*17b80*/  IMAD.MOV.U32 R74, RZ, RZ, R44 ;  /* 0x000000ffff4a7224 */ /* 0x000fe400078e002c */
[----:B------:R-:W-:Y:S02]  /*17b90*/  IMAD.MOV.U32 R209, RZ, RZ, R211 ;  /* 0x000000ffffd17224 */ /* 0x000fe400078e00d3 */
[----:B------:R-:W-:-:S02]  /*17ba0*/  IMAD.MOV.U32 R44, RZ, RZ, R208 ;  /* 0x000000ffff2c7224 */ /* 0x000fc400078e00d0 */
[----:B------:R-:W-:Y:S02]  /*17bb0*/  IMAD.MOV.U32 R211, RZ, RZ, R213 ;  /* 0x000000ffffd37224 */ /* 0x000fe400078e00d5 */
[----:B------:R-:W-:Y:S02]  /*17bc0*/  IMAD.MOV.U32 R213, RZ, RZ, R215 ;  /* 0x000000ffffd57224 */ /* 0x000fe400078e00d7 */
[----:B---3--:R-:W-:Y:S02]  /*17bd0*/  IMAD.MOV.U32 R208, RZ, RZ, R216 ;  /* 0x000000ffffd07224 */ /* 0x008fe400078e00d8 */
[----:B----4-:R-:W-:Y:S02]  /*17be0*/  IMAD.MOV.U32 R216, RZ, RZ, R108 ;  /* 0x000000ffffd87224 */ /* 0x010fe400078e006c */
[----:B------:R-:W-:Y:S02]  /*17bf0*/  IMAD.MOV.U32 R215, RZ, RZ, R109 ;  /* 0x000000ffffd77224 */ /* 0x000fe400078e006d */
[----:B------:R-:W-:-:S02]  /*17c00*/  IMAD.MOV.U32 R108, RZ, RZ, R56 ;  /* 0x000000ffff6c7224 */ /* 0x000fc400078e0038 */
[----:B------:R-:W-:Y:S02]  /*17c10*/  IMAD.MOV.U32 R109, RZ, RZ, R57 ;  /* 0x000000ffff6d7224 */ /* 0x000fe400078e0039 */
[----:B------:R-:W-:Y:S02]  /*17c20*/  IMAD.MOV.U32 R56, RZ, RZ, R42 ;  /* 0x000000ffff387224 */ /* 0x000fe400078e002a */
[----:B------:R-:W-:Y:S02]  /*17c30*/  IMAD.MOV.U32 R57, RZ, RZ, R43 ;  /* 0x000000ffff397224 */ /* 0x000fe400078e002b */
[----:B------:R-:W-:Y:S02]  /*17c40*/  IMAD.MOV.U32 R42, RZ, RZ, R238 ;  /* 0x000000ffff2a7224 */ /* 0x000fe400078e00ee */
[----:B------:R-:W-:Y:S02]  /*17c50*/  IMAD.MOV.U32 R43, RZ, RZ, R239 ;  /* 0x000000ffff2b7224 */ /* 0x000fe400078e00ef */
[----:B------:R-:W2:Y:S01]  /*17c60*/  LDL.LU.64 R238, [R1+0x8] ;  /* 0x0000080001ee7983 */ /* 0x000ea20000300a00 */
[----:B------:R-:W-:-:S02]  /*17c70*/  IMAD.MOV.U32 R13, RZ, RZ, R18 ;  /* 0x000000ffff0d7224 */ /* 0x000fc400078e0012 */
        /* <DEDUP_REMOVED lines=50> */
[----:B------:R-:W-:Y:S01]  /*17fa0*/  IMAD.MOV.U32 R108, RZ, RZ, R74 ;  /* 0x000000ffff6c7224 */ /* 0x000fe200078e004a */
[----:B------:R-:W3:Y:S01]  /*17fb0*/  LDL.LU.64 R232, [R1+0x18] ;  /* 0x0000180001e87983 */ /* 0x000ee20000300a00 */
[----:B------:R-:W-:Y:S02]  /*17fc0*/  IMAD.MOV.U32 R109, RZ, RZ, R75 ;  /* 0x000000ffff6d7224 */ /* 0x000fe400078e004b */
[----:B------:R-:W-:Y:S01]  /*17fd0*/  IMAD.MOV.U32 R110, RZ, RZ, R56 ;  /* 0x000000ffff6e7224 */ /* 0x000fe200078e0038 */
[----:B------:R-:W4:Y:S01]  /*17fe0*/  LDL.LU.64 R122, [R1+0x268] ;  /* 0x00026800017a7983 */ /* 0x000f220000300a00 */
[----:B------:R-:W-:-:S02]  /*17ff0*/  IMAD.MOV.U32 R56, RZ, RZ, R46 ;  /* 0x000000ffff387224 */ /* 0x000fc400078e002e */
[----:B------:R-:W-:Y:S02]  /*18000*/  IMAD.MOV.U32 R74, RZ, RZ, R42 ;  /* 0x000000ffff4a7224 */ /* 0x000fe400078e002a */
[----:B------:R-:W-:Y:S02]  /*18010*/  IMAD.MOV.U32 R75, RZ, RZ, R43 ;  /* 0x000000ffff4b7224 */ /* 0x000fe400078e002b */
[----:B------:R-:W-:Y:S02]  /*18020*/  IMAD.MOV.U32 R41, RZ, RZ, R223 ;  /* 0x000000ffff297224 */ /* 0x000fe400078e00df */
[----:B------:R-:W-:Y:S02]  /*18030*/  IMAD.MOV.U32 R46, RZ, RZ, R38 ;  /* 0x000000ffff2e7224 */ /* 0x000fe400078e0026 */
[----:B------:R-:W-:Y:S02]  /*18040*/  IMAD.MOV.U32 R42, RZ, RZ, R236 ;  /* 0x000000ffff2a7224 */ /* 0x000fe400078e00ec */
[----:B------:R-:W-:-:S02]  /*18050*/  IMAD.MOV.U32 R43, RZ, RZ, R237 ;  /* 0x000000ffff2b7224 */ /* 0x000fc400078e00ed */
[----:B------:R-:W-:Y:S01]  /*18060*/  IMAD.MOV.U32 R223, RZ, RZ, R227 ;  /* 0x000000ffffdf7224 */ /* 0x000fe200078e00e3 */
[----:B------:R-:W4:Y:S01]  /*18070*/  LDL.LU.64 R236, [R1+0x140] ;  /* 0x0001400001ec7983 */ /* 0x000f220000300a00 */
[----:B------:R-:W-:-:S03]  /*18080*/  IMAD.MOV.U32 R38, RZ, RZ, R228 ;  /* 0x000000ffff267224 */ /* 0x000fc600078e00e4 */
[----:B------:R-:W4:Y:S01]  /*18090*/  LDL.64 R60, [R1+0x3d0] ;  /* 0x0003d000013c7983 */ /* 0x000f220000100a00 */
[----:B--2---:R-:W-:Y:S02]  /*180a0*/  IMAD.MOV.U32 R228, RZ, RZ, R238 ;  /* 0x000000ffffe47224 */ /* 0x004fe400078e00ee */
[----:B------:R-:W-:Y:S02]  /*180b0*/  IMAD.MOV.U32 R227, RZ, RZ, R239 ;  /* 0x000000ffffe37224 */ /* 0x000fe400078e00ef */
[----:B------:R-:W2:Y:S04]  /*180c0*/  LDL.LU.64 R238, [R1+0x38] ;  /* 0x0000380001ee7983 */ /* 0x000ea80000300a00 */
[----:B------:R-:W2:Y:S04]  /*180d0*/  LDL.LU.64 R68, [R1+0x48] ;  /* 0x0000480001447983 */ /* 0x000ea80000300a00 */
[----:B------:R-:W2:Y:S04]  /*180e0*/  LDL.LU.64 R120, [R1+0x308] ;  /* 0x0003080001787983 */ /* 0x000ea80000300a00 */
        /* <DEDUP_REMOVED lines=17> */
[----:B---3--:R-:W-:Y:S02]  /*18200*/  IMAD.MOV.U32 R229, RZ, RZ, R233 ;  /* 0x000000ffffe57224 */ /* 0x008fe400078e00e9 */
[----:B------:R-:W-:Y:S02]  /*18210*/  IMAD.MOV.U32 R230, RZ, RZ, R232 ;  /* 0x000000ffffe67224 */ /* 0x000fe400078e00e8 */
[----:B----4-:R-:W-:-:S02]  /*18220*/  IMAD.MOV.U32 R232, RZ, RZ, R122 ;  /* 0x000000ffffe87224 */ /* 0x010fc400078e007a */
        /* <DEDUP_REMOVED lines=15> */
[----:B--2---:R-:W-:Y:S02]  /*18320*/  IMAD.MOV.U32 R236, RZ, RZ, R238 ;  /* 0x000000ffffec7224 */ /* 0x004fe400078e00ee */
        /* <DEDUP_REMOVED lines=18> */
[----:B------:R-:W-:Y:S01]  /*18450*/  IMAD.MOV.U32 R235, RZ, RZ, R239 ;  /* 0x000000ffffeb7224 */ /* 0x000fe200078e00ef */
[----:B------:R-:W2:Y:S01]  /*18460*/  LDL.LU.64 R246, [R1+0x80] ;  /* 0x0000800001f67983 */ /* 0x000ea20000300a00 */
[----:B------:R-:W-:-:S02]  /*18470*/  IMAD.MOV.U32 R240, RZ, RZ, R120 ;  /* 0x000000fffff07224 */ /* 0x000fc400078e0078 */
[----:B------:R-:W-:Y:S01]  /*18480*/  IMAD.MOV.U32 R239, RZ, RZ, R121 ;  /* 0x000000ffffef7224 */ /* 0x000fe200078e0079 */
[----:B------:R-:W3:Y:S04]  /*18490*/  LDL.LU.64 R62, [R1+0x258] ;  /* 0x00025800013e7983 */ /* 0x000ee80000300a00 */
[----:B------:R-:W4:Y:S01]  /*184a0*/  LDL.LU.64 R120, [R1+0x90] ;  /* 0x0000900001787983 */ /* 0x000f220000300a00 */
[----:B------:R-:W-:Y:S02]  /*184b0*/  IMAD.MOV.U32 R242, RZ, RZ, R82 ;  /* 0x000000fffff27224 */ /* 0x000fe400078e0052 */
[----:B------:R-:W-:Y:S02]  /*184c0*/  IMAD.MOV.U32 R241, RZ, RZ, R83 ;  /* 0x000000fffff17224 */ /* 0x000fe400078e0053 */
[----:B------:R-:W3:Y:S01]  /*184d0*/  LDL.LU.64 R82, [R1+0x318] ;  /* 0x0003180001527983 */ /* 0x000ee20000300a00 */
[----:B------:R-:W-:-:S02]  /*184e0*/  IMAD.MOV.U32 R12, RZ, RZ, R10 ;  /* 0x000000ffff0c7224 */ /* 0x000fc400078e000a */
[----:B------:R-:W-:Y:S01]  /*184f0*/  IMAD.MOV.U32 R10, RZ, RZ, R168 ;  /* 0x000000ffff0a7224 */ /* 0x000fe200078e00a8 */
[----:B------:R-:W3:Y:S01]  /*18500*/  LDL.LU.64 R80, [R1+0x418] ;  /* 0x0004180001507983 */ /* 0x000ee20000300a00 */
[----:B------:R-:W-:Y:S02]  /*18510*/  IMAD.MOV.U32 R168, RZ, RZ, R171 ;  /* 0x000000ffffa87224 */ /* 0x000fe400078e00ab */
[----:B------:R-:W-:Y:S01]  /*18520*/  IMAD.MOV.U32 R171, RZ, RZ, R172 ;  /* 0x000000ffffab7224 */ /* 0x000fe200078e00ac */
[----:B------:R-:W3:Y:S01]  /*18530*/  LDL.LU.64 R52, [R1+0x1b0] ;  /* 0x0001b00001347983 */ /* 0x000ee20000300a00 */
[----:B------:R-:W-:Y:S02]  /*18540*/  IMAD.MOV.U32 R172, RZ, RZ, R175 ;  /* 0x000000ffffac7224 */ /* 0x000fe400078e00af */
[----:B------:R-:W-:Y:S01]  /*18550*/  IMAD.MOV.U32 R175, RZ, RZ, R220 ;  /* 0x000000ffffaf7224 */ /* 0x000fe200078e00dc */
[----:B------:R-:W3:Y:S01]  /*18560*/  LDL.LU.64 R54, [R1+0xb8] ;  /* 0x0000b80001367983 */ /* 0x000ee20000300a00 */
        /* <DEDUP_REMOVED lines=9> */
[----:B--2---:R-:W-:Y:S02]  /*18600*/  IMAD.MOV.U32 R244, RZ, RZ, R246 ;  /* 0x000000fffff47224 */ /* 0x004fe400078e00f6 */
        /* <DEDUP_REMOVED lines=14> */
[----:B------:R-:W2:Y:S01]  /*186f0*/  LDL.LU.64 R82, [R1+0xd8] ;  /* 0x0000d80001527983 */ /* 0x000ea20000300a00 */
[----:B------:R-:W-:-:S02]  /*18700*/  IMAD.MOV.U32 R252, RZ, RZ, R54 ;  /* 0x000000fffffc7224 */ /* 0x000fc400078e0036 */
[----:B------:R-:W-:Y:S01]  /*18710*/  IMAD.MOV.U32 R251, RZ, RZ, R55 ;  /* 0x000000fffffb7224 */ /* 0x000fe200078e0037 */
[----:B--2---:R1:W-:Y:S01]  /*18720*/  STL [R1+0x4], R82 ;  /* 0x0000045201007387 */ /* 0x0043e20000100800 */
[----:B------:R-:W-:-:S03]  /*18730*/  IMAD.MOV.U32 R3, RZ, RZ, R83 ;  /* 0x000000ffff037224 */ /* 0x000fc600078e0053 */
[----:B-1----:R-:W2:Y:S04]  /*18740*/  LDL.LU.64 R82, [R1+0x200] ;  /* 0x0002000001527983 */ /* 0x002ea80000300a00 */
[----:B------:R1:W-:Y:S04]  /*18750*/  STL [R1], R3 ;  /* 0x0000000301007387 */ /* 0x0003e80000100800 */
[----:B------:R3:W-:Y:S04]  /*18760*/  STL [R1+0xc], R60 ;  /* 0x00000c3c01007387 */ /* 0x0007e80000100800 */
[----:B------:R-:W4:Y:S01]  /*18770*/  LDL.LU.64 R54, [R1+0x110] ;  /* 0x0001100001367983 */ /* 0x000f220000300a00 */
[----:B------:R-:W-:-:S02]  /*18780*/  IMAD.MOV.U32 R7, RZ, RZ, R11 ;  /* 0x000000ffff077224 */ /* 0x000fc400078e000b */
[----:B------:R-:W-:Y:S02]  /*18790*/  IMAD.MOV.U32 R16, RZ, RZ, R176 ;  /* 0x000000ffff107224 */ /* 0x000fe400078e00b0 */
[----:B------:R-:W-:Y:S02]  /*187a0*/  IMAD.MOV.U32 R11, RZ, RZ, R177 ;  /* 0x000000ffff0b7224 */ /* 0x000fe400078e00b1 */
[----:B-1----:R-:W-:Y:S02]  /*187b0*/  IMAD.MOV.U32 R3, RZ, RZ, R61 ;  /* 0x000000ffff037224 */ /* 0x002fe400078e003d */
[----:B------:R-:W-:Y:S02]  /*187c0*/  IMAD.MOV.U32 R177, RZ, RZ, R178 ;  /* 0x000000ffffb17224 */ /* 0x000fe400078e00b2 */
[----:B------:R-:W-:Y:S02]  /*187d0*/  IMAD.MOV.U32 R176, RZ, RZ, R179 ;  /* 0x000000ffffb07224 */ /* 0x000fe400078e00b3 */
[----:B------:R-:W-:-:S02]  /*187e0*/  IMAD.MOV.U32 R179, RZ, RZ, R130 ;  /* 0x000000ffffb37224 */ /* 0x000fc400078e0082 */
[----:B------:R-:W-:Y:S02]  /*187f0*/  IMAD.MOV.U32 R178, RZ, RZ, R131 ;  /* 0x000000ffffb27224 */ /* 0x000fe400078e0083 */
[----:B------:R-:W4:Y:S04]  /*18800*/  LDL.LU.64 R130, [R1+0x310] ;  /* 0x0003100001827983 */ /* 0x000f280000300a00 */
[----:B--2---:R-:W-:Y:S04]  /*18810*/  STL [R1+0x14], R82 ;  /* 0x0000145201007387 */ /* 0x004fe80000100800 */
[----:B------:R1:W-:Y:S04]  /*18820*/  STL [R1+0x8], R3 ;  /* 0x0000080301007387 */ /* 0x0003e80000100800 */
[----:B---3--:R-:W2:Y:S01]  /*18830*/  LDL.LU.64 R60, [R1+0x120] ;  /* 0x00012000013c7983 */ /* 0x008ea20000300a00 */
[----:B-1----:R-:W-:-:S05]  /*18840*/  IMAD.MOV.U32 R3, RZ, RZ, R83 ;  /* 0x000000ffff037224 */ /* 0x002fca00078e0053 */
[----:B------:R1:W-:Y:S04]  /*18850*/  STL [R1+0x10], R3 ;  /* 0x0000100301007387 */ /* 0x0003e80000100800 */
[----:B----4-:R-:W-:Y:S04]  /*18860*/  STL [R1+0x1c], R54 ;  /* 0x00001c3601007387 */ /* 0x010fe80000100800 */
[----:B------:R-:W3:Y:S01]  /*18870*/  LDL.LU.64 R82, [R1+0x3e0] ;  /* 0x0003e00001527983 */ /* 0x000ee20000300a00 */
        /* <DEDUP_REMOVED lines=12> */
[----:B-1----:R-:W-:Y:S02]  /*18940*/  IMAD.MOV.U32 R3, RZ, RZ, R55 ;  /* 0x000000ffff037224 */ /* 0x002fe400078e0037 */
        /* <DEDUP_REMOVED lines=22> */
[----:B------:R-:W-:Y:S01]  /*18ab0*/  IMAD.MOV.U32 R249, RZ, RZ, R53 ;  /* 0x000000fffff97224 */ /* 0x000fe200078e0035 */
[----:B--2---:R-:W-:Y:S04]  /*18ac0*/  STL [R1+0x24], R60 ;  /* 0x0000243c01007387 */ /* 0x004fe80000100800 */
[----:B------:R1:W-:Y:S02]  /*18ad0*/  STL [R1+0x18], R3 ;  /* 0x0000180301007387 */ /* 0x0003e40000100800 */
[----:B-1----:R-:W-:-:S05]  /*18ae0*/  IMAD.MOV.U32 R3, RZ, RZ, R61 ;  /* 0x000000ffff037224 */ /* 0x002fca00078e003d */
[----:B------:R1:W-:Y:S04]  /*18af0*/  STL [R1+0x20], R3 ;  /* 0x0000200301007387 */ /* 0x0003e80000100800 */
[----:B------:R-:W2:Y:S04]  /*18b00*/  LDL.LU.64 R54, [R1+0x4a8] ;  /* 0x0004a80001367983 */ /* 0x000ea80000300a00 */
[----:B---3--:R3:W-:Y:S01]  /*18b10*/  STL [R1+0x2c], R82 ;  /* 0x00002c5201007387 */ /* 0x0087e20000100800 */
[----:B-1----:R-:W-:-:S03]  /*18b20*/  IMAD.MOV.U32 R3, RZ, RZ, R83 ;  /* 0x000000ffff037224 */ /* 0x002fc600078e0053 */
[----:B---3--:R-:W3:Y:S04]  /*18b30*/  LDL.LU.64 R82, [R1+0x150] ;  /* 0x0001500001527983 */ /* 0x008ee80000300a00 */
[----:B------:R1:W-:Y:S04]  /*18b40*/  STL [R1+0x28], R3 ;  /* 0x0000280301007387 */ /* 0x0003e80000100800 */
[----:B------:R-:W-:Y:S04]  /*18b50*/  STL [R1+0x34], R62 ;  /* 0x0000343e01007387 */ /* 0x000fe80000100800 */
[----:B------:R-:W4:Y:S01]  /*18b60*/  LDL.LU.64 R52, [R1+0x170] ;  /* 0x0001700001347983 */ /* 0x000f220000300a00 */
[----:B-1----:R-:W-:-:S03]  /*18b70*/  IMAD.MOV.U32 R3, RZ, RZ, R63 ;  /* 0x000000ffff037224 */ /* 0x002fc600078e003f */
[----:B------:R-:W2:Y:S04]  /*18b80*/  LDL.LU.64 R60, [R1+0x220] ;  /* 0x00022000013c7983 */ /* 0x000ea80000300a00 */
[----:B---3--:R-:W-:Y:S04]  /*18b90*/  STL [R1+0x3c], R82 ;  /* 0x00003c5201007387 */ /* 0x008fe80000100800 */
[----:B------:R1:W-:Y:S02]  /*18ba0*/  STL [R1+0x30], R3 ;  /* 0x0000300301007387 */ /* 0x0003e40000100800 */
[----:B-1----:R-:W-:-:S05]  /*18bb0*/  IMAD.MOV.U32 R3, RZ, RZ, R83 ;  /* 0x000000ffff037224 */ /* 0x002fca00078e0053 */
[----:B------:R1:W-:Y:S04]  /*18bc0*/  STL [R1+0x38], R3 ;  /* 0x0000380301007387 */ /* 0x0003e80000100800 */
[----:B------:R-:W3:Y:S04]  /*18bd0*/  LDL.LU.64 R62, [R1+0x4e8] ;  /* 0x0004e800013e7983 */ /* 0x000ee80000300a00 */
[----:B----4-:R4:W-:Y:S04]  /*18be0*/  STL [R1+0x44], R52 ;  /* 0x0000443401007387 */ /* 0x0109e80000100800 */
[----:B------:R-:W2:Y:S01]  /*18bf0*/  LDL.LU.64 R82, [R1+0x300] ;  /* 0x0003000001527983 */ /* 0x000ea20000300a00 */
[----:B-1----:R-:W-:-:S03]  /*18c00*/  IMAD.MOV.U32 R3, RZ, RZ, R53 ;  /* 0x000000ffff037224 */ /* 0x002fc600078e0035 */
[----:B------:R-:W-:Y:S04]  /*18c10*/  STL [R1+0x4c], R80 ;  /* 0x00004c5001007387 */ /* 0x000fe80000100800 */
[----:B------:R1:W-:Y:S04]  /*18c20*/  STL [R1+0x40], R3 ;  /* 0x0000400301007387 */ /* 0x0003e80000100800 */
[----:B----4-:R-:W4:Y:S01]  /*18c30*/  LDL.LU.64 R52, [R1+0x190] ;  /* 0x0001900001347983 */ /* 0x010f220000300a00 */
[----:B-1----:R-:W-:-:S03]  /*18c40*/  IMAD.MOV.U32 R3, RZ, RZ, R81 ;  /* 0x000000ffff037224 */ /* 0x002fc600078e0051 */
[----:B--2---:R-:W-:Y:S04]  /*18c50*/  STL [R1+0x54], R82 ;  /* 0x0000545201007387 */ /* 0x004fe80000100800 */
[----:B------:R1:W-:Y:S04]  /*18c60*/  STL [R1+0x48], R3 ;  /* 0x0000480301007387 */ /* 0x0003e80000100800 */
[----:B------:R-:W2:Y:S01]  /*18c70*/  LDL.LU.64 R80, [R1+0x68] ;  /* 0x0000680001507983 */ /* 0x000ea20000300a00 */
[----:B-1----:R-:W-:-:S05]  /*18c80*/  IMAD.MOV.U32 R3, RZ, RZ, R83 ;  /* 0x000000ffff037224 */ /* 0x002fca00078e0053 */
[----:B------:R1:W-:Y:S04]  /*18c90*/  STL [R1+0x50], R3 ;  /* 0x0000500301007387 */ /* 0x0003e80000100800 */
[----:B----4-:R-:W-:Y:S04]  /*18ca0*/  STL [R1+0x5c], R52 ;  /* 0x00005c3401007387 */ /* 0x010fe80000100800 */
[----:B------:R-:W4:Y:S01]  /*18cb0*/  LDL.LU.64 R82, [R1+0x460] ;  /* 0x0004600001527983 */ /* 0x000f220000300a00 */
[----:B-1----:R-:W-:Y:S02]  /*18cc0*/  IMAD.MOV.U32 R3, RZ, RZ, R53 ;  /* 0x000000ffff037224 */ /* 0x002fe400078e0035 */
[----:B------:R-:W-:-:S02]  /*18cd0*/  IMAD.MOV.U32 R181, RZ, RZ, R128 ;  /* 0x000000ffffb57224 */ /* 0x000fc400078e0080 */
[----:B------:R-:W-:Y:S01]  /*18ce0*/  IMAD.MOV.U32 R180, RZ, RZ, R129 ;  /* 0x000000ffffb47224 */ /* 0x000fe200078e0081 */
[----:B--2---:R-:W-:Y:S04]  /*18cf0*/  STL [R1+0x64], R80 ;  /* 0x0000645001007387 */ /* 0x004fe80000100800 */
[----:B------:R1:W-:Y:S02]  /*18d00*/  STL [R1+0x58], R3 ;  /* 0x0000580301007387 */ /* 0x0003e40000100800 */
[----:B-1----:R-:W-:-:S05]  /*18d10*/  IMAD.MOV.U32 R3, RZ, RZ, R81 ;  /* 0x000000ffff037224 */ /* 0x002fca00078e0051 */
[----:B------:R1:W-:Y:S04]  /*18d20*/  STL [R1+0x60], R3 ;  /* 0x0000600301007387 */ /* 0x0003e80000100800 */
[----:B------:R-:W2:Y:S04]  /*18d30*/  LDL.LU.64 R80, [R1+0x400] ;  /* 0x0004000001507983 */ /* 0x000ea80000300a00 */
[----:B----4-:R4:W-:Y:S01]  /*18d40*/  STL [R1+0x6c], R82 ;  /* 0x00006c5201007387 */ /* 0x0109e20000100800 */
[----:B-1----:R-:W-:-:S03]  /*18d50*/  IMAD.MOV.U32 R3, RZ, RZ, R83 ;  /* 0x000000ffff037224 */ /* 0x002fc600078e0053 */
[----:B------:R-:W2:Y:S04]  /*18d60*/  LDL.LU.64 R52, [R1+0x1d8] ;  /* 0x0001d80001347983 */ /* 0x000ea80000300a00 */
[----:B------:R1:W-:Y:S04]  /*18d70*/  STL [R1+0x68], R3 ;  /* 0x0000680301007387 */ /* 0x0003e80000100800 */
[----:B------:R-:W-:Y:S04]  /*18d80*/  STL [R1+0x74], R130 ;  /* 0x0000748201007387 */ /* 0x000fe80000100800 */
[----:B------:R-:W3:Y:S01]  /*18d90*/  LDL.LU.64 R128, [R1+0x88] ;  /* 0x0000880001807983 */ /* 0x000ee20000300a00 */
[----:B----4-:R-:W-:-:S02]  /*18da0*/  IMAD.MOV.U32 R82, RZ, RZ, R120 ;  /* 0x000000ffff527224 */ /* 0x010fc400078e0078 */
[----:B-1----:R-:W-:Y:S02]  /*18db0*/  IMAD.MOV.U32 R3, RZ, RZ, R131 ;  /* 0x000000ffff037224 */ /* 0x002fe400078e0083 */
[----:B------:R-:W-:Y:S02]  /*18dc0*/  IMAD.MOV.U32 R83, RZ, RZ, R121 ;  /* 0x000000ffff537224 */ /* 0x000fe400078e0079 */
[----:B------:R-:W-:Y:S02]  /*18dd0*/  IMAD.MOV.U32 R120, RZ, RZ, R68 ;  /* 0x000000ffff787224 */ /* 0x000fe400078e0044 */
[----:B------:R-:W-:Y:S02]  /*18de0*/  IMAD.MOV.U32 R121, RZ, RZ, R69 ;  /* 0x000000ffff797224 */ /* 0x000fe400078e0045 */
[----:B------:R-:W4:Y:S04]  /*18df0*/  LDL.LU.64 R68, [R1+0xe8] ;  /* 0x0000e80001447983 */ /* 0x000f280000300a00 */
[----:B--2---:R-:W-:Y:S04]  /*18e00*/  STL [R1+0x7c], R52 ;  /* 0x00007c3401007387 */ /* 0x004fe80000100800 */
[----:B------:R1:W-:Y:S02]  /*18e10*/  STL [R1+0x70], R3 ;  /* 0x0000700301007387 */ /* 0x0003e40000100800 */
[----:B-1----:R-:W-:-:S05]  /*18e20*/  IMAD.MOV.U32 R3, RZ, RZ, R53 ;  /* 0x000000ffff037224 */ /* 0x002fca00078e0035 */
[----:B------:R1:W-:Y:S04]  /*18e30*/  STL [R1+0x78], R3 ;  /* 0x0000780301007387 */ /* 0x0003e80000100800 */
[----:B------:R-:W2:Y:S04]  /*18e40*/  LDL.LU.64 R52, [R1+0x448] ;  /* 0x0004480001347983 */ /* 0x000ea80000300a00 */
[----:B---3--:R-:W-:Y:S04]  /*18e50*/  STL [R1+0x84], R128 ;  /* 0x0000848001007387 */ /* 0x008fe80000100800 */
[----:B------:R-:W3:Y:S01]  /*18e60*/  LDL.64 R130, [R1+0x3c8] ;  /* 0x0003c80001827983 */ /* 0x000ee20000100a00 */
[----:B-1----:R-:W-:-:S03]  /*18e70*/  IMAD.MOV.U32 R3, RZ, RZ, R129 ;  /* 0x000000ffff037224 */ /* 0x002fc600078e0081 */
[----:B------:R-:W-:Y:S04]  /*18e80*/  STL [R1+0x8c], R54 ;  /* 0x00008c3601007387 */ /* 0x000fe80000100800 */
[----:B------:R1:W-:Y:S02]  /*18e90*/  STL [R1+0x80], R3 ;  /* 0x0000800301007387 */ /* 0x0003e40000100800 */
[----:B-1----:R-:W-:Y:S02]  /*18ea0*/  IMAD.MOV.U32 R3, RZ, RZ, R55 ;  /* 0x000000ffff037224 */ /* 0x002fe400078e0037 */
[----:B------:R-:W2:Y:S04]  /*18eb0*/  LDL.LU.64 R54, [R1+0xa8] ;  /* 0x0000a80001367983 */ /* 0x000ea80000300a00 */
[----:B------:R3:W-:Y:S02]  /*18ec0*/  STL [R1+0x88], R3 ;  /* 0x0000880301007387 */ /* 0x0007e40000100800 */
[----:B---3--:R-:W-:-:S02]  /*18ed0*/  IMAD.MOV.U32 R3, RZ, RZ, R131 ;  /* 0x000000ffff037224 */ /* 0x008fc400078e0083 */
[----:B------:R-:W-:Y:S04]  /*18ee0*/  STL [R1+0x94], R130 ;  /* 0x0000948201007387 */ /* 0x000fe80000100800 */
[----:B------:R-:W-:Y:S04]  /*18ef0*/  STL [R1+0x9c], R60 ;  /* 0x00009c3c01007387 */ /* 0x000fe80000100800 */
[----:B------:R1:W-:Y:S02]  /*18f00*/  STL [R1+0x90], R3 ;  /* 0x0000900301007387 */ /* 0x0003e40000100800 */
[----:B-1----:R-:W-:-:S02]  /*18f10*/  IMAD.MOV.U32 R3, RZ, RZ, R61 ;  /* 0x000000ffff037224 */ /* 0x002fc400078e003d */
[----:B--2---:R-:W-:Y:S04]  /*18f20*/  STL [R1+0xa4], R54 ;  /* 0x0000a43601007387 */ /* 0x004fe80000100800 */
[----:B------:R1:W-:Y:S04]  /*18f30*/  STL [R1+0x98], R3 ;  /* 0x0000980301007387 */ /* 0x0003e80000100800 */
[----:B------:R-:W2:Y:S01]  /*18f40*/  LDL.64 R60, [R1+0x3d8] ;  /* 0x0003d800013c7983 */ /* 0x000ea20000100a00 */
[----:B-1----:R-:W-:-:S03]  /*18f50*/  IMAD.MOV.U32 R3, RZ, RZ, R55 ;  /* 0x000000ffff037224 */ /* 0x002fc600078e0037 */
[----:B------:R-:W-:Y:S04]  /*18f60*/  STL [R1+0xac], R62 ;  /* 0x0000ac3e01007387 */ /* 0x000fe80000100800 */
[----:B------:R1:W-:Y:S04]  /*18f70*/  STL [R1+0xa0], R3 ;  /* 0x0000a00301007387 */ /* 0x0003e80000100800 */
[----:B------:R-:W3:Y:S01]  /*18f80*/  LDL.LU.64 R54, [R1+0x228] ;  /* 0x0002280001367983 */ /* 0x000ee20000300a00 */
[----:B-1----:R-:W-:-:S05]  /*18f90*/  IMAD.MOV.U32 R3, RZ, RZ, R63 ;  /* 0x000000ffff037224 */ /* 0x002fca00078e003f */
[----:B------:R1:W-:Y:S04]  /*18fa0*/  STL [R1+0xa8], R3 ;  /* 0x0000a80301007387 */ /* 0x0003e80000100800 */
[----:B--2---:R2:W-:Y:S01]  /*18fb0*/  STL [R1+0xb4], R60 ;  /* 0x0000b43c01007387 */ /* 0x0045e20000100800 */
[----:B-1----:R-:W-:-:S03]  /*18fc0*/  IMAD.MOV.U32 R3, RZ, RZ, R61 ;  /* 0x000000ffff037224 */ /* 0x002fc600078e003d */
[----:B------:R-:W4:Y:S04]  /*18fd0*/  LDL.LU.64 R62, [R1+0xc8] ;  /* 0x0000c800013e7983 */ /* 0x000f280000300a00 */
[----:B------:R3:W-:Y:S04]  /*18fe0*/  STL [R1+0xb0], R3 ;  /* 0x0000b00301007387 */ /* 0x0007e80000100800 */
[----:B--2---:R-:W2:Y:S01]  /*18ff0*/  LDL.LU.64 R60, [R1+0x500] ;  /* 0x00050000013c7983 */ /* 0x004ea20000300a00 */
[----:B---3--:R-:W-:-:S03]  /*19000*/  IMAD.MOV.U32 R3, RZ, RZ, R55 ;  /* 0x000000ffff037224 */ /* 0x008fc600078e0037 */
[----:B------:R-:W-:Y:S04]  /*19010*/  STL [R1+0xbc], R54 ;  /* 0x0000bc3601007387 */ /* 0x000fe80000100800 */
[----:B----4-:R-:W-:Y:S04]  /*19020*/  STL [R1+0xc4], R62 ;  /* 0x0000c43e01007387 */ /* 0x010fe80000100800 */
[----:B------:R1:W-:Y:S02]  /*19030*/  STL [R1+0xb8], R3 ;  /* 0x0000b80301007387 */ /* 0x0003e40000100800 */
[----:B-1----:R-:W-:-:S05]  /*19040*/  IMAD.MOV.U32 R3, RZ, RZ, R63 ;  /* 0x000000ffff037224 */ /* 0x002fca00078e003f */
[----:B------:R1:W-:Y:S04]  /*19050*/  STL [R1+0xc0], R3 ;  /* 0x0000c00301007387 */ /* 0x0003e80000100800 */
[----:B--2---:R-:W-:Y:S04]  /*19060*/  STL [R1+0xcc], R60 ;  /* 0x0000cc3c01007387 */ /* 0x004fe80000100800 */
[----:B------:R-:W2:Y:S01]  /*19070*/  LDL.LU.64 R62, [R1+0x208] ;  /* 0x00020800013e7983 */ /* 0x000ea20000300a00 */
[----:B-1----:R-:W-:-:S03]  /*19080*/  IMAD.MOV.U32 R3, RZ, RZ, R61 ;  /* 0x000000ffff037224 */ /* 0x002fc600078e003d */
[----:B------:R-:W3:Y:S04]  /*19090*/  LDL.LU.64 R54, [R1+0x490] ;  /* 0x0004900001367983 */ /* 0x000ee80000300a00 */
[----:B------:R-:W-:Y:S04]  /*190a0*/  STL [R1+0xd4], R80 ;  /* 0x0000d45001007387 */ /* 0x000fe80000100800 */
[----:B------:R1:W-:Y:S02]  /*190b0*/  STL [R1+0xc8], R3 ;  /* 0x0000c80301007387 */ /* 0x0003e40000100800 */
[----:B-1----:R-:W-:-:S02]  /*190c0*/  IMAD.MOV.U32 R3, RZ, RZ, R81 ;  /* 0x000000ffff037224 */ /* 0x002fc400078e0051 */
[----:B--2---:R-:W-:Y:S04]  /*190d0*/  STL [R1+0xdc], R62 ;  /* 0x0000dc3e01007387 */ /* 0x004fe80000100800 */
[----:B------:R1:W-:Y:S04]  /*190e0*/  STL [R1+0xd0], R3 ;  /* 0x0000d00301007387 */ /* 0x0003e80000100800 */
[----:B------:R-:W2:Y:S01]  /*190f0*/  LDL.LU.64 R80, [R1+0x508] ;  /* 0x0005080001507983 */ /* 0x000ea20000300a00 */
[----:B-1----:R-:W-:-:S03]  /*19100*/  IMAD.MOV.U32 R3, RZ, RZ, R63 ;  /* 0x000000ffff037224 */ /* 0x002fc600078e003f */
[----:B------:R-:W-:Y:S04]  /*19110*/  STL [R1+0xe4], R68 ;  /* 0x0000e44401007387 */ /* 0x000fe80000100800 */
[----:B------:R1:W-:Y:S02]  /*19120*/  STL [R1+0xd8], R3 ;  /* 0x0000d80301007387 */ /* 0x0003e40000100800 */
[----:B-1----:R-:W-:Y:S02]  /*19130*/  IMAD.MOV.U32 R3, RZ, RZ, R69 ;  /* 0x000000ffff037224 */ /* 0x002fe400078e0045 */
[----:B------:R-:W4:Y:S04]  /*19140*/  LDL.LU.64 R68, [R1+0x248] ;  /* 0x0002480001447983 */ /* 0x000f280000300a00 */
[----:B------:R2:W-:Y:S02]  /*19150*/  STL [R1+0xe0], R3 ;  /* 0x0000e00301007387 */ /* 0x0005e40000100800 */
[----:B--2---:R-:W-:-:S02]  /*19160*/  IMAD.MOV.U32 R3, RZ, RZ, R81 ;  /* 0x000000ffff037224 */ /* 0x004fc400078e0051 */
[----:B------:R1:W-:Y:S04]  /*19170*/  STL [R1+0xec], R80 ;  /* 0x0000ec5001007387 */ /* 0x0003e80000100800 */
[----:B------:R-:W-:Y:S04]  /*19180*/  STL [R1+0xf4], R52 ;  /* 0x0000f43401007387 */ /* 0x000fe80000100800 */
[----:B------:R2:W-:Y:S04]  /*19190*/  STL [R1+0xe8], R3 ;  /* 0x0000e80301007387 */ /* 0x0005e80000100800 */
[----:B------:R-:W3:Y:S01]  /*191a0*/  LDL.LU.64 R60, [R1+0x108] ;  /* 0x00010800013c7983 */ /* 0x000ee20000300a00 */
[----:B-1----:R-:W-:-:S02]  /*191b0*/  IMAD.MOV.U32 R80, RZ, RZ, R120 ;  /* 0x000000ffff507224 */ /* 0x002fc400078e0078 */
[----:B------:R-:W-:Y:S02]  /*191c0*/  IMAD.MOV.U32 R81, RZ, RZ, R121 ;  /* 0x000000ffff517224 */ /* 0x000fe400078e0079 */
[----:B------:R-:W3:Y:S01]  /*191d0*/  LDL.LU.64 R120, [R1+0x510] ;  /* 0x0005100001787983 */ /* 0x000ee20000300a00 */
[----:B--2---:R-:W-:-:S03]  /*191e0*/  IMAD.MOV.U32 R3, RZ, RZ, R53 ;  /* 0x000000ffff037224 */ /* 0x004fc600078e0035 */
[----:B------:R-:W2:Y:S04]  /*191f0*/  LDL.LU.64 R62, [R1+0x320] ;  /* 0x00032000013e7983 */ /* 0x000ea80000300a00 */
[----:B----4-:R-:W-:Y:S04]  /*19200*/  STL [R1+0xfc], R68 ;  /* 0x0000fc4401007387 */ /* 0x010fe80000100800 */
[----:B------:R1:W-:Y:S02]  /*19210*/  STL [R1+0xf0], R3 ;  /* 0x0000f00301007387 */ /* 0x0003e40000100800 */
[----:B-1----:R-:W-:-:S05]  /*19220*/  IMAD.MOV.U32 R3, RZ, RZ, R69 ;  /* 0x000000ffff037224 */ /* 0x002fca00078e0045 */
[----:B------:R3:W-:Y:S04]  /*19230*/  STL [R1+0xf8], R3 ;  /* 0x0000f80301007387 */ /* 0x0007e80000100800 */
[----:B------:R-:W4:Y:S01]  /*19240*/  LDL.LU.64 R68, [R1+0x1d0] ;  /* 0x0001d00001447983 */ /* 0x000f220000300a00 */
[----:B---3--:R-:W-:-:S03]  /*19250*/  IMAD.MOV.U32 R3, RZ, RZ, R61 ;  /* 0x000000ffff037224 */ /* 0x008fc600078e003d */
[----:B------:R-:W-:Y:S04]  /*19260*/  STL [R1+0x104], R60 ;  /* 0x0001043c01007387 */ /* 0x000fe80000100800 */
[----:B------:R1:W-:Y:S04]  /*19270*/  STL [R1+0x10c], R120 ;  /* 0x00010c7801007387 */ /* 0x0003e80000100800 */
[----:B------:R3:W-:Y:S01]  /*19280*/  STL [R1+0x100], R3 ;  /* 0x0001000301007387 */ /* 0x0007e20000100800 */
[----:B-1----:R-:W-:Y:S02]  /*19290*/  IMAD.MOV.U32 R120, RZ, RZ, R48 ;  /* 0x000000ffff787224 */ /* 0x002fe400078e0030 */
[----:B---3--:R-:W-:-:S02]  /*192a0*/  IMAD.MOV.U32 R3, RZ, RZ, R121 ;  /* 0x000000ffff037224 */ /* 0x008fc400078e0079 */
        /* <DEDUP_REMOVED lines=15> */
[----:B------:R1:W-:Y:S01]  /*193a0*/  STL [R1+0x108], R3 ;  /* 0x0001080301007387 */ /* 0x0003e20000100800 */
[----:B------:R-:W-:Y:S02]  /*193b0*/  IMAD.MOV.U32 R84, RZ, RZ, R86 ;  /* 0x000000ffff547224 */ /* 0x000fe400078e0056 */
[----:B------:R-:W-:Y:S01]  /*193c0*/  IMAD.MOV.U32 R85, RZ, RZ, R87 ;  /* 0x000000ffff557224 */ /* 0x000fe200078e0057 */
[----:B------:R-:W-:Y:S01]  /*193d0*/  STL [R1+0x114], R54 ;  /* 0x0001143601007387 */ /* 0x000fe20000100800 */
[----:B------:R-:W-:-:S02]  /*193e0*/  IMAD.MOV.U32 R86, RZ, RZ, R44 ;  /* 0x000000ffff567224 */ /* 0x000fc400078e002c */
[----:B------:R-:W-:Y:S02]  /*193f0*/  IMAD.MOV.U32 R87, RZ, RZ, R45 ;  /* 0x000000ffff577224 */ /* 0x000fe400078e002d */
[----:B------:R-:W-:Y:S02]  /*19400*/  IMAD.MOV.U32 R44, RZ, RZ, R46 ;  /* 0x000000ffff2c7224 */ /* 0x000fe400078e002e */
[----:B------:R-:W-:Y:S02]  /*19410*/  IMAD.MOV.U32 R45, RZ, RZ, R47 ;  /* 0x000000ffff2d7224 */ /* 0x000fe400078e002f */
[----:B------:R-:W3:Y:S04]  /*19420*/  LDL.LU.64 R46, [R1+0x4b0] ;  /* 0x0004b000012e7983 */ /* 0x000ee80000300a00 */
[----:B------:R-:W3:Y:S01]  /*19430*/  LDL.LU.64 R60, [R1+0x128] ;  /* 0x00012800013c7983 */ /* 0x000ee20000300a00 */
[----:B-1----:R-:W-:-:S05]  /*19440*/  IMAD.MOV.U32 R3, RZ, RZ, R55 ;  /* 0x000000ffff037224 */ /* 0x002fca00078e0037 */
[----:B------:R1:W-:Y:S04]  /*19450*/  STL [R1+0x110], R3 ;  /* 0x0001100301007387 */ /* 0x0003e80000100800 */
[----:B--2---:R2:W-:Y:S01]  /*19460*/  STL [R1+0x11c], R62 ;  /* 0x00011c3e01007387 */ /* 0x0045e20000100800 */
[----:B-1----:R-:W-:-:S05]  /*19470*/  IMAD.MOV.U32 R3, RZ, RZ, R63 ;  /* 0x000000ffff037224 */ /* 0x002fca00078e003f */
[----:B------:R1:W-:Y:S04]  /*19480*/  STL [R1+0x118], R3 ;  /* 0x0001180301007387 */ /* 0x0003e80000100800 */
[----:B---3--:R-:W-:Y:S04]  /*19490*/  STL [R1+0x124], R60 ;  /* 0x0001243c01007387 */ /* 0x008fe80000100800 */
[----:B--2---:R-:W2:Y:S01]  /*194a0*/  LDL.LU.64 R62, [R1+0x1c0] ;  /* 0x0001c000013e7983 */ /* 0x004ea20000300a00 */
[----:B-1----:R-:W-:-:S05]  /*194b0*/  IMAD.MOV.U32 R3, RZ, RZ, R61 ;  /* 0x000000ffff037224 */ /* 0x002fca00078e003d */
[----:B------:R1:W-:Y:S04]  /*194c0*/  STL [R1+0x120], R3 ;  /* 0x0001200301007387 */ /* 0x0003e80000100800 */
[----:B----4-:R3:W-:Y:S01]  /*194d0*/  STL [R1+0x12c], R68 ;  /* 0x00012c4401007387 */ /* 0x0107e20000100800 */
[----:B-1----:R-:W-:-:S05]  /*194e0*/  IMAD.MOV.U32 R3, RZ, RZ, R69 ;  /* 0x000000ffff037224 */ /* 0x002fca00078e0045 */
[----:B------:R2:W-:Y:S04]  /*194f0*/  STL [R1+0x128], R3 ;  /* 0x0001280301007387 */ /* 0x0005e80000100800 */
[----:B---3--:R-:W3:Y:S01]  /*19500*/  LDL.LU.64 R68, [R1+0x1a0] ;  /* 0x0001a00001447983 */ /* 0x008ee20000300a00 */
[----:B--2---:R-:W-:-:S03]  /*19510*/  IMAD.MOV.U32 R3, RZ, RZ, R63 ;  /* 0x000000ffff037224 */ /* 0x004fc600078e003f */
[----:B------:R-:W-:Y:S04]  /*19520*/  STL [R1+0x134], R62 ;  /* 0x0001343e01007387 */ /* 0x000fe80000100800 */
[----:B------:R1:W-:Y:S04]  /*19530*/  STL [R1+0x130], R3 ;  /* 0x0001300301007387 */ /* 0x0003e80000100800 */
[----:B------:R-:W-:Y:S01]  /*19540*/  STL [R1+0x13c], R80 ;  /* 0x00013c5001007387 */ /* 0x000fe20000100800 */
[----:B-1----:R-:W-:-:S05]  /*19550*/  IMAD.MOV.U32 R3, RZ, RZ, R81 ;  /* 0x000000ffff037224 */ /* 0x002fca00078e0051 */
[----:B------:R1:W-:Y:S04]  /*19560*/  STL [R1+0x138], R3 ;  /* 0x0001380301007387 */ /* 0x0003e80000100800 */
[----:B------:R2:W-:Y:S01]  /*19570*/  STL [R1+0x144], R122 ;  /* 0x0001447a01007387 */ /* 0x0005e20000100800 */
[----:B-1----:R-:W-:-:S05]  /*19580*/  IMAD.MOV.U32 R3, RZ, RZ, R123 ;  /* 0x000000ffff037224 */ /* 0x002fca00078e007b */
[----:B------:R1:W-:Y:S04]  /*19590*/  STL [R1+0x140], R3 ;  /* 0x0001400301007387 */ /* 0x0003e80000100800 */
[----:B---3--:R3:W-:Y:S04]  /*195a0*/  STL [R1+0x14c], R68 ;  /* 0x00014c4401007387 */ /* 0x0087e80000100800 */
[----:B--2---:R-:W2:Y:S01]  /*195b0*/  LDL.LU.64 R122, [R1+0x168] ;  /* 0x00016800017a7983 */ /* 0x004ea20000300a00 */
[----:B-1----:R-:W-:-:S05]  /*195c0*/  IMAD.MOV.U32 R3, RZ, RZ, R69 ;  /* 0x000000ffff037224 */ /* 0x002fca00078e0045 */
[----:B------:R1:W-:Y:S04]  /*195d0*/  STL [R1+0x148], R3 ;  /* 0x0001480301007387 */ /* 0x0003e80000100800 */
[----:B------:R-:W-:Y:S04]  /*195e0*/  STL [R1+0x154], R82 ;  /* 0x0001545201007387 */ /* 0x000fe80000100800 */
[----:B---3--:R-:W3:Y:S01]  /*195f0*/  LDL.LU.64 R68, [R1+0x1e0] ;  /* 0x0001e00001447983 */ /* 0x008ee20000300a00 */
[----:B-1----:R-:W-:-:S05]  /*19600*/  IMAD.MOV.U32 R3, RZ, RZ, R83 ;  /* 0x000000ffff037224 */ /* 0x002fca00078e0053 */
[----:B------:R1:W-:Y:S04]  /*19610*/  STL [R1+0x150], R3 ;  /* 0x0001500301007387 */ /* 0x0003e80000100800 */
[----:B------:R4:W-:Y:S01]  /*19620*/  STL [R1+0x15c], R120 ;  /* 0x00015c7801007387 */ /* 0x0009e20000100800 */
[----:B-1----:R-:W-:-:S05]  /*19630*/  IMAD.MOV.U32 R3, RZ, RZ, R121 ;  /* 0x000000ffff037224 */ /* 0x002fca00078e0079 */
[----:B------:R2:W-:Y:S04]  /*19640*/  STL [R1+0x158], R3 ;  /* 0x0001580301007387 */ /* 0x0005e80000100800 */
[----:B------:R-:W3:Y:S04]  /*19650*/  LDL.LU.64 R60, [R1+0x210] ;  /* 0x00021000013c7983 */ /* 0x000ee80000300a00 */
[----:B------:R-:W3:Y:S01]  /*19660*/  LDL.LU.64 R62, [R1+0x238] ;  /* 0x00023800013e7983 */ /* 0x000ee20000300a00 */
[----:B----4-:R-:W-:Y:S02]  /*19670*/  IMAD.MOV.U32 R120, RZ, RZ, R108 ;  /* 0x000000ffff787224 */ /* 0x010fe400078e006c */
[----:B------:R-:W-:-:S02]  /*19680*/  IMAD.MOV.U32 R121, RZ, RZ, R109 ;  /* 0x000000ffff797224 */ /* 0x000fc400078e006d */
[----:B------:R-:W-:Y:S02]  /*19690*/  IMAD.MOV.U32 R80, RZ, RZ, R50 ;  /* 0x000000ffff507224 */ /* 0x000fe400078e0032 */
[----:B------:R-:W-:Y:S02]  /*196a0*/  IMAD.MOV.U32 R81, RZ, RZ, R51 ;  /* 0x000000ffff517224 */ /* 0x000fe400078e0033 */
[----:B------:R-:W-:Y:S02]  /*196b0*/  IMAD.MOV.U32 R50, RZ, RZ, R116 ;  /* 0x000000ffff327224 */ /* 0x000fe400078e0074 */
[----:B------:R-:W-:Y:S02]  /*196c0*/  IMAD.MOV.U32 R51, RZ, RZ, R117 ;  /* 0x000000ffff337224 */ /* 0x000fe400078e0075 */
[----:B------:R-:W-:Y:S02]  /*196d0*/  IMAD.MOV.U32 R116, RZ, RZ, R74 ;  /* 0x000000ffff747224 */ /* 0x000fe400078e004a */
[----:B------:R-:W-:-:S02]  /*196e0*/  IMAD.MOV.U32 R117, RZ, RZ, R75 ;  /* 0x000000ffff757224 */ /* 0x000fc400078e004b */
[----:B--2---:R-:W-:Y:S01]  /*196f0*/  IMAD.MOV.U32 R3, RZ, RZ, R123 ;  /* 0x000000ffff037224 */ /* 0x004fe200078e007b */
[----:B------:R-:W-:Y:S04]  /*19700*/  STL [R1+0x164], R122 ;  /* 0x0001647a01007387 */ /* 0x000fe80000100800 */
[----:B---3--:R-:W-:Y:S04]  /*19710*/  STL [R1+0x16c], R68 ;  /* 0x00016c4401007387 */ /* 0x008fe80000100800 */
[----:B------:R1:W-:Y:S04]  /*19720*/  STL [R1+0x160], R3 ;  /* 0x0001600301007387 */ /* 0x0003e80000100800 */
[----:B------:R-:W-:Y:S01]  /*19730*/  STL [R1+0x174], R70 ;  /* 0x0001744601007387 */ /* 0x000fe20000100800 */
[----:B-1----:R-:W-:-:S05]  /*19740*/  IMAD.MOV.U32 R3, RZ, RZ, R69 ;  /* 0x000000ffff037224 */ /* 0x002fca00078e0045 */
[----:B------:R1:W-:Y:S04]  /*19750*/  STL [R1+0x168], R3 ;  /* 0x0001680301007387 */ /* 0x0003e80000100800 */
[----:B------:R-:W-:Y:S01]  /*19760*/  STL [R1+0x17c], R48 ;  /* 0x00017c3001007387 */ /* 0x000fe20000100800 */
[----:B-1----:R-:W-:-:S05]  /*19770*/  IMAD.MOV.U32 R3, RZ, RZ, R71 ;  /* 0x000000ffff037224 */ /* 0x002fca00078e0047 */
[----:B------:R1:W-:Y:S02]  /*19780*/  STL [R1+0x170], R3 ;  /* 0x0001700301007387 */ /* 0x0003e40000100800 */
[----:B-1----:R-:W-:-:S05]  /*19790*/  IMAD.MOV.U32 R3, RZ, RZ, R49 ;  /* 0x000000ffff037224 */ /* 0x002fca00078e0031 */
[----:B------:R1:W-:Y:S04]  /*197a0*/  STL [R1+0x178], R3 ;  /* 0x0001780301007387 */ /* 0x0003e80000100800 */
[----:B------:R2:W-:Y:S01]  /*197b0*/  STL [R1+0x184], R118 ;  /* 0x0001847601007387 */ /* 0x0005e20000100800 */
[----:B-1----:R-:W-:Y:S02]  /*197c0*/  IMAD.MOV.U32 R3, RZ, RZ, R119 ;  /* 0x000000ffff037224 */ /* 0x002fe400078e0077 */
[----:B------:R-:W-:-:S03]  /*197d0*/  IMAD.MOV.U32 R70, RZ, RZ, R84 ;  /* 0x000000ffff467224 */ /* 0x000fc600078e0054 */
[----:B------:R1:W-:Y:S01]  /*197e0*/  STL [R1+0x180], R3 ;  /* 0x0001800301007387 */ /* 0x0003e20000100800 */
[----:B--2---:R-:W-:-:S03]  /*197f0*/  IMAD.MOV.U32 R118, RZ, RZ, R98 ;  /* 0x000000ffff767224 */ /* 0x004fc600078e0062 */
[----:B------:R-:W-:Y:S01]  /*19800*/  STL [R1+0x18c], R60 ;  /* 0x00018c3c01007387 */ /* 0x000fe20000100800 */
[----:B------:R-:W-:Y:S02]  /*19810*/  IMAD.MOV.U32 R119, RZ, RZ, R99 ;  /* 0x000000ffff777224 */ /* 0x000fe400078e0063 */
[----:B------:R-:W-:Y:S01]  /*19820*/  IMAD.MOV.U32 R71, RZ, RZ, R85 ;  /* 0x000000ffff477224 */ /* 0x000fe200078e0055 */
[----:B------:R-:W2:Y:S01]  /*19830*/  LDL.LU.64 R48, [R1+0x298] ;  /* 0x0002980001307983 */ /* 0x000ea20000300a00 */
[----:B------:R-:W-:Y:S02]  /*19840*/  IMAD.MOV.U32 R98, RZ, RZ, R86 ;  /* 0x000000ffff627224 */ /* 0x000fe400078e0056 */
[----:B------:R-:W-:Y:S01]  /*19850*/  IMAD.MOV.U32 R99, RZ, RZ, R87 ;  /* 0x000000ffff637224 */ /* 0x000fe200078e0057 */
[----:B------:R-:W3:Y:S01]  /*19860*/  LDL.LU.64 R108, [R1+0x3f0] ;  /* 0x0003f000016c7983 */ /* 0x000ee20000300a00 */
[----:B------:R-:W-:Y:S02]  /*19870*/  IMAD.MOV.U32 R84, RZ, RZ, R44 ;  /* 0x000000ffff547224 */ /* 0x000fe400078e002c */
[----:B------:R-:W-:Y:S01]  /*19880*/  IMAD.MOV.U32 R85, RZ, RZ, R45 ;  /* 0x000000ffff557224 */ /* 0x000fe200078e002d */
[----:B------:R-:W2:Y:S01]  /*19890*/  LDL.LU.64 R82, [R1+0x278] ;  /* 0x0002780001527983 */ /* 0x000ea20000300a00 */
[----:B------:R-:W-:-:S02]  /*198a0*/  IMAD.MOV.U32 R122, RZ, RZ, R72 ;  /* 0x000000ffff7a7224 */ /* 0x000fc400078e0048 */
[----:B------:R-:W-:Y:S01]  /*198b0*/  IMAD.MOV.U32 R123, RZ, RZ, R73 ;  /* 0x000000ffff7b7224 */ /* 0x000fe200078e0049 */
[----:B------:R-:W2:Y:S01]  /*198c0*/  LDL.LU.64 R44, [R1+0x4c0] ;  /* 0x0004c000012c7983 */ /* 0x000ea20000300a00 */
[----:B------:R-:W-:Y:S02]  /*198d0*/  IMAD.MOV.U32 R86, RZ, RZ, R46 ;  /* 0x000000ffff567224 */ /* 0x000fe400078e002e */
[----:B------:R-:W-:Y:S02]  /*198e0*/  IMAD.MOV.U32 R87, RZ, RZ, R47 ;  /* 0x000000ffff577224 */ /* 0x000fe400078e002f */
[----:B------:R-:W-:Y:S01]  /*198f0*/  IMAD.MOV.U32 R72, RZ, RZ, R38 ;  /* 0x000000ffff487224 */ /* 0x000fe200078e0026 */
[----:B------:R-:W2:Y:S01]  /*19900*/  LDL.LU.64 R46, [R1+0x440] ;  /* 0x00044000012e7983 */ /* 0x000ea20000300a00 */
[----:B------:R-:W-:-:S03]  /*19910*/  IMAD.MOV.U32 R73, RZ, RZ, R39 ;  /* 0x000000ffff497224 */ /* 0x000fc600078e0027 */
[----:B------:R-:W2:Y:S04]  /*19920*/  LDL.LU.64 R38, [R1+0x4d0] ;  /* 0x0004d00001267983 */ /* 0x000ea80000300a00 */
[----:B------:R-:W2:Y:S04]  /*19930*/  LDL.LU.64 R74, [R1+0x408] ;  /* 0x00040800014a7983 */ /* 0x000ea80000300a00 */
[----:B------:R-:W2:Y:S01]  /*19940*/  LDL.LU.64 R68, [R1+0x250] ;  /* 0x0002500001447983 */ /* 0x000ea20000300a00 */
[----:B-1----:R-:W-:-:S05]  /*19950*/  IMAD.MOV.U32 R3, RZ, RZ, R61 ;  /* 0x000000ffff037224 */ /* 0x002fca00078e003d */
[----:B------:R1:W-:Y:S04]  /*19960*/  STL [R1+0x188], R3 ;  /* 0x0001880301007387 */ /* 0x0003e80000100800 */
[----:B------:R1:W-:Y:S02]  /*19970*/  STL [R1+0x194], R80 ;  /* 0x0001945001007387 */ /* 0x0003e40000100800 */
[----:B-1----:R-:W-:-:S05]  /*19980*/  IMAD.MOV.U32 R3, RZ, RZ, R81 ;  /* 0x000000ffff037224 */ /* 0x002fca00078e0051 */
[----:B------:R1:W-:Y:S01]  /*19990*/  STL [R1+0x190], R3 ;  /* 0x0001900301007387 */ /* 0x0003e20000100800 */
[----:B------:R-:W-:Y:S02]  /*199a0*/  IMAD.MOV.U32 R80, RZ, RZ, R122 ;  /* 0x000000ffff507224 */ /* 0x000fe400078e007a */
[----:B------:R-:W-:Y:S01]  /*199b0*/  IMAD.MOV.U32 R81, RZ, RZ, R123 ;  /* 0x000000ffff517224 */ /* 0x000fe200078e007b */
[----:B------:R-:W-:Y:S04]  /*199c0*/  STL [R1+0x19c], R62 ;  /* 0x00019c3e01007387 */ /* 0x000fe80000100800 */
[----:B------:R-:W3:Y:S01]  /*199d0*/  LDL.LU.64 R122, [R1+0x270] ;  /* 0x00027000017a7983 */ /* 0x000ee20000300a00 */
[----:B-1----:R-:W-:-:S05]  /*199e0*/  IMAD.MOV.U32 R3, RZ, RZ, R63 ;  /* 0x000000ffff037224 */ /* 0x002fca00078e003f */
[----:B------:R1:W-:Y:S04]  /*199f0*/  STL [R1+0x198], R3 ;  /* 0x0001980301007387 */ /* 0x0003e80000100800 */
[----:B------:R2:W-:Y:S01]  /*19a00*/  STL [R1+0x1a4], R120 ;  /* 0x0001a47801007387 */ /* 0x0005e20000100800 */
[----:B-1----:R-:W-:-:S05]  /*19a10*/  IMAD.MOV.U32 R3, RZ, RZ, R121 ;  /* 0x000000ffff037224 */ /* 0x002fca00078e0079 */
[----:B------:R1:W-:Y:S04]  /*19a20*/  STL [R1+0x1a0], R3 ;  /* 0x0001a00301007387 */ /* 0x0003e80000100800 */
[----:B--2---:R2:W-:Y:S04]  /*19a30*/  STL [R1+0x1ac], R68 ;  /* 0x0001ac4401007387 */ /* 0x0045e80000100800 */
[----:B------:R-:W4:Y:S01]  /*19a40*/  LDL.LU.64 R120, [R1+0x280] ;  /* 0x0002800001787983 */ /* 0x000f220000300a00 */
[----:B-1----:R-:W-:-:S05]  /*19a50*/  IMAD.MOV.U32 R3, RZ, RZ, R69 ;  /* 0x000000ffff037224 */ /* 0x002fca00078e0045 */
[----:B------:R1:W-:Y:S01]  /*19a60*/  STL [R1+0x1a8], R3 ;  /* 0x0001a80301007387 */ /* 0x0003e20000100800 */
[----:B--2---:R-:W-:Y:S02]  /*19a70*/  IMAD.MOV.U32 R68, RZ, RZ, R70 ;  /* 0x000000ffff447224 */ /* 0x004fe400078e0046 */
[----:B------:R-:W-:Y:S02]  /*19a80*/  IMAD.MOV.U32 R69, RZ, RZ, R71 ;  /* 0x000000ffff457224 */ /* 0x000fe400078e0047 */
[----:B------:R-:W2:Y:S01]  /*19a90*/  LDL.LU.64 R70, [R1+0x290] ;  /* 0x0002900001467983 */ /* 0x000ea20000300a00 */
[----:B-1----:R-:W-:-:S03]  /*19aa0*/  IMAD.MOV.U32 R3, RZ, RZ, R81 ;  /* 0x000000ffff037224 */ /* 0x002fc600078e0051 */
[----:B------:R-:W-:Y:S04]  /*19ab0*/  STL [R1+0x1b4], R80 ;  /* 0x0001b45001007387 */ /* 0x000fe80000100800 */
[----:B------:R1:W-:Y:S04]  /*19ac0*/  STL [R1+0x1b0], R3 ;  /* 0x0001b00301007387 */ /* 0x0003e80000100800 */
[----:B---3--:R3:W-:Y:S01]  /*19ad0*/  STL [R1+0x1bc], R122 ;  /* 0x0001bc7a01007387 */ /* 0x0087e20000100800 */
[----:B-1----:R-:W-:-:S05]  /*19ae0*/  IMAD.MOV.U32 R3, RZ, RZ, R123 ;  /* 0x000000ffff037224 */ /* 0x002fca00078e007b */
[----:B------:R1:W-:Y:S04]  /*19af0*/  STL [R1+0x1b8], R3 ;  /* 0x0001b80301007387 */ /* 0x0003e80000100800 */
[----:B------:R-:W-:Y:S04]  /*19b00*/  STL [R1+0x1c4], R82 ;  /* 0x0001c45201007387 */ /* 0x000fe80000100800 */
[----:B---3--:R-:W3:Y:S01]  /*19b10*/  LDL.LU.64 R122, [R1+0x2a0] ;  /* 0x0002a000017a7983 */ /* 0x008ee20000300a00 */
[----:B-1----:R-:W-:-:S05]  /*19b20*/  IMAD.MOV.U32 R3, RZ, RZ, R83 ;  /* 0x000000ffff037224 */ /* 0x002fca00078e0053 */
[----:B------:R4:W-:Y:S02]  /*19b30*/  STL [R1+0x1c0], R3 ;  /* 0x0001c00301007387 */ /* 0x0009e40000100800 */
[----:B----4-:R-:W-:Y:S02]  /*19b40*/  IMAD.MOV.U32 R3, RZ, RZ, R121 ;  /* 0x000000ffff037224 */ /* 0x010fe400078e0079 */
[----:B------:R-:W-:Y:S04]  /*19b50*/  STL [R1+0x1cc], R120 ;  /* 0x0001cc7801007387 */ /* 0x000fe80000100800 */
[----:B------:R1:W-:Y:S04]  /*19b60*/  STL [R1+0x1c8], R3 ;  /* 0x0001c80301007387 */ /* 0x0003e80000100800 */
[----:B------:R4:W-:Y:S01]  /*19b70*/  STL [R1+0x1d4], R68 ;  /* 0x0001d44401007387 */ /* 0x0009e20000100800 */
[----:B-1----:R-:W-:-:S05]  /*19b80*/  IMAD.MOV.U32 R3, RZ, RZ, R69 ;  /* 0x000000ffff037224 */ /* 0x002fca00078e0045 */
[----:B------:R1:W-:Y:S04]  /*19b90*/  STL [R1+0x1d0], R3 ;  /* 0x0001d00301007387 */ /* 0x0003e80000100800 */
[----:B--2---:R2:W-:Y:S04]  /*19ba0*/  STL [R1+0x1dc], R70 ;  /* 0x0001dc4601007387 */ /* 0x0045e80000100800 */
[----:B----4-:R-:W4:Y:S01]  /*19bb0*/  LDL.LU.64 R68, [R1+0x2b0] ;  /* 0x0002b00001447983 */ /* 0x010f220000300a00 */
[----:B-1----:R-:W-:-:S05]  /*19bc0*/  IMAD.MOV.U32 R3, RZ, RZ, R71 ;  /* 0x000000ffff037224 */ /* 0x002fca00078e0047 */
[----:B------:R1:W-:Y:S04]  /*19bd0*/  STL [R1+0x1d8], R3 ;  /* 0x0001d80301007387 */ /* 0x0003e80000100800 */
[----:B------:R3:W-:Y:S04]  /*19be0*/  STL [R1+0x1e4], R48 ;  /* 0x0001e43001007387 */ /* 0x0007e80000100800 */
[----:B--2---:R-:W2:Y:S01]  /*19bf0*/  LDL.LU.64 R70, [R1+0x2c0] ;  /* 0x0002c00001467983 */ /* 0x004ea20000300a00 */
[----:B-1----:R-:W-:-:S05]  /*19c00*/  IMAD.MOV.U32 R3, RZ, RZ, R49 ;  /* 0x000000ffff037224 */ /* 0x002fca00078e0031 */
[----:B------:R1:W-:Y:S01]  /*19c10*/  STL [R1+0x1e0], R3 ;  /* 0x0001e00301007387 */ /* 0x0003e20000100800 */
[----:B---3--:R-:W-:Y:S02]  /*19c20*/  IMAD.MOV.U32 R48, RZ, RZ, R116 ;  /* 0x000000ffff307224 */ /* 0x008fe400078e0074 */
[----:B------:R-:W-:Y:S01]  /*19c30*/  IMAD.MOV.U32 R49, RZ, RZ, R117 ;  /* 0x000000ffff317224 */ /* 0x000fe200078e0075 */
[----:B------:R-:W-:Y:S01]  /*19c40*/  STL [R1+0x1ec], R122 ;  /* 0x0001ec7a01007387 */ /* 0x000fe20000100800 */
[----:B------:R-:W-:Y:S02]  /*19c50*/  IMAD.MOV.U32 R116, RZ, RZ, R118 ;  /* 0x000000ffff747224 */ /* 0x000fe400078e0076 */
[----:B------:R-:W-:Y:S02]  /*19c60*/  IMAD.MOV.U32 R117, RZ, RZ, R119 ;  /* 0x000000ffff757224 */ /* 0x000fe400078e0077 */
[----:B------:R-:W3:Y:S01]  /*19c70*/  LDL.LU.64 R118, [R1+0x2d0] ;  /* 0x0002d00001767983 */ /* 0x000ee20000300a00 */
[----:B-1----:R-:W-:-:S05]  /*19c80*/  IMAD.MOV.U32 R3, RZ, RZ, R123 ;  /* 0x000000ffff037224 */ /* 0x002fca00078e007b */
[----:B------:R1:W-:Y:S04]  /*19c90*/  STL [R1+0x1e8], R3 ;  /* 0x0001e80301007387 */ /* 0x0003e80000100800 */
[----:B------:R1:W-:Y:S02]  /*19ca0*/  STL [R1+0x1f4], R72 ;  /* 0x0001f44801007387 */ /* 0x0003e40000100800 */
[----:B-1----:R-:W-:-:S05]  /*19cb0*/  IMAD.MOV.U32 R3, RZ, RZ, R73 ;  /* 0x000000ffff037224 */ /* 0x002fca00078e0049 */
[----:B------:R4:W-:Y:S01]  /*19cc0*/  STL [R1+0x1f0], R3 ;  /* 0x0001f00301007387 */ /* 0x0009e20000100800 */
[----:B------:R-:W-:Y:S02]  /*19cd0*/  IMAD.MOV.U32 R72, RZ, RZ, R74 ;  /* 0x000000ffff487224 */ /* 0x000fe400078e004a */
[----:B------:R-:W-:Y:S02]  /*19ce0*/  IMAD.MOV.U32 R73, RZ, RZ, R75 ;  /* 0x000000ffff497224 */ /* 0x000fe400078e004b */
[----:B------:R-:W3:Y:S01]  /*19cf0*/  LDL.LU.64 R74, [R1+0x2e0] ;  /* 0x0002e000014a7983 */ /* 0x000ee20000300a00 */
[----:B----4-:R-:W-:-:S03]  /*19d00*/  IMAD.MOV.U32 R3, RZ, RZ, R69 ;  /* 0x000000ffff037224 */ /* 0x010fc600078e0045 */
[----:B------:R-:W-:Y:S04]  /*19d10*/  STL [R1+0x1fc], R68 ;  /* 0x0001fc4401007387 */ /* 0x000fe80000100800 */
[----:B------:R1:W-:Y:S04]  /*19d20*/  STL [R1+0x1f8], R3 ;  /* 0x0001f80301007387 */ /* 0x0003e80000100800 */
[----:B------:R4:W-:Y:S01]  /*19d30*/  STL [R1+0x204], R56 ;  /* 0x0002043801007387 */ /* 0x0009e20000100800 */
[----:B-1----:R-:W-:-:S05]  /*19d40*/  IMAD.MOV.U32 R3, RZ, RZ, R57 ;  /* 0x000000ffff037224 */ /* 0x002fca00078e0039 */
[----:B------:R2:W-:Y:S01]  /*19d50*/  STL [R1+0x200], R3 ;  /* 0x0002000301007387 */ /* 0x0005e20000100800 */
[----:B----4-:R-:W-:Y:S02]  /*19d60*/  IMAD.MOV.U32 R56, RZ, RZ, R104 ;  /* 0x000000ffff387224 */ /* 0x010fe400078e0068 */
[----:B------:R-:W-:Y:S02]  /*19d70*/  IMAD.MOV.U32 R57, RZ, RZ, R105 ;  /* 0x000000ffff397224 */ /* 0x000fe400078e0069 */
[----:B------:R-:W4:Y:S01]  /*19d80*/  LDL.LU.64 R104, [R1+0x2f0] ;  /* 0x0002f00001687983 */ /* 0x000f220000300a00 */
[----:B--2---:R-:W-:-:S03]  /*19d90*/  IMAD.MOV.U32 R3, RZ, RZ, R71 ;  /* 0x000000ffff037224 */ /* 0x004fc600078e0047 */
[----:B------:R-:W-:Y:S04]  /*19da0*/  STL [R1+0x20c], R70 ;  /* 0x00020c4601007387 */ /* 0x000fe80000100800 */
[----:B------:R1:W-:Y:S04]  /*19db0*/  STL [R1+0x208], R3 ;  /* 0x0002080301007387 */ /* 0x0003e80000100800 */
[----:B------:R2:W-:Y:S01]  /*19dc0*/  STL [R1+0x214], R96 ;  /* 0x0002146001007387 */ /* 0x0005e20000100800 */
[----:B-1----:R-:W-:-:S05]  /*19dd0*/  IMAD.MOV.U32 R3, RZ, RZ, R97 ;  /* 0x000000ffff037224 */ /* 0x002fca00078e0061 */
[----:B------:R3:W-:Y:S01]  /*19de0*/  STL [R1+0x210], R3 ;  /* 0x0002100301007387 */ /* 0x0007e20000100800 */
[----:B--2---:R-:W-:Y:S02]  /*19df0*/  IMAD.MOV.U32 R96, RZ, RZ, R98 ;  /* 0x000000ffff607224 */ /* 0x004fe400078e0062 */
[----:B------:R-:W-:Y:S02]  /*19e00*/  IMAD.MOV.U32 R97, RZ, RZ, R99 ;  /* 0x000000ffff617224 */ /* 0x000fe400078e0063 */
[----:B------:R-:W-:Y:S02]  /*19e10*/  IMAD.MOV.U32 R98, RZ, RZ, R84 ;  /* 0x000000ffff627224 */ /* 0x000fe400078e0054 */
[----:B------:R-:W-:Y:S02]  /*19e20*/  IMAD.MOV.U32 R99, RZ, RZ, R85 ;  /* 0x000000ffff637224 */ /* 0x000fe400078e0055 */
[----:B------:R-:W2:Y:S01]  /*19e30*/  LDL.LU.64 R84, [R1+0x3e8] ;  /* 0x0003e80001547983 */ /* 0x000ea20000300a00 */
[----:B---3--:R-:W-:-:S03]  /*19e40*/  IMAD.MOV.U32 R3, RZ, RZ, R119 ;  /* 0x000000ffff037224 */ /* 0x008fc600078e0077 */
[----:B------:R1:W-:Y:S04]  /*19e50*/  STL [R1+0x21c], R118 ;  /* 0x00021c7601007387 */ /* 0x0003e80000100800 */
[----:B------:R3:W-:Y:S04]  /*19e60*/  STL [R1+0x218], R3 ;  /* 0x0002180301007387 */ /* 0x0007e80000100800 */
[----:B------:R-:W-:Y:S01]  /*19e70*/  STL [R1+0x224], R48 ;  /* 0x0002243001007387 */ /* 0x000fe20000100800 */
[----:B-1----:R-:W-:Y:S02]  /*19e80*/  IMAD.MOV.U32 R118, RZ, RZ, R108 ;  /* 0x000000ffff767224 */ /* 0x002fe400078e006c */
[----:B------:R-:W-:-:S02]  /*19e90*/  IMAD.MOV.U32 R119, RZ, RZ, R109 ;  /* 0x000000ffff777224 */ /* 0x000fc400078e006d */
[----:B------:R-:W-:Y:S02]  /*19ea0*/  IMAD.MOV.U32 R108, RZ, RZ, R46 ;  /* 0x000000ffff6c7224 */ /* 0x000fe400078e002e */
[----:B------:R-:W-:Y:S02]  /*19eb0*/  IMAD.MOV.U32 R109, RZ, RZ, R47 ;  /* 0x000000ffff6d7224 */ /* 0x000fe400078e002f */
[----:B------:R-:W2:Y:S01]  /*19ec0*/  LDL.LU.64 R46, [R1+0x3f8] ;  /* 0x0003f800012e7983 */ /* 0x000ea20000300a00 */
[----:B---3--:R-:W-:-:S03]  /*19ed0*/  IMAD.MOV.U32 R3, RZ, RZ, R49 ;  /* 0x000000ffff037224 */ /* 0x008fc600078e0031 */
[----:B------:R-:W-:Y:S04]  /*19ee0*/  STL [R1+0x22c], R74 ;  /* 0x00022c4a01007387 */ /* 0x000fe80000100800 */
[----:B------:R1:W-:Y:S02]  /*19ef0*/  STL [R1+0x220], R3 ;  /* 0x0002200301007387 */ /* 0x0003e40000100800 */
[----:B-1----:R-:W-:Y:S02]  /*19f00*/  IMAD.MOV.U32 R3, RZ, RZ, R75 ;  /* 0x000000ffff037224 */ /* 0x002fe400078e004b */
[----:B------:R-:W3:Y:S04]  /*19f10*/  LDL.LU.64 R74, [R1+0x410] ;  /* 0x00041000014a7983 */ /* 0x000ee80000300a00 */
[----:B------:R1:W-:Y:S04]  /*19f20*/  STL [R1+0x228], R3 ;  /* 0x0002280301007387 */ /* 0x0003e80000100800 */
[----:B------:R-:W-:Y:S01]  /*19f30*/  STL [R1+0x234], R50 ;  /* 0x0002343201007387 */ /* 0x000fe20000100800 */
[----:B-1----:R-:W-:-:S05]  /*19f40*/  IMAD.MOV.U32 R3, RZ, RZ, R51 ;  /* 0x000000ffff037224 */ /* 0x002fca00078e0033 */
[----:B------:R1:W-:Y:S04]  /*19f50*/  STL [R1+0x230], R3 ;  /* 0x0002300301007387 */ /* 0x0003e80000100800 */
[----:B----4-:R4:W-:Y:S01]  /*19f60*/  STL [R1+0x23c], R104 ;  /* 0x00023c6801007387 */ /* 0x0109e20000100800 */
[----:B-1----:R-:W-:Y:S02]  /*19f70*/  IMAD.MOV.U32 R3, RZ, RZ, R105 ;  /* 0x000000ffff037224 */ /* 0x002fe400078e0069 */
[----:B----4-:R-:W-:Y:S02]  /*19f80*/  IMAD.MOV.U32 R104, RZ, RZ, R106 ;  /* 0x000000ffff687224 */ /* 0x010fe400078e006a */
[----:B------:R-:W-:Y:S02]  /*19f90*/  IMAD.MOV.U32 R105, RZ, RZ, R107 ;  /* 0x000000ffff697224 */ /* 0x000fe400078e006b */
[----:B------:R-:W4:Y:S04]  /*19fa0*/  LDL.LU.64 R106, [R1+0x428] ;  /* 0x00042800016a7983 */ /* 0x000f280000300a00 */
[----:B------:R1:W-:Y:S04]  /*19fb0*/  STL [R1+0x238], R3 ;  /* 0x0002380301007387 */ /* 0x0003e80000100800 */
[----:B------:R-:W-:Y:S01]  /*19fc0*/  STL [R1+0x244], R116 ;  /* 0x0002447401007387 */ /* 0x000fe20000100800 */
[----:B-1----:R-:W-:-:S05]  /*19fd0*/  IMAD.MOV.U32 R3, RZ, RZ, R117 ;  /* 0x000000ffff037224 */ /* 0x002fca00078e0075 */
[----:B------:R1:W-:Y:S04]  /*19fe0*/  STL [R1+0x240], R3 ;  /* 0x0002400301007387 */ /* 0x0003e80000100800 */
[----:B--2---:R2:W-:Y:S01]  /*19ff0*/  STL [R1+0x24c], R84 ;  /* 0x00024c5401007387 */ /* 0x0045e20000100800 */
[----:B-1----:R-:W-:Y:S02]  /*1a000*/  IMAD.MOV.U32 R3, RZ, RZ, R85 ;  /* 0x000000ffff037224 */ /* 0x002fe400078e0055 */
[----:B--2---:R-:W-:Y:S02]  /*1a010*/  IMAD.MOV.U32 R84, RZ, RZ, R86 ;  /* 0x000000ffff547224 */ /* 0x004fe400078e0056 */
[----:B------:R-:W-:Y:S02]  /*1a020*/  IMAD.MOV.U32 R85, RZ, RZ, R87 ;  /* 0x000000ffff557224 */ /* 0x000fe400078e0057 */
[----:B------:R-:W2:Y:S04]  /*1a030*/  LDL.LU.64 R86, [R1+0x438] ;  /* 0x0004380001567983 */ /* 0x000ea80000300a00 */
[----:B------:R1:W-:Y:S04]  /*1a040*/  STL [R1+0x248], R3 ;  /* 0x0002480301007387 */ /* 0x0003e80000100800 */
[----:B------:R-:W-:Y:S01]  /*1a050*/  STL [R1+0x254], R118 ;  /* 0x0002547601007387 */ /* 0x000fe20000100800 */
[----:B-1----:R-:W-:-:S05]  /*1a060*/  IMAD.MOV.U32 R3, RZ, RZ, R119 ;  /* 0x000000ffff037224 */ /* 0x002fca00078e0077 */
[----:B------:R1:W-:Y:S04]  /*1a070*/  STL [R1+0x250], R3 ;  /* 0x0002500301007387 */ /* 0x0003e80000100800 */
[----:B------:R3:W-:Y:S01]  /*1a080*/  STL [R1+0x25c], R46 ;  /* 0x00025c2e01007387 */ /* 0x0007e20000100800 */
[----:B-1----:R-:W-:-:S03]  /*1a090*/  IMAD.MOV.U32 R3, RZ, RZ, R47 ;  /* 0x000000ffff037224 */ /* 0x002fc600078e002f */
[----:B---3--:R-:W2:Y:S04]  /*1a0a0*/  LDL.LU.64 R46, [R1+0x450] ;  /* 0x00045000012e7983 */ /* 0x008ea80000300a00 */
[----:B------:R1:W-:Y:S04]  /*1a0b0*/  STL [R1+0x258], R3 ;  /* 0x0002580301007387 */ /* 0x0003e80000100800 */
[----:B------:R1:W-:Y:S02]  /*1a0c0*/  STL [R1+0x264], R72 ;  /* 0x0002644801007387 */ /* 0x0003e40000100800 */
[----:B-1----:R-:W-:-:S02]  /*1a0d0*/  IMAD.MOV.U32 R3, RZ, RZ, R73 ;  /* 0x000000ffff037224 */ /* 0x002fc400078e0049 */
[----:B------:R-:W2:Y:S04]  /*1a0e0*/  LDL.LU.64 R72, [R1+0x468] ;  /* 0x0004680001487983 */ /* 0x000ea80000300a00 */
[----:B------:R1:W-:Y:S04]  /*1a0f0*/  STL [R1+0x260], R3 ;  /* 0x0002600301007387 */ /* 0x0003e80000100800 */
[----:B------:R1:W-:Y:S02]  /*1a100*/  STL [R1+0x26c], R74 ;  /* 0x00026c4a01007387 */ /* 0x0003e40000100800 */
[----:B-1----:R-:W-:-:S02]  /*1a110*/  IMAD.MOV.U32 R3, RZ, RZ, R75 ;  /* 0x000000ffff037224 */ /* 0x002fc400078e004b */
[----:B------:R-:W-:Y:S02]  /*1a120*/  IMAD.MOV.U32 R74, RZ, RZ, R56 ;  /* 0x000000ffff4a7224 */ /* 0x000fe400078e0038 */
[----:B------:R-:W-:Y:S02]  /*1a130*/  IMAD.MOV.U32 R75, RZ, RZ, R57 ;  /* 0x000000ffff4b7224 */ /* 0x000fe400078e0039 */
[----:B------:R-:W2:Y:S04]  /*1a140*/  LDL.LU.64 R56, [R1+0x478] ;  /* 0x0004780001387983 */ /* 0x000ea80000300a00 */
[----:B------:R1:W-:Y:S04]  /*1a150*/  STL [R1+0x268], R3 ;  /* 0x0002680301007387 */ /* 0x0003e80000100800 */
[----:B------:R1:W-:Y:S02]  /*1a160*/  STL [R1+0x274], R58 ;  /* 0x0002743a01007387 */ /* 0x0003e40000100800 */
[----:B-1----:R-:W-:-:S05]  /*1a170*/  IMAD.MOV.U32 R3, RZ, RZ, R59 ;  /* 0x000000ffff037224 */ /* 0x002fca00078e003b */
[----:B------:R1:W-:Y:S01]  /*1a180*/  STL [R1+0x270], R3 ;  /* 0x0002700301007387 */ /* 0x0003e20000100800 */
[----:B------:R-:W-:Y:S02]  /*1a190*/  IMAD.MOV.U32 R58, RZ, RZ, R104 ;  /* 0x000000ffff3a7224 */ /* 0x000fe400078e0068 */
[----:B------:R-:W-:Y:S01]  /*1a1a0*/  IMAD.MOV.U32 R59, RZ, RZ, R105 ;  /* 0x000000ffff3b7224 */ /* 0x000fe200078e0069 */
[----:B----4-:R4:W-:Y:S04]  /*1a1b0*/  STL [R1+0x27c], R106 ;  /* 0x00027c6a01007387 */ /* 0x0109e80000100800 */
[----:B------:R-:W3:Y:S01]  /*1a1c0*/  LDL.LU.64 R104, [R1+0x488] ;  /* 0x0004880001687983 */ /* 0x000ee20000300a00 */
[----:B-1----:R-:W-:-:S05]  /*1a1d0*/  IMAD.MOV.U32 R3, RZ, RZ, R107 ;  /* 0x000000ffff037224 */ /* 0x002fca00078e006b */
[----:B------:R1:W-:Y:S01]  /*1a1e0*/  STL [R1+0x278], R3 ;  /* 0x0002780301007387 */ /* 0x0003e20000100800 */
[----:B----4-:R-:W-:Y:S02]  /*1a1f0*/  IMAD.MOV.U32 R106, RZ, RZ, R96 ;  /* 0x000000ffff6a7224 */ /* 0x010fe400078e0060 */
[----:B------:R-:W-:Y:S01]  /*1a200*/  IMAD.MOV.U32 R107, RZ, RZ, R97 ;  /* 0x000000ffff6b7224 */ /* 0x000fe200078e0061 */
[----:B------:R4:W-:Y:S04]  /*1a210*/  STL [R1+0x284], R98 ;  /* 0x0002846201007387 */ /* 0x0009e80000100800 */
[----:B------:R-:W3:Y:S01]  /*1a220*/  LDL.LU.64 R96, [R1+0x4a0] ;  /* 0x0004a00001607983 */ /* 0x000ee20000300a00 */
[----:B-1----:R-:W-:-:S05]  /*1a230*/  IMAD.MOV.U32 R3, RZ, RZ, R99 ;  /* 0x000000ffff037224 */ /* 0x002fca00078e0063 */
[----:B------:R1:W-:Y:S01]  /*1a240*/  STL [R1+0x280], R3 ;  /* 0x0002800301007387 */ /* 0x0003e20000100800 */
[----:B----4-:R-:W-:Y:S02]  /*1a250*/  IMAD.MOV.U32 R98, RZ, RZ, R84 ;  /* 0x000000ffff627224 */ /* 0x010fe400078e0054 */
[----:B------:R-:W-:Y:S01]  /*1a260*/  IMAD.MOV.U32 R99, RZ, RZ, R85 ;  /* 0x000000ffff637224 */ /* 0x000fe200078e0055 */
[----:B--2---:R2:W-:Y:S04]  /*1a270*/  STL [R1+0x28c], R86 ;  /* 0x00028c5601007387 */ /* 0x0045e80000100800 */
[----:B------:R-:W4:Y:S01]  /*1a280*/  LDL.LU.64 R84, [R1+0x4b8] ;  /* 0x0004b80001547983 */ /* 0x000f220000300a00 */
[----:B-1----:R-:W-:-:S05]  /*1a290*/  IMAD.MOV.U32 R3, RZ, RZ, R87 ;  /* 0x000000ffff037224 */ /* 0x002fca00078e0057 */
[----:B------:R1:W-:Y:S01]  /*1a2a0*/  STL [R1+0x288], R3 ;  /* 0x0002880301007387 */ /* 0x0003e20000100800 */
[----:B--2---:R-:W-:Y:S02]  /*1a2b0*/  IMAD.MOV.U32 R86, RZ, RZ, R44 ;  /* 0x000000ffff567224 */ /* 0x004fe400078e002c */
[----:B------:R-:W-:Y:S01]  /*1a2c0*/  IMAD.MOV.U32 R87, RZ, RZ, R45 ;  /* 0x000000ffff577224 */ /* 0x000fe200078e002d */
[----:B------:R-:W-:Y:S04]  /*1a2d0*/  STL [R1+0x294], R108 ;  /* 0x0002946c01007387 */ /* 0x000fe80000100800 */
[----:B------:R-:W2:Y:S01]  /*1a2e0*/  LDL.LU.64 R44, [R1+0x4c8] ;  /* 0x0004c800012c7983 */ /* 0x000ea20000300a00 */
[----:B-1----:R-:W-:-:S05]  /*1a2f0*/  IMAD.MOV.U32 R3, RZ, RZ, R109 ;  /* 0x000000ffff037224 */ /* 0x002fca00078e006d */
[----:B------:R1:W-:Y:S02]  /*1a300*/  STL [R1+0x290], R3 ;  /* 0x0002900301007387 */ /* 0x0003e40000100800 */
[----:B-1----:R-:W-:Y:S02]  /*1a310*/  IMAD.MOV.U32 R3, RZ, RZ, R47 ;  /* 0x000000ffff037224 */ /* 0x002fe400078e002f */
[----:B------:R1:W-:Y:S04]  /*1a320*/  STL [R1+0x29c], R46 ;  /* 0x00029c2e01007387 */ /* 0x0003e80000100800 */
[----:B------:R1:W-:Y:S04]  /*1a330*/  STL [R1+0x298], R3 ;  /* 0x0002980301007387 */ /* 0x0003e80000100800 */
[----:B------:R-:W-:Y:S01]  /*1a340*/  STL [R1+0x2a4], R110 ;  /* 0x0002a46e01007387 */ /* 0x000fe20000100800 */
[----:B-1----:R-:W-:-:S02]  /*1a350*/  IMAD.MOV.U32 R46, RZ, RZ, R40 ;  /* 0x000000ffff2e7224 */ /* 0x002fc400078e0028 */
[----:B------:R-:W-:Y:S02]  /*1a360*/  IMAD.MOV.U32 R47, RZ, RZ, R41 ;  /* 0x000000ffff2f7224 */ /* 0x000fe400078e0029 */
[----:B------:R-:W2:Y:S01]  /*1a370*/  LDL.LU.64 R40, [R1+0x4e0] ;  /* 0x0004e00001287983 */ /* 0x000ea20000300a00 */
[----:B------:R-:W-:-:S03]  /*1a380*/  IMAD.MOV.U32 R3, RZ, RZ, R111 ;  /* 0x000000ffff037224 */ /* 0x000fc600078e006f */
[----:B------:R-:W-:Y:S04]  /*1a390*/  STL [R1+0x2ac], R72 ;  /* 0x0002ac4801007387 */ /* 0x000fe80000100800 */
[----:B------:R1:W-:Y:S04]  /*1a3a0*/  STL [R1+0x2a0], R3 ;  /* 0x0002a00301007387 */ /* 0x0003e80000100800 */
[----:B------:R-:W-:Y:S01]  /*1a3b0*/  STL [R1+0x2b4], R74 ;  /* 0x0002b44a01007387 */ /* 0x000fe20000100800 */
[----:B-1----:R-:W-:-:S05]  /*1a3c0*/  IMAD.MOV.U32 R3, RZ, RZ, R73 ;  /* 0x000000ffff037224 */ /* 0x002fca00078e0049 */
[----:B------:R1:W-:Y:S04]  /*1a3d0*/  STL [R1+0x2a8], R3 ;  /* 0x0002a80301007387 */ /* 0x0003e80000100800 */
[----:B------:R-:W-:Y:S01]  /*1a3e0*/  STL [R1+0x2bc], R56 ;  /* 0x0002bc3801007387 */ /* 0x000fe20000100800 */
[----:B-1----:R-:W-:-:S05]  /*1a3f0*/  IMAD.MOV.U32 R3, RZ, RZ, R75 ;  /* 0x000000ffff037224 */ /* 0x002fca00078e004b */
[----:B------:R1:W-:Y:S04]  /*1a400*/  STL [R1+0x2b0], R3 ;  /* 0x0002b00301007387 */ /* 0x0003e80000100800 */
[----:B------:R-:W-:Y:S01]  /*1a410*/  STL [R1+0x2c4], R58 ;  /* 0x0002c43a01007387 */ /* 0x000fe20000100800 */
[----:B-1----:R-:W-:-:S05]  /*1a420*/  IMAD.MOV.U32 R3, RZ, RZ, R57 ;  /* 0x000000ffff037224 */ /* 0x002fca00078e0039 */
[----:B------:R1:W-:Y:S02]  /*1a430*/  STL [R1+0x2b8], R3 ;  /* 0x0002b80301007387 */ /* 0x0003e40000100800 */
[----:B-1----:R-:W-:Y:S02]  /*1a440*/  IMAD.MOV.U32 R3, RZ, RZ, R59 ;  /* 0x000000ffff037224 */ /* 0x002fe400078e003b */
[----:B------:R-:W-:Y:S02]  /*1a450*/  IMAD.MOV.U32 R6, RZ, RZ, R22 ;  /* 0x000000ffff067224 */ /* 0x000fe400078e0016 */
[----:B------:R-:W-:Y:S02]  /*1a460*/  IMAD.MOV.U32 R22, RZ, RZ, R23 ;  /* 0x000000ffff167224 */ /* 0x000fe400078e0017 */
[----:B------:R-:W-:Y:S02]  /*1a470*/  IMAD.MOV.U32 R23, RZ, RZ, R25 ;  /* 0x000000ffff177224 */ /* 0x000fe400078e0019 */
[----:B------:R-:W-:-:S02]  /*1a480*/  IMAD.MOV.U32 R198, RZ, RZ, R29 ;  /* 0x000000ffffc67224 */ /* 0x000fc400078e001d */
[----:B------:R-:W-:Y:S02]  /*1a490*/  IMAD.MOV.U32 R29, RZ, RZ, R37 ;  /* 0x000000ffff1d7224 */ /* 0x000fe400078e0025 */
[----:B------:R-:W-:Y:S01]  /*1a4a0*/  IMAD.MOV.U32 R15, RZ, RZ, R30 ;  /* 0x000000ffff0f7224 */ /* 0x000fe200078e001e */
[----:B------:R-:W-:-:S04]  /*1a4b0*/  SHF.R.S32.HI R28, RZ, 0x1f, R26 ;  /* 0x0000001fff1c7819 */ /* 0x000fc8000001141a */
[----:B------:R-:W-:Y:S02]  /*1a4c0*/  LEA.HI R28, R28, R26, RZ, 0x7 ;  /* 0x0000001a1c1c7211 */ /* 0x000fe400078f38ff */
[----:B------:R-:W-:Y:S02]  /*1a4d0*/  SHF.R.S32.HI R26, RZ, 0x1f, R27 ;  /* 0x0000001fff1a7819 */ /* 0x000fe4000001141b */
[----:B------:R-:W-:Y:S01]  /*1a4e0*/  SHF.R.S32.HI R32, RZ, 0x7, R28 ;  /* 0x00000007ff207819 */ /* 0x000fe2000001141c */
[----:B------:R-:W-:Y:S01]  /*1a4f0*/  USHF.R.S32.HI UR6, URZ, 0x1f, UR4 ;  /* 0x0000001f3f067899 */ /* 0x000fe20008011404 */
[----:B------:R-:W-:Y:S01]  /*1a500*/  SHF.L.U64.HI R26, R27, 0x2, R26 ;  /* 0x000000021b1a7819 */ /* 0x000fe2000001021a */
[----:B------:R-:W-:Y:S01]  /*1a510*/  IMAD.MOV.U32 R182, RZ, RZ, R127 ;  /* 0x000000ffffb67224 */ /* 0x000fe200078e007f */
[----:B------:R-:W-:Y:S01]  /*1a520*/  CS2R R52, SRZ ;  /* 0x0000000000347805 */ /* 0x000fe2000001ff00 */
[----:B------:R-:W-:Y:S01]  /*1a530*/  IMAD.MOV.U32 R183, RZ, RZ, R125 ;  /* 0x000000ffffb77224 */ /* 0x000fe200078e007d */
[----:B------:R-:W-:Y:S01]  /*1a540*/  CS2R R54, SRZ ;  /* 0x0000000000367805 */ /* 0x000fe2000001ff00 */
[----:B------:R-:W-:Y:S01]  /*1a550*/  IMAD.MOV.U32 R184, RZ, RZ, R115 ;  /* 0x000000ffffb87224 */ /* 0x000fe200078e0073 */
[----:B---3--:R-:W-:Y:S04]  /*1a560*/  STL [R1+0x2cc], R104 ;  /* 0x0002cc6801007387 */ /* 0x008fe80000100800 */
        /* <DEDUP_REMOVED lines=9> */
[----:B------:R1:W-:Y:S04]  /*1a600*/  STL [R1+0x2d8], R3 ;  /* 0x0002d80301007387 */ /* 0x0003e80000100800 */
[----:B----4-:R-:W-:Y:S01]  /*1a610*/  STL [R1+0x2ec], R84 ;  /* 0x0002ec5401007387 */ /* 0x010fe20000100800 */
[----:B-1----:R-:W-:-:S05]  /*1a620*/  IMAD.MOV.U32 R3, RZ, RZ, R99 ;  /* 0x000000ffff037224 */ /* 0x002fca00078e0063 */
[----:B------:R1:W-:Y:S04]  /*1a630*/  STL [R1+0x2e0], R3 ;  /* 0x0002e00301007387 */ /* 0x0003e80000100800 */
[----:B------:R-:W-:Y:S01]  /*1a640*/  STL [R1+0x2f4], R86 ;  /* 0x0002f45601007387 */ /* 0x000fe20000100800 */
[----:B-1----:R-:W-:-:S05]  /*1a650*/  IMAD.MOV.U32 R3, RZ, RZ, R85 ;  /* 0x000000ffff037224 */ /* 0x002fca00078e0055 */
[----:B------:R1:W-:Y:S04]  /*1a660*/  STL [R1+0x2e8], R3 ;  /* 0x0002e80301007387 */ /* 0x0003e80000100800 */
[----:B--2---:R-:W-:Y:S01]  /*1a670*/  STL [R1+0x2fc], R44 ;  /* 0x0002fc2c01007387 */ /* 0x004fe20000100800 */
[----:B-1----:R-:W-:-:S05]  /*1a680*/  IMAD.MOV.U32 R3, RZ, RZ, R87 ;  /* 0x000000ffff037224 */ /* 0x002fca00078e0057 */
[----:B------:R1:W-:Y:S04]  /*1a690*/  STL [R1+0x2f0], R3 ;  /* 0x0002f00301007387 */ /* 0x0003e80000100800 */
[----:B------:R-:W-:Y:S01]  /*1a6a0*/  STL [R1+0x304], R38 ;  /* 0x0003042601007387 */ /* 0x000fe20000100800 */
[----:B-1----:R-:W-:-:S05]  /*1a6b0*/  IMAD.MOV.U32 R3, RZ, RZ, R45 ;  /* 0x000000ffff037224 */ /* 0x002fca00078e002d */
[----:B------:R1:W-:Y:S02]  /*1a6c0*/  STL [R1+0x2f8], R3 ;  /* 0x0002f80301007387 */ /* 0x0003e40000100800 */
[----:B-1----:R-:W-:Y:S02]  /*1a6d0*/  IMAD.MOV.U32 R3, RZ, RZ, R39 ;  /* 0x000000ffff037224 */ /* 0x002fe400078e0027 */
[----:B------:R-:W1:Y:S01]  /*1a6e0*/  S2R R39, SR_TID.X ;  /* 0x0000000000277919 */ /* 0x000e620000002100 */
[----:B------:R-:W-:-:S03]  /*1a6f0*/  IMAD.MOV.U32 R25, RZ, RZ, R41 ;  /* 0x000000ffff197224 */ /* 0x000fc600078e0029 */
[----:B------:R2:W-:Y:S04]  /*1a700*/  STL [R1+0x300], R3 ;  /* 0x0003000301007387 */ /* 0x0005e80000100800 */
[----:B------:R-:W-:Y:S01]  /*1a710*/  STL [R1+0x30c], R46 ;  /* 0x00030c2e01007387 */ /* 0x000fe20000100800 */
[----:B--2---:R-:W-:-:S03]  /*1a720*/  IMAD.MOV.U32 R3, RZ, RZ, R47 ;  /* 0x000000ffff037224 */ /* 0x004fc600078e002f */
[----:B------:R-:W-:Y:S04]  /*1a730*/  STL [R1+0x314], R40 ;  /* 0x0003142801007387 */ /* 0x000fe80000100800 */
[----:B------:R1:W-:Y:S04]  /*1a740*/  STL [R1+0x308], R3 ;  /* 0x0003080301007387 */ /* 0x0003e80000100800 */
[----:B------:R-:W-:Y:S04]  /*1a750*/  STL [R1+0x31c], R42 ;  /* 0x00031c2a01007387 */ /* 0x000fe80000100800 */
[----:B------:R2:W-:Y:S01]  /*1a760*/  STL [R1+0x310], R25 ;  /* 0x0003101901007387 */ /* 0x0005e20000100800 */
[----:B-1----:R-:W-:Y:S01]  /*1a770*/  LOP3.LUT R3, R39, 0x7, RZ, 0xc0, !PT ;  /* 0x0000000727037812 */ /* 0x002fe200078ec0ff */
[----:B--2---:R-:W-:-:S04]  /*1a780*/  IMAD.MOV.U32 R25, RZ, RZ, R43 ;  /* 0x000000ffff197224 */ /* 0x004fc800078e002b */
[----:B------:R-:W-:Y:S01]  /*1a790*/  IMAD R3, R3, 0x210, RZ ;  /* 0x0000021003037824 */ /* 0x000fe200078e02ff */
[----:B------:R1:W-:Y:S02]  /*1a7a0*/  STL [R1+0x318], R25 ;  /* 0x0003181901007387 */ /* 0x0003e40000100800 */
[----:B-1----:R-:W-:Y:S02]  /*1a7b0*/  IMAD.SHL.U32 R25, R39, 0x2, RZ ;  /* 0x0000000227197824 */ /* 0x002fe400078e00ff */
[----:B------:R-:W-:Y:S03]  /*1a7c0*/  STL [R1+0x324], R36 ;  /* 0x0003242401007387 */ /* 0x000fe60000100800 */
[----:B------:R-:W-:Y:S01]  /*1a7d0*/  LOP3.LUT R3, R3, 0x30, R25, 0x78, !PT ;  /* 0x0000003003037812 */ /* 0x000fe200078e7819 */
[----:B------:R-:W-:Y:S01]  /*1a7e0*/  IMAD.SHL.U32 R25, R39, 0x80, RZ ;  /* 0x0000008027197824 */ /* 0x000fe200078e00ff */
[----:B------:R1:W-:Y:S04]  /*1a7f0*/  STL [R1+0x320], R29 ;  /* 0x0003201d01007387 */ /* 0x0003e80000100800 */
[----:B-1----:R-:W-:-:S02]  /*1a800*/  LOP3.LUT R29, R3, 0x1000, R25, 0xf8, !PT ;  /* 0x00001000031d7812 */ /* 0x002fc400078ef819 */
[----:B------:R-:W-:-:S05]  /*1a810*/  LOP3.LUT R3, R39, 0x3, RZ, 0xc0, !PT ;  /* 0x0000000327037812 */ /* 0x000fca00078ec0ff */
[----:B------:R-:W-:-:S05]  /*1a820*/  IMAD R3, R3, 0x220, RZ ;  /* 0x0000022003037824 */ /* 0x000fca00078e02ff */
[----:B------:R-:W-:Y:S02]  /*1a830*/  LOP3.LUT R30, R3, 0x5c, R39, 0x78, !PT ;  /* 0x0000005c031e7812 */ /* 0x000fe400078e7827 */
[----:B------:R-:W-:Y:S01]  /*1a840*/  LOP3.LUT R3, R29, 0x40, RZ, 0x3c, !PT ;  /* 0x000000401d037812 */ /* 0x000fe200078e3cff */
[----:B------:R1:W-:Y:S04]  /*1a850*/  STL [R1+0x3c4], R29 ;  /* 0x0003c41d01007387 */ /* 0x0003e80000100800 */
[----:B------:R1:W-:Y:S01]  /*1a860*/  STL [R1+0x3d0], R3 ;  /* 0x0003d00301007387 */ /* 0x0003e20000100800 */
[----:B------:R-:W-:Y:S01]  /*1a870*/  IMAD.MOV.U32 R185, RZ, RZ, R113 ;  /* 0x000000ffffb97224 */ /* 0x000fe200078e0071 */
[----:B------:R-:W-:Y:S01]  /*1a880*/  CS2R R60, SRZ ;  /* 0x00000000003c7805 */ /* 0x000fe2000001ff00 */
        /* <DEDUP_REMOVED lines=24> */
[----:B------:R-:W-:Y:S01]  /*1aa10*/  IMAD.SHL.U32 R27, R27, 0x4, RZ ;  /* 0x000000041b1b7824 */ /* 0x000fe200078e00ff */
[----:B------:R-:W-:Y:S01]  /*1aa20*/  CS2R R110, SRZ ;  /* 0x00000000006e7805 */ /* 0x000fe2000001ff00 */
[----:B------:R-:W-:Y:S01]  /*1aa30*/  IMAD.MOV.U32 R25, RZ, RZ, RZ ;  /* 0x000000ffff197224 */ /* 0x000fe200078e00ff */
        /* <DEDUP_REMOVED lines=16> */
[----:B------:R-:W-:-:S02]  /*1ab40*/  IADD3 R32, R32, -0x5, RZ ;  /* 0xfffffffb20207810 */ /* 0x000fc40007ffe0ff */
[----:B------:R-:W-:Y:S01]  /*1ab50*/  LOP3.LUT R28, R30, 0x20, RZ, 0x3c, !PT ;  /* 0x000000201e1c7812 */ /* 0x000fe200078e3cff */
[----:B------:R-:W-:Y:S02]  /*1ab60*/  USHF.L.U32 UR7, UR4, 0x2, URZ ;  /* 0x0000000204077899 */ /* 0x000fe4000800063f */
[----:B------:R-:W-:Y:S02]  /*1ab70*/  USHF.L.U64.HI UR6, UR4, 0x2, UR6 ;  /* 0x0000000204067899 */ /* 0x000fe40008010206 */
[----:B------:R-:W-:Y:S02]  /*1ab80*/  UMOV UR5, 0x4 ;  /* 0x0000000400057882 */ /* 0x000fe40000000000 */
[----:B-1----:R-:W-:Y:S02]  /*1ab90*/  UMOV UR4, 0xffffffff ;  /* 0xffffffff00047882 */ /* 0x002fe40000000000 */
.L_x_1:
[----:B------:R-:W2:Y:S01]  /*1aba0*/  LDL R30, [R1+0x3c4] ;  /* 0x0003c400011e7983 */ /* 0x000ea20000100800 */
[----:B------:R-:W-:Y:S01]  /*1abb0*/  UIADD3 UR4, UR4, 0x1, URZ ;  /* 0x0000000104047890 */ /* 0x000fe2000fffe03f */
[----:B------:R-:W-:-:S04]  /*1abc0*/  DEPBAR.LE SB0, 0x8 ;  /* 0x000082000000791a */ /* 0x000fc80000000000 */
[----:B------:R-:W1:Y:S01]  /*1abd0*/  S2R R29, SR_TID.X ;  /* 0x00000000001d7919 */ /* 0x000e620000002100 */
[----:B------:R-:W-:-:S04]  /*1abe0*/  UISETP.GT.AND UP0, UPT, UR4, 0x4, UPT ;  /* 0x000000040400788c */ /* 0x000fc8000bf04270 */
[----:B------:R-:W-:-:S06]  /*1abf0*/  USEL UR4, UR4, URZ, !UP0 ;  /* 0x0000003f04047287 */ /* 0x000fcc000c000000 */
[----:B------:R-:W-:Y:S01]  /*1ac00*/  IMAD.U32 R28, RZ, RZ, UR4 ;  /* 0x00000004ff1c7e24 */ /* 0x000fe2000f8e00ff */
[C---:B-1----:R-:W-:Y:S02]  /*1ac10*/  LOP3.LUT R3, R29.reuse, 0x3, RZ, 0xc0, !PT ;  /* 0x000000031d037812 */ /* 0x042fe400078ec0ff */
[----:B------:R-:W-:-:S03]  /*1ac20*/  LOP3.LUT R32, R29, 0x3, RZ, 0xc0, !PT ;  /* 0x000000031d207812 */ /* 0x000fc600078ec0ff */
[----:B------:R-:W-:Y:S02]  /*1ac30*/  IMAD R3, R3, 0x220, RZ ;  /* 0x0000022003037824 */ /* 0x000fe400078e02ff */
[----:B------:R-:W-:-:S03]  /*1ac40*/  IMAD R32, R32, 0x220, RZ ;  /* 0x0000022020207824 */ /* 0x000fc600078e02ff */
[--C-:B------:R-:W-:Y:S02]  /*1ac50*/  LOP3.LUT R3, R3, 0x5c, R29.reuse, 0x78, !PT ;  /* 0x0000005c03037812 */ /* 0x100fe400078e781d */
[----:B------:R-:W-:Y:S01]  /*1ac60*/  LOP3.LUT R32, R32, 0x5c, R29, 0x78, !PT ;  /* 0x0000005c20207812 */ /* 0x000fe200078e781d */
[----:B------:R-:W-:Y:S02]  /*1ac70*/  IMAD.U32 R29, RZ, RZ, UR4 ;  /* 0x00000004ff1d7e24 */ /* 0x000fe4000f8e00ff */
[----:B------:R-:W-:Y:S01]  /*1ac80*/  IMAD R28, R28, 0x10000, R3 ;  /* 0x000100001c1c7824 */ /* 0x000fe200078e0203 */
[----:B------:R-:W-:Y:S01]  /*1ac90*/  BAR.SYNC.DEFER_BLOCKING 0x0 ;  /* 0x0000000000007b1d */ /* 0x000fe20000010000 */
[----:B------:R-:W-:Y:S01]  /*1aca0*/  LOP3.LUT R32, R32, 0x20, RZ, 0x3c, !PT ;  /* 0x0000002020207812 */ /* 0x000fe200078e3cff */
[----:B------:R-:W-:-:S04]  /*1acb0*/  IMAD.U32 R3, RZ, RZ, UR4 ;  /* 0x00000004ff037e24 */ /* 0x000fc8000f8e00ff */
[----:B------:R-:W-:Y:S01]  /*1acc0*/  IMAD R29, R29, 0x10000, R32 ;  /* 0x000100001d1d7824 */ /* 0x000fe200078e0220 */
[----:B------:R-:W-:Y:S04]  /*1acd0*/  LDS R112, [R28+0x180] ;  /* 0x000180001c707984 */ /* 0x000fe80000000800 */
[----:B------:R-:W-:Y:S04]  /*1ace0*/  LDS R114, [R28+0x980] ;  /* 0x000980001c727984 */ /* 0x000fe80000000800 */
[----:B------:R-:W-:Y:S04]  /*1acf0*/  LDS R113, [R29+0x180] ;  /* 0x000180001d717984 */ /* 0x000fe80000000800 */
[----:B------:R-:W-:Y:S04]  /*1ad00*/  LDS R115, [R29+0x980] ;  /* 0x000980001d737984 */ /* 0x000fe80000000800 */
[----:B------:R-:W-:Y:S04]  /*1ad10*/  LDS R124, [R28] ;  /* 0x000000001c7c7984 */ /* 0x000fe80000000800 */
[----:B------:R-:W-:Y:S04]  /*1ad20*/  LDS R126, [R28+0x800] ;  /* 0x000800001c7e7984 */ /* 0x000fe80000000800 */
[----:B------:R-:W-:Y:S04]  /*1ad30*/  LDS R125, [R29] ;  /* 0x000000001d7d7984 */ /* 0x000fe80000000800 */
[----:B------:R-:W-:Y:S04]  /*1ad40*/  LDS R127, [R29+0x800] ;  /* 0x000800001d7f7984 */ /* 0x000fe80000000800 */
        /* <DEDUP_REMOVED lines=11> */
[----:B------:R-:W-:Y:S01]  /*1ae00*/  LDS R131, [R29+0x1800] ;  /* 0x001800001d837984 */ /* 0x000fe20000000800 */
[----:B--2---:R-:W-:-:S05]  /*1ae10*/  IMAD R3, R3, 0x8000, R30 ;  /* 0x0000800003037824 */ /* 0x004fca00078e021e */
[----:B------:R-:W1:Y:S04]  /*1ae20*/  LDSM.16.M88.4 R76, [R3+0x50000] ;  /* 0x05000000034c783b */ /* 0x000e680000000200 */
[----:B------:R-:W2:Y:S04]  /*1ae30*/  LDSM.16.M88.4 R64, [R3+0x52000] ;  /* 0x052000000340783b */ /* 0x000ea80000000200 */
[----:B------:R-:W3:Y:S01]  /*1ae40*/  LDSM.16.M88.4 R92, [R3+0x54000] ;  /* 0x05400000035c783b */ /* 0x000ee20000000200 */
[C---:B-1----:R-:W-:Y:S03]  /*1ae50*/  HMMA.1688.F32.TF32 R88, R112.reuse, R76, R84 ;  /* 0x0000004c7058723c */ /* 0x042fe60000081054 */
[----:B------:R-:W1:Y:S05]  /*1ae60*/  LDSM.16.M88.4 R84, [R3+0x56000] ;  /* 0x056000000354783b */ /* 0x000e6a0000000200 */
[C---:B--2---:R-:W-:Y:S08]  /*1ae70*/  HMMA.1688.F32.TF32 R44, R112.reuse, R64, R44 ;  /* 0x00000040702c723c */ /* 0x044ff0000008102c */
[----:B---3--:R-:W-:Y:S08]  /*1ae80*/  HMMA.1688.F32.TF32 R40, R112, R92, R40 ;  /* 0x0000005c7028723c */ /* 0x008ff00000081028 */
[-C--:B------:R-:W-:Y:S08]  /*1ae90*/  HMMA.1688.F32.TF32 R52, R124, R76.reuse, R52 ;  /* 0x0000004c7c34723c */ /* 0x080ff00000081034 */
[----:B------:R-:W-:Y:S08]  /*1aea0*/  HMMA.1688.F32.TF32 R68, R100, R76, R68 ;  /* 0x0000004c6444723c */ /* 0x000ff00000081044 */
[----:B------:R-:W-:Y:S08]  /*1aeb0*/  HMMA.1688.F32.TF32 R60, R124, R64, R60 ;  /* 0x000000407c3c723c */ /* 0x000ff0000008103c */
[----:B-1----:R-:W-:Y:S01]  /*1aec0*/  HMMA.1688.F32.TF32 R36, R112, R84, R36 ;  /* 0x000000547024723c */ /* 0x002fe20000081024 */
[----:B------:R-:W2:Y:S01]  /*1aed0*/  LDL R115, [R1+0x3d0] ;  /* 0x0003d00001737983 */ /* 0x000ea20000100800 */
[----:B------:R-:W-:-:S03]  /*1aee0*/  IMAD.U32 R30, RZ, RZ, UR4 ;  /* 0x00000004ff1e7e24 */ /* 0x000fc6000f8e00ff */
[----:B------:R-:W-:Y:S03]  /*1aef0*/  LDS R112, [R28+0x2080] ;  /* 0x002080001c707984 */ /* 0x000fe60000000800 */
[C---:B------:R-:W-:Y:S01]  /*1af00*/  HMMA.1688.F32.TF32 R80, R124.reuse, R92, R80 ;  /* 0x0000005c7c50723c */ /* 0x040fe20000081050 */
[----:B------:R-:W-:Y:S04]  /*1af10*/  LDS R114, [R28+0x2880] ;  /* 0x002880001c727984 */ /* 0x000fe80000000800 */
[----:B------:R-:W-:Y:S03]  /*1af20*/  LDS R113, [R29+0x2080] ;  /* 0x002080001d717984 */ /* 0x000fe60000000800 */
[----:B------:R-:W-:Y:S01]  /*1af30*/  HMMA.1688.F32.TF32 R120, R124, R84, R120 ;  /* 0x000000547c78723c */ /* 0x000fe20000081078 */
[----:B------:R-:W-:Y:S04]  /*1af40*/  LDS R124, [R28+0x1080] ;  /* 0x001080001c7c7984 */ /* 0x000fe80000000800 */
[----:B------:R-:W-:Y:S03]  /*1af50*/  LDS R126, [R28+0x1880] ;  /* 0x001880001c7e7984 */ /* 0x000fe60000000800 */
[C---:B------:R-:W-:Y:S01]  /*1af60*/  HMMA.1688.F32.TF32 R48, R100.reuse, R64, R48 ;  /* 0x000000406430723c */ /* 0x040fe20000081030 */
[----:B------:R-:W-:Y:S04]  /*1af70*/  LDS R125, [R29+0x1080] ;  /* 0x001080001d7d7984 */ /* 0x000fe80000000800 */
[----:B------:R-:W1:Y:S03]  /*1af80*/  LDS R127, [R29+0x1880] ;  /* 0x001880001d7f7984 */ /* 0x000e660000000800 */
[C---:B------:R-:W-:Y:S08]  /*1af90*/  HMMA.1688.F32.TF32 R116, R100.reuse, R92, R116 ;  /* 0x0000005c6474723c */ /* 0x040ff00000081074 */
[----:B------:R-:W-:Y:S01]  /*1afa0*/  HMMA.1688.F32.TF32 R108, R100, R84, R108 ;  /* 0x00000054646c723c */ /* 0x000fe2000008106c */
[----:B------:R-:W-:Y:S04]  /*1afb0*/  LDS R100, [R28+0x1100] ;  /* 0x001100001c647984 */ /* 0x000fe80000000800 */
[----:B------:R-:W-:Y:S03]  /*1afc0*/  LDS R102, [R28+0x1900] ;  /* 0x001900001c667984 */ /* 0x000fe60000000800 */
[C---:B------:R-:W-:Y:S01]  /*1afd0*/  HMMA.1688.F32.TF32 R72, R32.reuse, R76, R72 ;  /* 0x0000004c2048723c */ /* 0x040fe20000081048 */
[----:B------:R-:W-:Y:S04]  /*1afe0*/  LDS R101, [R29+0x1100] ;  /* 0x001100001d657984 */ /* 0x000fe80000000800 */
[----:B------:R-:W3:Y:S03]  /*1aff0*/  LDS R103, [R29+0x1900] ;  /* 0x001900001d677984 */ /* 0x000ee60000000800 */
[C---:B------:R-:W-:Y:S08]  /*1b000*/  HMMA.1688.F32.TF32 R56, R32.reuse, R64, R56 ;  /* 0x000000402038723c */ /* 0x040ff00000081038 */
[C---:B------:R-:W-:Y:S08]  /*1b010*/  HMMA.1688.F32.TF32 R104, R32.reuse, R92, R104 ;  /* 0x0000005c2068723c */ /* 0x040ff00000081068 */
[----:B------:R-:W-:Y:S01]  /*1b020*/  HMMA.1688.F32.TF32 R96, R32, R84, R96 ;  /* 0x000000542060723c */ /* 0x000fe20000081060 */
[----:B------:R-:W-:Y:S04]  /*1b030*/  LDS R32, [R28+0x1180] ;  /* 0x001180001c207984 */ /* 0x000fe80000000800 */
[----:B------:R-:W-:Y:S04]  /*1b040*/  LDS R34, [R28+0x1980] ;  /* 0x001980001c227984 */ /* 0x000fe80000000800 */
[----:B------:R-:W-:Y:S04]  /*1b050*/  LDS R33, [R29+0x1180] ;  /* 0x001180001d217984 */ /* 0x000fe80000000800 */
[----:B------:R-:W4:Y:S01]  /*1b060*/  LDS R35, [R29+0x1980] ;  /* 0x001980001d237984 */ /* 0x000f220000000800 */
[C---:B------:R-:W-:Y:S08]  /*1b070*/  HMMA.1688.F32.TF32 R52, R128.reuse, R78, R52 ;  /* 0x0000004e8034723c */ /* 0x040ff00000081034 */
[C---:B------:R-:W-:Y:S08]  /*1b080*/  HMMA.1688.F32.TF32 R60, R128.reuse, R66, R60 ;  /* 0x00000042803c723c */ /* 0x040ff0000008103c */
[C---:B------:R-:W-:Y:S08]  /*1b090*/  HMMA.1688.F32.TF32 R80, R128.reuse, R94, R80 ;  /* 0x0000005e8050723c */ /* 0x040ff00000081050 */
[----:B------:R-:W-:Y:S01]  /*1b0a0*/  HMMA.1688.F32.TF32 R120, R128, R86, R120 ;  /* 0x000000568078723c */ /* 0x000fe20000081078 */
[----:B------:R-:W-:Y:S04]  /*1b0b0*/  LDS R128, [R28+0xc000] ;  /* 0x00c000001c807984 */ /* 0x000fe80000000800 */
[----:B------:R-:W-:Y:S03]  /*1b0c0*/  LDS R130, [R28+0xc800] ;  /* 0x00c800001c827984 */ /* 0x000fe60000000800 */
[C---:B-1----:R-:W-:Y:S01]  /*1b0d0*/  HMMA.1688.F32.TF32 R68, R124.reuse, R78, R68 ;  /* 0x0000004e7c44723c */ /* 0x042fe20000081044 */
[----:B------:R-:W-:Y:S04]  /*1b0e0*/  LDS R129, [R29+0xc000] ;  /* 0x00c000001d817984 */ /* 0x000fe80000000800 */
[----:B------:R-:W-:Y:S03]  /*1b0f0*/  LDS R131, [R29+0xc800] ;  /* 0x00c800001d837984 */ /* 0x000fe60000000800 */
[C---:B------:R-:W-:Y:S08]  /*1b100*/  HMMA.1688.F32.TF32 R48, R124.reuse, R66, R48 ;  /* 0x000000427c30723c */ /* 0x040ff00000081030 */
[C---:B------:R-:W-:Y:S08]  /*1b110*/  HMMA.1688.F32.TF32 R116, R124.reuse, R94, R116 ;  /* 0x0000005e7c74723c */ /* 0x040ff00000081074 */
[----:B------:R-:W-:Y:S01]  /*1b120*/  HMMA.1688.F32.TF32 R108, R124, R86, R108 ;  /* 0x000000567c6c723c */ /* 0x000fe2000008106c */
[----:B------:R-:W-:Y:S04]  /*1b130*/  LDS R124, [R28+0x2000] ;  /* 0x002000001c7c7984 */ /* 0x000fe80000000800 */
[----:B------:R-:W-:Y:S03]  /*1b140*/  LDS R126, [R28+0x2800] ;  /* 0x002800001c7e7984 */ /* 0x000fe60000000800 */
[C---:B---3--:R-:W-:Y:S01]  /*1b150*/  HMMA.1688.F32.TF32 R72, R100.reuse, R78, R72 ;  /* 0x0000004e6448723c */ /* 0x048fe20000081048 */
[----:B------:R-:W-:Y:S04]  /*1b160*/  LDS R125, [R29+0x2000] ;  /* 0x002000001d7d7984 */ /* 0x000fe80000000800 */
[----:B------:R-:W-:Y:S03]  /*1b170*/  LDS R127, [R29+0x2800] ;  /* 0x002800001d7f7984 */ /* 0x000fe60000000800 */
[C---:B------:R-:W-:Y:S08]  /*1b180*/  HMMA.1688.F32.TF32 R56, R100.reuse, R66, R56 ;  /* 0x000000426438723c */ /* 0x040ff00000081038 */
[C---:B------:R-:W-:Y:S08]  /*1b190*/  HMMA.1688.F32.TF32 R104, R100.reuse, R94, R104 ;  /* 0x0000005e6468723c */ /* 0x040ff00000081068 */
[----:B------:R-:W-:Y:S01]  /*1b1a0*/  HMMA.1688.F32.TF32 R96, R100, R86, R96 ;  /* 0x000000566460723c */ /* 0x000fe20000081060 */
[----:B------:R-:W-:Y:S04]  /*1b1b0*/  LDS R100, [R28+0x2100] ;  /* 0x002100001c647984 */ /* 0x000fe80000000800 */
[----:B------:R-:W-:Y:S03]  /*1b1c0*/  LDS R102, [R28+0x2900] ;  /* 0x002900001c667984 */ /* 0x000fe60000000800 */
[C---:B----4-:R-:W-:Y:S01]  /*1b1d0*/  HMMA.1688.F32.TF32 R76, R32.reuse, R78, R88 ;  /* 0x0000004e204c723c */ /* 0x050fe20000081058 */
[----:B------:R-:W-:Y:S04]  /*1b1e0*/  LDS R88, [R28+0x2180] ;  /* 0x002180001c587984 */ /* 0x000fe80000000800 */
[----:B------:R-:W-:Y:S03]  /*1b1f0*/  LDS R90, [R28+0x2980] ;  /* 0x002980001c5a7984 */ /* 0x000fe60000000800 */
[C---:B------:R-:W-:Y:S01]  /*1b200*/  HMMA.1688.F32.TF32 R64, R32.reuse, R66, R44 ;  /* 0x000000422040723c */ /* 0x040fe2000008102c */
[----:B------:R-:W-:Y:S04]  /*1b210*/  LDS R89, [R29+0x2180] ;  /* 0x002180001d597984 */ /* 0x000fe80000000800 */
[----:B------:R-:W-:Y:S03]  /*1b220*/  LDS R91, [R29+0x2980] ;  /* 0x002980001d5b7984 */ /* 0x000fe60000000800 */
[C---:B------:R-:W-:Y:S01]  /*1b230*/  HMMA.1688.F32.TF32 R92, R32.reuse, R94, R40 ;  /* 0x0000005e205c723c */ /* 0x040fe20000081028 */
[----:B------:R-:W-:Y:S04]  /*1b240*/  LDS R101, [R29+0x2100] ;  /* 0x002100001d657984 */ /* 0x000fe80000000800 */
[----:B------:R-:W-:Y:S03]  /*1b250*/  LDS R103, [R29+0x2900] ;  /* 0x002900001d677984 */ /* 0x000fe60000000800 */
[----:B------:R-:W-:Y:S01]  /*1b260*/  HMMA.1688.F32.TF32 R84, R32, R86, R36 ;  /* 0x000000562054723c */ /* 0x000fe20000081024 */
[----:B--2---:R-:W-:-:S02]  /*1b270*/  IMAD R30, R30, 0x8000, R115 ;  /* 0x000080001e1e7824 */ /* 0x004fc400078e0273 */
[----:B------:R-:W-:Y:S04]  /*1b280*/  LDS R115, [R29+0x2880] ;  /* 0x002880001d737984 */ /* 0x000fe80000000800 */
[----:B------:R-:W1:Y:S04]  /*1b290*/  LDSM.16.M88.4 R36, [R30+0x50000] ;  /* 0x050000001e24783b */ /* 0x000e680000000200 */
[----:B------:R-:W2:Y:S04]  /*1b2a0*/  LDSM.16.M88.4 R44, [R30+0x52000] ;  /* 0x052000001e2c783b */ /* 0x000ea80000000200 */
[----:B------:R-:W3:Y:S04]  /*1b2b0*/  LDSM.16.M88.4 R40, [R30+0x54000] ;  /* 0x054000001e28783b */ /* 0x000ee80000000200 */
[----:B------:R-:W4:Y:S01]  /*1b2c0*/  LDSM.16.M88.4 R32, [R30+0x56000] ;  /* 0x056000001e20783b */ /* 0x000f220000000200 */
[C---:B-1----:R-:W-:Y:S08]  /*1b2d0*/  HMMA.1688.F32.TF32 R76, R88.reuse, R36, R76 ;  /* 0x00000024584c723c */ /* 0x042ff0000008104c */
[C---:B--2---:R-:W-:Y:S08]  /*1b2e0*/  HMMA.1688.F32.TF32 R64, R88.reuse, R44, R64 ;  /* 0x0000002c5840723c */ /* 0x044ff00000081040 */
[----:B---3--:R-:W-:Y:S08]  /*1b2f0*/  HMMA.1688.F32.TF32 R92, R88, R40, R92 ;  /* 0x00000028585c723c */ /* 0x008ff0000008105c */
[-C--:B------:R-:W-:Y:S08]  /*1b300*/  HMMA.1688.F32.TF32 R52, R124, R36.reuse, R52 ;  /* 0x000000247c34723c */ /* 0x080ff00000081034 */
[-C--:B------:R-:W-:Y:S08]  /*1b310*/  HMMA.1688.F32.TF32 R68, R112, R36.reuse, R68 ;  /* 0x000000247044723c */ /* 0x080ff00000081044 */
[----:B------:R-:W-:Y:S08]  /*1b320*/  HMMA.1688.F32.TF32 R72, R100, R36, R72 ;  /* 0x000000246448723c */ /* 0x000ff00000081048 */
[-C--:B------:R-:W-:Y:S08]  /*1b330*/  HMMA.1688.F32.TF32 R60, R124, R44.reuse, R60 ;  /* 0x0000002c7c3c723c */ /* 0x080ff0000008103c */
[-C--:B------:R-:W-:Y:S08]  /*1b340*/  HMMA.1688.F32.TF32 R48, R112, R44.reuse, R48 ;  /* 0x0000002c7030723c */ /* 0x080ff00000081030 */
[----:B------:R-:W-:Y:S08]  /*1b350*/  HMMA.1688.F32.TF32 R56, R100, R44, R56 ;  /* 0x0000002c6438723c */ /* 0x000ff00000081038 */
[C---:B------:R-:W-:Y:S08]  /*1b360*/  HMMA.1688.F32.TF32 R80, R124.reuse, R40, R80 ;  /* 0x000000287c50723c */ /* 0x040ff00000081050 */
[----:B----4-:R-:W-:Y:S01]  /*1b370*/  HMMA.1688.F32.TF32 R120, R124, R32, R120 ;  /* 0x000000207c78723c */ /* 0x010fe20000081078 */
[----:B------:R-:W-:Y:S04]  /*1b380*/  LDS R124, [R28+0x3000] ;  /* 0x003000001c7c7984 */ /* 0x000fe80000000800 */
[----:B------:R-:W-:Y:S03]  /*1b390*/  LDS R126, [R28+0x3800] ;  /* 0x003800001c7e7984 */ /* 0x000fe60000000800 */
[C---:B------:R-:W-:Y:S01]  /*1b3a0*/  HMMA.1688.F32.TF32 R116, R112.reuse, R40, R116 ;  /* 0x000000287074723c */ /* 0x040fe20000081074 */
[----:B------:R-:W-:Y:S04]  /*1b3b0*/  LDS R125, [R29+0x3000] ;  /* 0x003000001d7d7984 */ /* 0x000fe80000000800 */
[----:B------:R-:W1:Y:S03]  /*1b3c0*/  LDS R127, [R29+0x3800] ;  /* 0x003800001d7f7984 */ /* 0x000e660000000800 */
[----:B------:R-:W-:Y:S01]  /*1b3d0*/  HMMA.1688.F32.TF32 R108, R112, R32, R108 ;  /* 0x00000020706c723c */ /* 0x000fe2000008106c */
[----:B------:R-:W-:Y:S04]  /*1b3e0*/  LDS R112, [R28+0x3080] ;  /* 0x003080001c707984 */ /* 0x000fe80000000800 */
[----:B------:R-:W-:Y:S03]  /*1b3f0*/  LDS R114, [R28+0x3880] ;  /* 0x003880001c727984 */ /* 0x000fe60000000800 */
[C---:B------:R-:W-:Y:S01]  /*1b400*/  HMMA.1688.F32.TF32 R104, R100.reuse, R40, R104 ;  /* 0x000000286468723c */ /* 0x040fe20000081068 */
[----:B------:R-:W-:Y:S04]  /*1b410*/  LDS R113, [R29+0x3080] ;  /* 0x003080001d717984 */ /* 0x000fe80000000800 */
[----:B------:R-:W2:Y:S03]  /*1b420*/  LDS R115, [R29+0x3880] ;  /* 0x003880001d737984 */ /* 0x000ea60000000800 */
[-C--:B------:R-:W-:Y:S01]  /*1b430*/  HMMA.1688.F32.TF32 R96, R100, R32.reuse, R96 ;  /* 0x000000206460723c */ /* 0x080fe20000081060 */
[----:B------:R-:W-:Y:S04]  /*1b440*/  LDS R100, [R28+0x3100] ;  /* 0x003100001c647984 */ /* 0x000fe80000000800 */
[----:B------:R-:W-:Y:S03]  /*1b450*/  LDS R102, [R28+0x3900] ;  /* 0x003900001c667984 */ /* 0x000fe60000000800 */
[----:B------:R-:W-:Y:S01]  /*1b460*/  HMMA.1688.F32.TF32 R88, R88, R32, R84 ;  /* 0x000000205858723c */ /* 0x000fe20000081054 */
[----:B------:R-:W-:Y:S04]  /*1b470*/  LDS R101, [R29+0x3100] ;  /* 0x003100001d657984 */ /* 0x000fe80000000800 */
[----:B------:R-:W3:Y:S04]  /*1b480*/  LDS R103, [R29+0x3900] ;  /* 0x003900001d677984 */ /* 0x000ee80000000800 */
[----:B------:R-:W-:Y:S04]  /*1b490*/  LDS R84, [R28+0x3180] ;  /* 0x003180001c547984 */ /* 0x000fe80000000800 */
[----:B------:R-:W-:Y:S04]  /*1b4a0*/  LDS R86, [R28+0x3980] ;  /* 0x003980001c567984 */ /* 0x000fe80000000800 */
[----:B------:R-:W-:Y:S04]  /*1b4b0*/  LDS R85, [R29+0x3180] ;  /* 0x003180001d557984 */ /* 0x000fe80000000800 */
[----:B------:R-:W4:Y:S01]  /*1b4c0*/  LDS R87, [R29+0x3980] ;  /* 0x003980001d577984 */ /* 0x000f220000000800 */
[C---:B-1----:R-:W-:Y:S03]  /*1b4d0*/  HMMA.1688.F32.TF32 R52, R124.reuse, R38, R52 ;  /* 0x000000267c34723c */ /* 0x042fe60000081034 */
[----:B------:R-:W-:Y:S04]  /*1b4e0*/  LDS R40, [R28+0x4100] ;  /* 0x004100001c287984 */ /* 0x000fe80000000800 */
[----:B------:R-:W-:Y:S01]  /*1b4f0*/  LDS R41, [R29+0x4100] ;  /* 0x004100001d297984 */ /* 0x000fe20000000800 */
[C---:B------:R-:W-:Y:S03]  /*1b500*/  HMMA.1688.F32.TF32 R60, R124.reuse, R46, R60 ;  /* 0x0000002e7c3c723c */ /* 0x040fe6000008103c */
[----:B------:R-:W-:Y:S04]  /*1b510*/  LDS R32, [R28+0x4180] ;  /* 0x004180001c207984 */ /* 0x000fe80000000800 */
[----:B------:R-:W-:Y:S01]  /*1b520*/  LDS R33, [R29+0x4180] ;  /* 0x004180001d217984 */ /* 0x000fe20000000800 */
[C---:B------:R-:W-:Y:S08]  /*1b530*/  HMMA.1688.F32.TF32 R80, R124.reuse, R42, R80 ;  /* 0x0000002a7c50723c */ /* 0x040ff00000081050 */
[----:B------:R-:W-:Y:S01]  /*1b540*/  HMMA.1688.F32.TF32 R120, R124, R34, R120 ;  /* 0x000000227c78723c */ /* 0x000fe20000081078 */
[----:B------:R-:W-:Y:S04]  /*1b550*/  LDS R124, [R28+0x4000] ;  /* 0x004000001c7c7984 */ /* 0x000fe80000000800 */
[----:B------:R-:W-:Y:S03]  /*1b560*/  LDS R126, [R28+0x4800] ;  /* 0x004800001c7e7984 */ /* 0x000fe60000000800 */
[C---:B--2---:R-:W-:Y:S01]  /*1b570*/  HMMA.1688.F32.TF32 R68, R112.reuse, R38, R68 ;  /* 0x000000267044723c */ /* 0x044fe20000081044 */
[----:B------:R-:W-:Y:S04]  /*1b580*/  LDS R125, [R29+0x4000] ;  /* 0x004000001d7d7984 */ /* 0x000fe80000000800 */
[----:B------:R-:W-:Y:S03]  /*1b590*/  LDS R127, [R29+0x4800] ;  /* 0x004800001d7f7984 */ /* 0x000fe60000000800 */
[C---:B------:R-:W-:Y:S08]  /*1b5a0*/  HMMA.1688.F32.TF32 R48, R112.reuse, R46, R48 ;  /* 0x0000002e7030723c */ /* 0x040ff00000081030 */
[C---:B------:R-:W-:Y:S08]  /*1b5b0*/  HMMA.1688.F32.TF32 R116, R112.reuse, R42, R116 ;  /* 0x0000002a7074723c */ /* 0x040ff00000081074 */
[----:B------:R-:W-:Y:S01]  /*1b5c0*/  HMMA.1688.F32.TF32 R108, R112, R34, R108 ;  /* 0x00000022706c723c */ /* 0x000fe2000008106c */
[----:B------:R-:W1:Y:S07]  /*1b5d0*/  LDSM.16.M88.4 R112, [R3+0x50080] ;  /* 0x050080000370783b */ /* 0x000e6e0000000200 */
[C---:B---3--:R-:W-:Y:S08]  /*1b5e0*/  HMMA.1688.F32.TF32 R72, R100.reuse, R38, R72 ;  /* 0x000000266448723c */ /* 0x048ff00000081048 */
[C---:B------:R-:W-:Y:S08]  /*1b5f0*/  HMMA.1688.F32.TF32 R56, R100.reuse, R46, R56 ;  /* 0x0000002e6438723c */ /* 0x040ff00000081038 */
[C---:B------:R-:W-:Y:S08]  /*1b600*/  HMMA.1688.F32.TF32 R104, R100.reuse, R42, R104 ;  /* 0x0000002a6468723c */ /* 0x040ff00000081068 */
[----:B------:R-:W-:Y:S01]  /*1b610*/  HMMA.1688.F32.TF32 R96, R100, R34, R96 ;  /* 0x000000226460723c */ /* 0x000fe20000081060 */
[----:B------:R-:W2:Y:S07]  /*1b620*/  LDSM.16.M88.4 R100, [R3+0x52080] ;  /* 0x052080000364783b */ /* 0x000eae0000000200 */
[C---:B----4-:R-:W-:Y:S01]  /*1b630*/  HMMA.1688.F32.TF32 R76, R84.reuse, R38, R76 ;  /* 0x00000026544c723c */ /* 0x050fe2000008104c */
[----:B------:R-:W-:Y:S07]  /*1b640*/  LDSM.16.M88.4 R36, [R3+0x56080] ;  /* 0x056080000324783b */ /* 0x000fee0000000200 */
[C---:B------:R-:W-:Y:S01]  /*1b650*/  HMMA.1688.F32.TF32 R64, R84.reuse, R46, R64 ;  /* 0x0000002e5440723c */ /* 0x040fe20000081040 */
[----:B------:R-:W3:Y:S07]  /*1b660*/  LDSM.16.M88.4 R44, [R3+0x54080] ;  /* 0x05408000032c783b */ /* 0x000eee0000000200 */
[C---:B------:R-:W-:Y:S01]  /*1b670*/  HMMA.1688.F32.TF32 R92, R84.reuse, R42, R92 ;  /* 0x0000002a545c723c */ /* 0x040fe2000008105c */
[----:B------:R-:W-:Y:S04]  /*1b680*/  LDS R42, [R28+0x4900] ;  /* 0x004900001c2a7984 */ /* 0x000fe80000000800 */
[----:B------:R-:W-:Y:S03]  /*1b690*/  LDS R43, [R29+0x4900] ;  /* 0x004900001d2b7984 */ /* 0x000fe60000000800 */
[----:B------:R-:W-:Y:S01]  /*1b6a0*/  HMMA.1688.F32.TF32 R88, R84, R34, R88 ;  /* 0x000000225458723c */ /* 0x000fe20000081058 */
[----:B------:R-:W-:Y:S04]  /*1b6b0*/  LDS R84, [R28+0x4080] ;  /* 0x004080001c547984 */ /* 0x000fe80000000800 */
[----:B------:R-:W-:Y:S04]  /*1b6c0*/  LDS R86, [R28+0x4880] ;  /* 0x004880001c567984 */ /* 0x000fe80000000800 */
[----:B------:R-:W-:Y:S04]  /*1b6d0*/  LDS R85, [R29+0x4080] ;  /* 0x004080001d557984 */ /* 0x000fe80000000800 */
[----:B------:R-:W4:Y:S04]  /*1b6e0*/  LDS R87, [R29+0x4880] ;  /* 0x004880001d577984 */ /* 0x000f280000000800 */
[----:B------:R-:W-:Y:S04]  /*1b6f0*/  LDS R34, [R28+0x4980] ;  /* 0x004980001c227984 */ /* 0x000fe80000000800 */
[----:B------:R-:W5:Y:S01]  /*1b700*/  LDS R35, [R29+0x4980] ;  /* 0x004980001d237984 */ /* 0x000f620000000800 */
[C---:B-1----:R-:W-:Y:S08]  /*1b710*/  HMMA.1688.F32.TF32 R52, R124.reuse, R112, R52 ;  /* 0x000000707c34723c */ /* 0x042ff00000081034 */
[C---:B--2---:R-:W-:Y:S08]  /*1b720*/  HMMA.1688.F32.TF32 R60, R124.reuse, R100, R60 ;  /* 0x000000647c3c723c */ /* 0x044ff0000008103c */
[C---:B---3--:R-:W-:Y:S08]  /*1b730*/  HMMA.1688.F32.TF32 R80, R124.reuse, R44, R80 ;  /* 0x0000002c7c50723c */ /* 0x048ff00000081050 */
[----:B------:R-:W-:Y:S01]  /*1b740*/  HMMA.1688.F32.TF32 R120, R124, R36, R120 ;  /* 0x000000247c78723c */ /* 0x000fe20000081078 */
[----:B------:R-:W-:Y:S04]  /*1b750*/  LDS R124, [R28+0x5000] ;  /* 0x005000001c7c7984 */ /* 0x000fe80000000800 */
[----:B------:R-:W-:Y:S03]  /*1b760*/  LDS R126, [R28+0x5800] ;  /* 0x005800001c7e7984 */ /* 0x000fe60000000800 */
[C---:B----4-:R-:W-:Y:S01]  /*1b770*/  HMMA.1688.F32.TF32 R68, R84.reuse, R112, R68 ;  /* 0x000000705444723c */ /* 0x050fe20000081044 */
[----:B------:R-:W-:Y:S04]  /*1b780*/  LDS R125, [R29+0x5000] ;  /* 0x005000001d7d7984 */ /* 0x000fe80000000800 */
[----:B------:R-:W1:Y:S03]  /*1b790*/  LDS R127, [R29+0x5800] ;  /* 0x005800001d7f7984 */ /* 0x000e660000000800 */
[C---:B------:R-:W-:Y:S08]  /*1b7a0*/  HMMA.1688.F32.TF32 R48, R84.reuse, R100, R48 ;  /* 0x000000645430723c */ /* 0x040ff00000081030 */
[C---:B------:R-:W-:Y:S08]  /*1b7b0*/  HMMA.1688.F32.TF32 R116, R84.reuse, R44, R116 ;  /* 0x0000002c5474723c */ /* 0x040ff00000081074 */
[----:B------:R-:W-:Y:S01]  /*1b7c0*/  HMMA.1688.F32.TF32 R108, R84, R36, R108 ;  /* 0x00000024546c723c */ /* 0x000fe2000008106c */
[----:B------:R-:W-:Y:S04]  /*1b7d0*/  LDS R84, [R28+0x5080] ;  /* 0x005080001c547984 */ /* 0x000fe80000000800 */
[----:B------:R-:W-:Y:S03]  /*1b7e0*/  LDS R86, [R28+0x5880] ;  /* 0x005880001c567984 */ /* 0x000fe60000000800 */
[C---:B------:R-:W-:Y:S01]  /*1b7f0*/  HMMA.1688.F32.TF32 R72, R40.reuse, R112, R72 ;  /* 0x000000702848723c */ /* 0x040fe20000081048 */
[----:B------:R-:W-:Y:S04]  /*1b800*/  LDS R85, [R29+0x5080] ;  /* 0x005080001d557984 */ /* 0x000fe80000000800 */
[----:B------:R-:W2:Y:S03]  /*1b810*/  LDS R87, [R29+0x5880] ;  /* 0x005880001d577984 */ /* 0x000ea60000000800 */
[C---:B------:R-:W-:Y:S08]  /*1b820*/  HMMA.1688.F32.TF32 R56, R40.reuse, R100, R56 ;  /* 0x000000642838723c */ /* 0x040ff00000081038 */
[C---:B------:R-:W-:Y:S08]  /*1b830*/  HMMA.1688.F32.TF32 R104, R40.reuse, R44, R104 ;  /* 0x0000002c2868723c */ /* 0x040ff00000081068 */
[----:B------:R-:W-:Y:S01]  /*1b840*/  HMMA.1688.F32.TF32 R96, R40, R36, R96 ;  /* 0x000000242860723c */ /* 0x000fe20000081060 */
[----:B------:R-:W-:Y:S04]  /*1b850*/  LDS R40, [R28+0x5100] ;  /* 0x005100001c287984 */ /* 0x000fe80000000800 */
[----:B------:R-:W-:Y:S03]  /*1b860*/  LDS R42, [R28+0x5900] ;  /* 0x005900001c2a7984 */ /* 0x000fe60000000800 */
[C---:B-----5:R-:W-:Y:S01]  /*1b870*/  HMMA.1688.F32.TF32 R76, R32.reuse, R112, R76 ;  /* 0x00000070204c723c */ /* 0x060fe2000008104c */
[----:B------:R-:W-:Y:S04]  /*1b880*/  LDS R41, [R29+0x5100] ;  /* 0x005100001d297984 */ /* 0x000fe80000000800 */
[----:B------:R-:W3:Y:S03]  /*1b890*/  LDS R43, [R29+0x5900] ;  /* 0x005900001d2b7984 */ /* 0x000ee60000000800 */
[C---:B------:R-:W-:Y:S08]  /*1b8a0*/  HMMA.1688.F32.TF32 R64, R32.reuse, R100, R64 ;  /* 0x000000642040723c */ /* 0x040ff00000081040 */
[C---:B------:R-:W-:Y:S01]  /*1b8b0*/  HMMA.1688.F32.TF32 R92, R32.reuse, R44, R92 ;  /* 0x0000002c205c723c */ /* 0x040fe2000008105c */
[----:B------:R-:W-:Y:S04]  /*1b8c0*/  LDS R44, [R28+0x6080] ;  /* 0x006080001c2c7984 */ /* 0x000fe80000000800 */
[----:B------:R-:W-:Y:S03]  /*1b8d0*/  LDS R45, [R29+0x6080] ;  /* 0x006080001d2d7984 */ /* 0x000fe60000000800 */
[----:B------:R-:W-:Y:S01]  /*1b8e0*/  HMMA.1688.F32.TF32 R88, R32, R36, R88 ;  /* 0x000000242058723c */ /* 0x000fe20000081058 */
[----:B------:R-:W-:Y:S04]  /*1b8f0*/  LDS R32, [R28+0x5180] ;  /* 0x005180001c207984 */ /* 0x000fe80000000800 */
[----:B------:R-:W-:Y:S04]  /*1b900*/  LDS R34, [R28+0x5980] ;  /* 0x005980001c227984 */ /* 0x000fe80000000800 */
[----:B------:R-:W-:Y:S04]  /*1b910*/  LDS R33, [R29+0x5180] ;  /* 0x005180001d217984 */ /* 0x000fe80000000800 */
[----:B------:R-:W4:Y:S01]  /*1b920*/  LDS R35, [R29+0x5980] ;  /* 0x005980001d237984 */ /* 0x000f220000000800 */
[C---:B-1----:R-:W-:Y:S03]  /*1b930*/  HMMA.1688.F32.TF32 R52, R124.reuse, R114, R52 ;  /* 0x000000727c34723c */ /* 0x042fe60000081034 */
[----:B------:R-:W-:Y:S04]  /*1b940*/  LDS R36, [R28+0x6100] ;  /* 0x006100001c247984 */ /* 0x000fe80000000800 */
[----:B------:R-:W-:Y:S01]  /*1b950*/  LDS R37, [R29+0x6100] ;  /* 0x006100001d257984 */ /* 0x000fe20000000800 */
[C---:B------:R-:W-:Y:S08]  /*1b960*/  HMMA.1688.F32.TF32 R60, R124.reuse, R102, R60 ;  /* 0x000000667c3c723c */ /* 0x040ff0000008103c */
        /* <DEDUP_REMOVED lines=10> */
[----:B------:R-:W-:Y:S07]  /*1ba10*/  LDSM.16.M88.4 R84, [R30+0x54080] ;  /* 0x054080001e54783b */ /* 0x000fee0000000200 */
[C---:B---3--:R-:W-:Y:S08]  /*1ba20*/  HMMA.1688.F32.TF32 R72, R40.reuse, R114, R72 ;  /* 0x000000722848723c */ /* 0x048ff00000081048 */
[C---:B------:R-:W-:Y:S08]  /*1ba30*/  HMMA.1688.F32.TF32 R56, R40.reuse, R102, R56 ;  /* 0x000000662838723c */ /* 0x040ff00000081038 */
[C---:B------:R-:W-:Y:S08]  /*1ba40*/  HMMA.1688.F32.TF32 R104, R40.reuse, R46, R104 ;  /* 0x0000002e2868723c */ /* 0x040ff00000081068 */
[----:B------:R-:W-:Y:S01]  /*1ba50*/  HMMA.1688.F32.TF32 R96, R40, R38, R96 ;  /* 0x000000262860723c */ /* 0x000fe20000081060 */
[----:B------:R-:W-:Y:S07]  /*1ba60*/  LDSM.16.M88.4 R40, [R30+0x56080] ;  /* 0x056080001e28783b */ /* 0x000fee0000000200 */
[C---:B----4-:R-:W-:Y:S01]  /*1ba70*/  HMMA.1688.F32.TF32 R76, R32.reuse, R114, R76 ;  /* 0x00000072204c723c */ /* 0x050fe2000008104c */
[----:B------:R-:W1:Y:S07]  /*1ba80*/  LDSM.16.M88.4 R112, [R30+0x50080] ;  /* 0x050080001e70783b */ /* 0x000e6e0000000200 */
[C---:B------:R-:W-:Y:S01]  /*1ba90*/  HMMA.1688.F32.TF32 R64, R32.reuse, R102, R64 ;  /* 0x000000662040723c */ /* 0x040fe20000081040 */
[----:B------:R-:W2:Y:S07]  /*1baa0*/  LDSM.16.M88.4 R100, [R30+0x52080] ;  /* 0x052080001e64783b */ /* 0x000eae0000000200 */
[C---:B------:R-:W-:Y:S01]  /*1bab0*/  HMMA.1688.F32.TF32 R92, R32.reuse, R46, R92 ;  /* 0x0000002e205c723c */ /* 0x040fe2000008105c */
[----:B------:R-:W-:Y:S04]  /*1bac0*/  LDS R46, [R28+0x6880] ;  /* 0x006880001c2e7984 */ /* 0x000fe80000000800 */
[----:B------:R-:W3:Y:S03]  /*1bad0*/  LDS R47, [R29+0x6880] ;  /* 0x006880001d2f7984 */ /* 0x000ee60000000800 */
[----:B------:R-:W-:Y:S01]  /*1bae0*/  HMMA.1688.F32.TF32 R88, R32, R38, R88 ;  /* 0x000000262058723c */ /* 0x000fe20000081058 */
[----:B------:R-:W-:Y:S04]  /*1baf0*/  LDS R38, [R28+0x6900] ;  /* 0x006900001c267984 */ /* 0x000fe80000000800 */
[----:B------:R-:W4:Y:S04]  /*1bb00*/  LDS R39, [R29+0x6900] ;  /* 0x006900001d277984 */ /* 0x000f280000000800 */
[----:B------:R-:W-:Y:S04]  /*1bb10*/  LDS R32, [R28+0x6180] ;  /* 0x006180001c207984 */ /* 0x000fe80000000800 */
[----:B------:R-:W-:Y:S04]  /*1bb20*/  LDS R34, [R28+0x6980] ;  /* 0x006980001c227984 */ /* 0x000fe80000000800 */
[----:B------:R-:W-:Y:S04]  /*1bb30*/  LDS R33, [R29+0x6180] ;  /* 0x006180001d217984 */ /* 0x000fe80000000800 */
[----:B------:R-:W5:Y:S01]  /*1bb40*/  LDS R35, [R29+0x6980] ;  /* 0x006980001d237984 */ /* 0x000f620000000800 */
[C---:B-1----:R-:W-:Y:S08]  /*1bb50*/  HMMA.1688.F32.TF32 R52, R124.reuse, R112, R52 ;  /* 0x000000707c34723c */ /* 0x042ff00000081034 */
[C---:B--2---:R-:W-:Y:S08]  /*1bb60*/  HMMA.1688.F32.TF32 R60, R124.reuse, R100, R60 ;  /* 0x000000647c3c723c */ /* 0x044ff0000008103c */
[C---:B------:R-:W-:Y:S08]  /*1bb70*/  HMMA.1688.F32.TF32 R80, R124.reuse, R84, R80 ;  /* 0x000000547c50723c */ /* 0x040ff00000081050 */
[----:B------:R-:W-:Y:S01]  /*1bb80*/  HMMA.1688.F32.TF32 R120, R124, R40, R120 ;  /* 0x000000287c78723c */ /* 0x000fe20000081078 */
[----:B------:R-:W-:Y:S04]  /*1bb90*/  LDS R124, [R28+0x7000] ;  /* 0x007000001c7c7984 */ /* 0x000fe80000000800 */
[----:B------:R-:W-:Y:S03]  /*1bba0*/  LDS R126, [R28+0x7800] ;  /* 0x007800001c7e7984 */ /* 0x000fe60000000800 */
[C---:B---3--:R-:W-:Y:S01]  /*1bbb0*/  HMMA.1688.F32.TF32 R68, R44.reuse, R112, R68 ;  /* 0x000000702c44723c */ /* 0x048fe20000081044 */
[----:B------:R-:W-:Y:S04]  /*1bbc0*/  LDS R125, [R29+0x7000] ;  /* 0x007000001d7d7984 */ /* 0x000fe80000000800 */
[----:B------:R-:W1:Y:S03]  /*1bbd0*/  LDS R127, [R29+0x7800] ;  /* 0x007800001d7f7984 */ /* 0x000e660000000800 */
[C---:B------:R-:W-:Y:S08]  /*1bbe0*/  HMMA.1688.F32.TF32 R48, R44.reuse, R100, R48 ;  /* 0x000000642c30723c */ /* 0x040ff00000081030 */
[C---:B------:R-:W-:Y:S08]  /*1bbf0*/  HMMA.1688.F32.TF32 R116, R44.reuse, R84, R116 ;  /* 0x000000542c74723c */ /* 0x040ff00000081074 */
[----:B------:R-:W-:Y:S01]  /*1bc00*/  HMMA.1688.F32.TF32 R108, R44, R40, R108 ;  /* 0x000000282c6c723c */ /* 0x000fe2000008106c */
[----:B------:R-:W-:Y:S04]  /*1bc10*/  LDS R44, [R28+0x7080] ;  /* 0x007080001c2c7984 */ /* 0x000fe80000000800 */
[----:B------:R-:W-:Y:S03]  /*1bc20*/  LDS R46, [R28+0x7880] ;  /* 0x007880001c2e7984 */ /* 0x000fe60000000800 */
[C---:B----4-:R-:W-:Y:S01]  /*1bc30*/  HMMA.1688.F32.TF32 R72, R36.reuse, R112, R72 ;  /* 0x000000702448723c */ /* 0x050fe20000081048 */
        /* <DEDUP_REMOVED lines=146> */
[C---:B------:R-:W-:Y:S01]  /*1c560*/  HMMA.1688.F32.TF32 R64, R32.reuse, R100, R64 ;  /* 0x000000642040723c */ /* 0x040fe20000081040 */
[----:B------:R-:W-:Y:S04]  /*1c570*/  LDS R100, [R28+0xd080] ;  /* 0x00d080001c647984 */ /* 0x000fe80000000800 */
[----:B------:R-:W-:Y:S03]  /*1c580*/  LDS R101, [R29+0xd080] ;  /* 0x00d080001d657984 */ /* 0x000fe60000000800 */
        /* <DEDUP_REMOVED lines=14> */
[----:B------:R-:W-:Y:S07]  /*1c670*/  LDSM.16.M88.4 R124, [R3+0x56180] ;  /* 0x05618000037c783b */ /* 0x000fee0000000200 */
[C---:B--2---:R-:W-:Y:S08]  /*1c680*/  HMMA.1688.F32.TF32 R68, R44.reuse, R114, R68 ;  /* 0x000000722c44723c */ /* 0x044ff00000081044 */
        /* <DEDUP_REMOVED lines=8> */
[----:B------:R-:W-:Y:S07]  /*1c710*/  LDSM.16.M88.4 R36, [R3+0x54180] ;  /* 0x054180000324783b */ /* 0x000fee0000000200 */
[C---:B----4-:R-:W-:Y:S01]  /*1c720*/  HMMA.1688.F32.TF32 R76, R32.reuse, R114, R76 ;  /* 0x00000072204c723c */ /* 0x050fe2000008104c */
[----:B------:R-:W2:Y:S07]  /*1c730*/  LDSM.16.M88.4 R112, [R3+0x50180] ;  /* 0x050180000370783b */ /* 0x000eae0000000200 */
[C---:B------:R-:W-:Y:S01]  /*1c740*/  HMMA.1688.F32.TF32 R92, R32.reuse, R86, R92 ;  /* 0x00000056205c723c */ /* 0x040fe2000008105c */
[----:B------:R-:W-:Y:S04]  /*1c750*/  LDS R86, [R28+0xc880] ;  /* 0x00c880001c567984 */ /* 0x000fe80000000800 */
[----:B------:R-:W3:Y:S03]  /*1c760*/  LDS R87, [R29+0xc880] ;  /* 0x00c880001d577984 */ /* 0x000ee60000000800 */
[C---:B------:R-:W-:Y:S01]  /*1c770*/  HMMA.1688.F32.TF32 R88, R32.reuse, R42, R88 ;  /* 0x0000002a2058723c */ /* 0x040fe20000081058 */
[----:B------:R-:W-:Y:S04]  /*1c780*/  LDS R42, [R28+0xc900] ;  /* 0x00c900001c2a7984 */ /* 0x000fe80000000800 */
[----:B------:R-:W4:Y:S03]  /*1c790*/  LDS R43, [R29+0xc900] ;  /* 0x00c900001d2b7984 */ /* 0x000f260000000800 */
[----:B------:R-:W-:Y:S01]  /*1c7a0*/  HMMA.1688.F32.TF32 R64, R32, R102, R64 ;  /* 0x000000662040723c */ /* 0x000fe20000081040 */
[----:B------:R-:W-:Y:S04]  /*1c7b0*/  LDS R32, [R28+0xc180] ;  /* 0x00c180001c207984 */ /* 0x000fe80000000800 */
[----:B------:R-:W-:Y:S04]  /*1c7c0*/  LDS R34, [R28+0xc980] ;  /* 0x00c980001c227984 */ /* 0x000fe80000000800 */
[----:B------:R-:W-:Y:S04]  /*1c7d0*/  LDS R33, [R29+0xc180] ;  /* 0x00c180001d217984 */ /* 0x000fe80000000800 */
[----:B------:R-:W5:Y:S01]  /*1c7e0*/  LDS R35, [R29+0xc980] ;  /* 0x00c980001d237984 */ /* 0x000f620000000800 */
[C---:B-1----:R-:W-:Y:S03]  /*1c7f0*/  HMMA.1688.F32.TF32 R60, R128.reuse, R44, R60 ;  /* 0x0000002c803c723c */ /* 0x042fe6000008103c */
[----:B------:R-:W-:Y:S04]  /*1c800*/  LDS R102, [R28+0xd880] ;  /* 0x00d880001c667984 */ /* 0x000fe80000000800 */
[----:B------:R-:W-:Y:S01]  /*1c810*/  LDS R103, [R29+0xd880] ;  /* 0x00d880001d677984 */ /* 0x000fe20000000800 */
        /* <DEDUP_REMOVED lines=20> */
[----:B------:R-:W-:Y:S04]  /*1c960*/  LDS R42, [R28+0xd980] ;  /* 0x00d980001c2a7984 */ /* 0x000fe80000000800 */
[----:B------:R-:W-:Y:S04]  /*1c970*/  LDS R41, [R29+0xd180] ;  /* 0x00d180001d297984 */ /* 0x000fe80000000800 */
[----:B------:R-:W3:Y:S01]  /*1c980*/  LDS R43, [R29+0xd980] ;  /* 0x00d980001d2b7984 */ /* 0x000ee20000000800 */
[C---:B-----5:R-:W-:Y:S08]  /*1c990*/  HMMA.1688.F32.TF32 R76, R32.reuse, R112, R76 ;  /* 0x00000070204c723c */ /* 0x060ff0000008104c */
[C---:B------:R-:W-:Y:S01]  /*1c9a0*/  HMMA.1688.F32.TF32 R64, R32.reuse, R44, R64 ;  /* 0x0000002c2040723c */ /* 0x040fe20000081040 */
[----:B------:R-:W-:Y:S04]  /*1c9b0*/  LDS R44, [R28+0xe180] ;  /* 0x00e180001c2c7984 */ /* 0x000fe80000000800 */
[----:B------:R-:W-:Y:S03]  /*1c9c0*/  LDS R45, [R29+0xe180] ;  /* 0x00e180001d2d7984 */ /* 0x000fe60000000800 */
[C---:B------:R-:W-:Y:S01]  /*1c9d0*/  HMMA.1688.F32.TF32 R92, R32.reuse, R36, R92 ;  /* 0x00000024205c723c */ /* 0x040fe2000008105c */
[----:B------:R-:W-:Y:S04]  /*1c9e0*/  LDS R36, [R28+0xe100] ;  /* 0x00e100001c247984 */ /* 0x000fe80000000800 */
[----:B------:R-:W-:Y:S03]  /*1c9f0*/  LDS R37, [R29+0xe100] ;  /* 0x00e100001d257984 */ /* 0x000fe60000000800 */
[----:B------:R-:W-:Y:S01]  /*1ca00*/  HMMA.1688.F32.TF32 R88, R32, R124, R88 ;  /* 0x0000007c2058723c */ /* 0x000fe20000081058 */
[----:B------:R-:W-:Y:S04]  /*1ca10*/  LDSM.16.M88.4 R32, [R30+0x54180] ;  /* 0x054180001e20783b */ /* 0x000fe80000000200 */
[----:B------:R-:W-:Y:S03]  /*1ca20*/  LDS R124, [R28+0xf080] ;  /* 0x00f080001c7c7984 */ /* 0x000fe60000000800 */
[-C--:B-1----:R-:W-:Y:S01]  /*1ca30*/  HMMA.1688.F32.TF32 R52, R128, R114.reuse, R52 ;  /* 0x000000728034723c */ /* 0x082fe20000081034 */
[----:B------:R-:W-:Y:S07]  /*1ca40*/  LDS R125, [R29+0xf080] ;  /* 0x00f080001d7d7984 */ /* 0x000fee0000000800 */
[-C--:B------:R-:W-:Y:S08]  /*1ca50*/  HMMA.1688.F32.TF32 R68, R100, R114.reuse, R68 ;  /* 0x000000726444723c */ /* 0x080ff00000081044 */
[----:B--2---:R-:W-:Y:S08]  /*1ca60*/  HMMA.1688.F32.TF32 R72, R84, R114, R72 ;  /* 0x000000725448723c */ /* 0x004ff00000081048 */
[C---:B------:R-:W-:Y:S08]  /*1ca70*/  HMMA.1688.F32.TF32 R48, R100.reuse, R46, R48 ;  /* 0x0000002e6430723c */ /* 0x040ff00000081030 */
[C---:B------:R-:W-:Y:S08]  /*1ca80*/  HMMA.1688.F32.TF32 R116, R100.reuse, R38, R116 ;  /* 0x000000266474723c */ /* 0x040ff00000081074 */
[----:B------:R-:W-:Y:S01]  /*1ca90*/  HMMA.1688.F32.TF32 R108, R100, R126, R108 ;  /* 0x0000007e646c723c */ /* 0x000fe2000008106c */
[----:B------:R-:W-:Y:S07]  /*1caa0*/  LDSM.16.M88.4 R100, [R30+0x56180] ;  /* 0x056180001e64783b */ /* 0x000fee0000000200 */
[C---:B------:R-:W-:Y:S08]  /*1cab0*/  HMMA.1688.F32.TF32 R56, R84.reuse, R46, R56 ;  /* 0x0000002e5438723c */ /* 0x040ff00000081038 */
[C---:B------:R-:W-:Y:S08]  /*1cac0*/  HMMA.1688.F32.TF32 R104, R84.reuse, R38, R104 ;  /* 0x000000265468723c */ /* 0x040ff00000081068 */
[----:B------:R-:W-:Y:S01]  /*1cad0*/  HMMA.1688.F32.TF32 R96, R84, R126, R96 ;  /* 0x0000007e5460723c */ /* 0x000fe20000081060 */
[----:B------:R-:W-:Y:S07]  /*1cae0*/  LDSM.16.M88.4 R84, [R30+0x50180] ;  /* 0x050180001e54783b */ /* 0x000fee0000000200 */
[C---:B---3--:R-:W-:Y:S01]  /*1caf0*/  HMMA.1688.F32.TF32 R112, R40.reuse, R114, R76 ;  /* 0x000000722870723c */ /* 0x048fe2000008104c */
[----:B------:R-:W-:Y:S07]  /*1cb00*/  LDSM.16.M88.4 R76, [R30+0x52180] ;  /* 0x052180001e4c783b */ /* 0x000fee0000000200 */
[C---:B------:R-:W-:Y:S08]  /*1cb10*/  HMMA.1688.F32.TF32 R64, R40.reuse, R46, R64 ;  /* 0x0000002e2840723c */ /* 0x040ff00000081040 */
[C---:B------:R-:W-:Y:S08]  /*1cb20*/  HMMA.1688.F32.TF32 R92, R40.reuse, R38, R92 ;  /* 0x00000026285c723c */ /* 0x040ff0000008105c */
[----:B------:R-:W-:Y:S01]  /*1cb30*/  HMMA.1688.F32.TF32 R88, R40, R126, R88 ;  /* 0x0000007e2858723c */ /* 0x000fe20000081058 */
[----:B------:R-:W-:Y:S04]  /*1cb40*/  LDS R40, [R28+0xe080] ;  /* 0x00e080001c287984 */ /* 0x000fe80000000800 */
[----:B------:R-:W-:Y:S03]  /*1cb50*/  LDS R42, [R28+0xe880] ;  /* 0x00e880001c2a7984 */ /* 0x000fe60000000800 */
[C---:B------:R-:W-:Y:S01]  /*1cb60*/  HMMA.1688.F32.TF32 R60, R128.reuse, R46, R60 ;  /* 0x0000002e803c723c */ /* 0x040fe2000008103c */
[----:B------:R-:W-:Y:S04]  /*1cb70*/  LDS R41, [R29+0xe080] ;  /* 0x00e080001d297984 */ /* 0x000fe80000000800 */
[----:B------:R-:W1:Y:S03]  /*1cb80*/  LDS R43, [R29+0xe880] ;  /* 0x00e880001d2b7984 */ /* 0x000e660000000800 */
[C---:B------:R-:W-:Y:S01]  /*1cb90*/  HMMA.1688.F32.TF32 R80, R128.reuse, R38, R80 ;  /* 0x000000268050723c */ /* 0x040fe20000081050 */
[----:B------:R-:W-:Y:S04]  /*1cba0*/  LDS R38, [R28+0xe900] ;  /* 0x00e900001c267984 */ /* 0x000fe80000000800 */
[----:B------:R-:W-:Y:S03]  /*1cbb0*/  LDS R39, [R29+0xe900] ;  /* 0x00e900001d277984 */ /* 0x000fe60000000800 */
[----:B------:R-:W-:Y:S01]  /*1cbc0*/  HMMA.1688.F32.TF32 R120, R128, R126, R120 ;  /* 0x0000007e8078723c */ /* 0x000fe20000081078 */
[----:B------:R-:W-:Y:S04]  /*1cbd0*/  LDS R128, [R28+0xe000] ;  /* 0x00e000001c807984 */ /* 0x000fe80000000800 */
[----:B------:R-:W-:Y:S04]  /*1cbe0*/  LDS R130, [R28+0xe800] ;  /* 0x00e800001c827984 */ /* 0x000fe80000000800 */
[----:B------:R-:W-:Y:S04]  /*1cbf0*/  LDS R129, [R29+0xe000] ;  /* 0x00e000001d817984 */ /* 0x000fe80000000800 */
[----:B------:R-:W2:Y:S04]  /*1cc00*/  LDS R131, [R29+0xe800] ;  /* 0x00e800001d837984 */ /* 0x000ea80000000800 */
[----:B------:R-:W-:Y:S04]  /*1cc10*/  LDS R46, [R28+0xe980] ;  /* 0x00e980001c2e7984 */ /* 0x000fe80000000800 */
[----:B------:R-:W3:Y:S04]  /*1cc20*/  LDS R47, [R29+0xe980] ;  /* 0x00e980001d2f7984 */ /* 0x000ee80000000800 */
[----:B------:R-:W-:Y:S01]  /*1cc30*/  LDS R126, [R28+0xf880] ;  /* 0x00f880001c7e7984 */ /* 0x000fe20000000800 */
[C---:B-1----:R-:W-:Y:S03]  /*1cc40*/  HMMA.1688.F32.TF32 R68, R40.reuse, R84, R68 ;  /* 0x000000542844723c */ /* 0x042fe60000081044 */
[----:B------:R-:W-:Y:S05]  /*1cc50*/  LDS R127, [R29+0xf880] ;  /* 0x00f880001d7f7984 */ /* 0x000fea0000000800 */
[C---:B------:R-:W-:Y:S08]  /*1cc60*/  HMMA.1688.F32.TF32 R48, R40.reuse, R76, R48 ;  /* 0x0000004c2830723c */ /* 0x040ff00000081030 */
[C---:B------:R-:W-:Y:S08]  /*1cc70*/  HMMA.1688.F32.TF32 R116, R40.reuse, R32, R116 ;  /* 0x000000202874723c */ /* 0x040ff00000081074 */
[----:B------:R-:W-:Y:S01]  /*1cc80*/  HMMA.1688.F32.TF32 R108, R40, R100, R108 ;  /* 0x00000064286c723c */ /* 0x000fe2000008106c */
[----:B------:R-:W-:Y:S04]  /*1cc90*/  LDS R40, [R28+0xf100] ;  /* 0x00f100001c287984 */ /* 0x000fe80000000800 */
[----:B------:R-:W-:Y:S03]  /*1cca0*/  LDS R42, [R28+0xf900] ;  /* 0x00f900001c2a7984 */ /* 0x000fe60000000800 */
[C---:B--2---:R-:W-:Y:S01]  /*1ccb0*/  HMMA.1688.F32.TF32 R52, R128.reuse, R84, R52 ;  /* 0x000000548034723c */ /* 0x044fe20000081034 */
        /* <DEDUP_REMOVED lines=16> */
[----:B------:R-:W4:Y:S01]  /*1cdc0*/  LDS R37, [R29+0xf180] ;  /* 0x00f180001d257984 */ /* 0x000f220000000800 */
[----:B---3--:R-:W-:Y:S08]  /*1cdd0*/  HMMA.1688.F32.TF32 R92, R44, R32, R92 ;  /* 0x000000202c5c723c */ /* 0x008ff0000008105c */
[C---:B-1----:R-:W-:Y:S08]  /*1cde0*/  HMMA.1688.F32.TF32 R72, R40.reuse, R86, R72 ;  /* 0x000000562848723c */ /* 0x042ff00000081048 */
[C---:B------:R-:W-:Y:S08]  /*1cdf0*/  HMMA.1688.F32.TF32 R56, R40.reuse, R78, R56 ;  /* 0x0000004e2838723c */ /* 0x040ff00000081038 */
[C---:B------:R-:W-:Y:S08]  /*1ce00*/  HMMA.1688.F32.TF32 R104, R40.reuse, R34, R104 ;  /* 0x000000222868723c */ /* 0x040ff00000081068 */
[----:B------:R-:W-:Y:S08]  /*1ce10*/  HMMA.1688.F32.TF32 R96, R40, R102, R96 ;  /* 0x000000662860723c */ /* 0x000ff00000081060 */
[-C--:B--2---:R-:W-:Y:S08]  /*1ce20*/  HMMA.1688.F32.TF32 R80, R128, R34.reuse, R80 ;  /* 0x000000228050723c */ /* 0x084ff00000081050 */
[-C--:B------:R-:W-:Y:S08]  /*1ce30*/  HMMA.1688.F32.TF32 R116, R124, R34.reuse, R116 ;  /* 0x000000227c74723c */ /* 0x080ff00000081074 */
[----:B----4-:R-:W-:Y:S01]  /*1ce40*/  HMMA.1688.F32.TF32 R40, R36, R34, R92 ;  /* 0x000000222428723c */ /* 0x010fe2000008105c */
[----:B------:R-:W2:Y:S04]  /*1ce50*/  LDL.LU R34, [R1+0x3b8] ;  /* 0x0003b80001227983 */ /* 0x000ea80000300800 */
[----:B------:R-:W3:Y:S04]  /*1ce60*/  LDL.LU R32, [R1+0x3bc] ;  /* 0x0003bc0001207983 */ /* 0x000ee80000300800 */
[----:B------:R-:W4:Y:S01]  /*1ce70*/  LDL.LU R35, [R1+0x3a4] ;  /* 0x0003a40001237983 */ /* 0x000f220000300800 */
[----:B------:R-:W-:Y:S03]  /*1ce80*/  HMMA.1688.F32.TF32 R64, R44, R76, R64 ;  /* 0x0000004c2c40723c */ /* 0x000fe60000081040 */
[----:B------:R-:W5:Y:S04]  /*1ce90*/  LDL.LU R33, [R1+0x3a8] ;  /* 0x0003a80001217983 */ /* 0x000f680000300800 */
[----:B------:R-:W4:Y:S04]  /*1cea0*/  LDL.LU R77, [R1+0x390] ;  /* 0x00039000014d7983 */ /* 0x000f280000300800 */
[----:B------:R-:W4:Y:S01]  /*1ceb0*/  LDL.LU R76, [R1+0x394] ;  /* 0x00039400014c7983 */ /* 0x000f220000300800 */
[----:B------:R-:W-:-:S05]  /*1cec0*/  IMAD.MOV.U32 R3, RZ, RZ, 0x7f ;  /* 0x0000007fff037424 */ /* 0x000fca00078e00ff */
[----:B------:R-:W-:-:S04]  /*1ced0*/  IADD3 R3, R3, c[0x0][0x180], RZ ;  /* 0x0000600003037a10 */ /* 0x000fc80007ffe0ff */
[----:B------:R-:W-:-:S04]  /*1cee0*/  SHF.R.S32.HI R30, RZ, 0x1f, R3 ;  /* 0x0000001fff1e7819 */ /* 0x000fc80000011403 */
[----:B------:R-:W-:Y:S01]  /*1cef0*/  LEA.HI R30, R30, R3, RZ, 0x7 ;  /* 0x000000031e1e7211 */ /* 0x000fe200078f38ff */
[----:B------:R-:W-:-:S05]  /*1cf00*/  IMAD.MOV.U32 R3, RZ, RZ, c[0x0][0x180] ;  /* 0x00006000ff037624 */ /* 0x000fca00078e00ff */
[----:B------:R-:W-:Y:S02]  /*1cf10*/  IADD3 R3, R3, -0x280, RZ ;  /* 0xfffffd8003037810 */ /* 0x000fe40007ffe0ff */
[----:B------:R-:W-:-:S03]  /*1cf20*/  SHF.R.S32.HI R30, RZ, 0x7, R30 ;  /* 0x00000007ff1e7819 */ /* 0x000fc6000001141e */
[----:B------:R-:W-:Y:S01]  /*1cf30*/  IMAD R3, R25, -0x80, R3 ;  /* 0xffffff8019037824 */ /* 0x000fe200078e0203 */
[----:B------:R-:W-:-:S04]  /*1cf40*/  IADD3 R30, R30, -0x5, RZ ;  /* 0xfffffffb1e1e7810 */ /* 0x000fc80007ffe0ff */
[----:B------:R-:W-:Y:S01]  /*1cf50*/  ISETP.GT.AND P1, PT, R3, RZ, PT ;  /* 0x000000ff0300720c */ /* 0x000fe20003f24270 */
[----:B------:R-:W-:Y:S01]  /*1cf60*/  UIADD3 UR5, UR5, 0x1, URZ ;  /* 0x0000000105057890 */ /* 0x000fe2000fffe03f */
[----:B------:R-:W-:Y:S02]  /*1cf70*/  ISETP.GE.AND P0, PT, R25, R30, PT ;  /* 0x0000001e1900720c */ /* 0x000fe40003f06270 */
[----:B------:R-:W-:Y:S01]  /*1cf80*/  SEL R28, RZ, 0x4, !P1 ;  /* 0x00000004ff1c7807 */ /* 0x000fe20004800000 */
[----:B------:R-:W-:Y:S01]  /*1cf90*/  UISETP.GT.AND UP0, UPT, UR5, 0x4, UPT ;  /* 0x000000040500788c */ /* 0x000fe2000bf04270 */
[----:B------:R-:W-:Y:S02]  /*1cfa0*/  ISETP.GT.AND P1, PT, R3, 0x4, PT ;  /* 0x000000040300780c */ /* 0x000fe40003f24270 */
[----:B------:R-:W-:Y:S01]  /*1cfb0*/  SEL R28, R28, RZ, !P0 ;  /* 0x000000ff1c1c7207 */ /* 0x000fe20004000000 */
[----:B------:R-:W-:Y:S01]  /*1cfc0*/  USEL UR5, UR5, URZ, !UP0 ;  /* 0x0000003f05057287 */ /* 0x000fe2000c000000 */
[----:B------:R-:W-:-:S02]  /*1cfd0*/  IADD3 R17, P3, R17, R27, RZ ;  /* 0x0000001b11117210 */ /* 0x000fc40007f7e0ff */
[----:B------:R-:W-:Y:S02]  /*1cfe0*/  ISETP.NE.U32.AND P2, PT, R28, RZ, PT ;  /* 0x000000ff1c00720c */ /* 0x000fe40003f45070 */
[----:B------:R-:W-:Y:S01]  /*1cff0*/  SEL R28, RZ, 0x4, !P1 ;  /* 0x00000004ff1c7807 */ /* 0x000fe20004800000 */
[----:B------:R-:W-:-:S03]  /*1d000*/  IMAD.U32 R30, RZ, RZ, UR5 ;  /* 0x00000005ff1e7e24 */ /* 0x000fc6000f8e00ff */
[----:B------:R-:W-:Y:S01]  /*1d010*/  SEL R28, R28, RZ, !P0 ;  /* 0x000000ff1c1c7207 */ /* 0x000fe20004000000 */
[----:B------:R-:W-:Y:S01]  /*1d020*/  IMAD.X R5, R5, 0x1, R26, P3 ;  /* 0x0000000105057824 */ /* 0x000fe200018e061a */
[-C--:B------:R-:W-:Y:S02]  /*1d030*/  IADD3 R4, P4, R4, R27.reuse, RZ ;  /* 0x0000001b04047210 */ /* 0x080fe40007f9e0ff */
[----:B------:R-:W-:Y:S01]  /*1d040*/  ISETP.NE.U32.AND P1, PT, R28, RZ, PT ;  /* 0x000000ff1c00720c */ /* 0x000fe20003f25070 */
[----:B------:R-:W-:Y:S02]  /*1d050*/  IMAD R30, R30, 0x10000, R2 ;  /* 0x000100001e1e7824 */ /* 0x000fe400078e0202 */
[----:B------:R-:W-:Y:S02]  /*1d060*/  IMAD.MOV.U32 R28, RZ, RZ, R17 ;  /* 0x000000ffff1c7224 */ /* 0x000fe400078e0011 */
[----:B------:R-:W-:Y:S01]  /*1d070*/  IMAD.MOV.U32 R29, RZ, RZ, R5 ;  /* 0x000000ffff1d7224 */ /* 0x000fe200078e0005 */
[----:B------:R-:W-:Y:S01]  /*1d080*/  BAR.SYNC.DEFER_BLOCKING 0x0 ;  /* 0x0000000000007b1d */ /* 0x000fe20000010000 */
[----:B------:R-:W-:Y:S01]  /*1d090*/  IMAD.X R21, R21, 0x1, R26, P4 ;  /* 0x0000000115157824 */ /* 0x000fe200020e061a */
[----:B------:R-:W-:-:S04]  /*1d0a0*/  IADD3 R13, P3, R13, R27, RZ ;  /* 0x0000001b0d0d7210 */ /* 0x000fc80007f7e0ff */
[----:B------:R-:W-:Y:S01]  /*1d0b0*/  @!PT LDS RZ, [RZ] ;  /* 0x00000000fffff984 */ /* 0x000fe20000000800 */
[----:B------:R-:W-:Y:S01]  /*1d0c0*/  @!PT LDS RZ, [RZ] ;  /* 0x00000000fffff984 */ /* 0x000fe20000000800 */
[----:B------:R-:W-:Y:S01]  /*1d0d0*/  @!PT LDS RZ, [RZ] ;  /* 0x00000000fffff984 */ /* 0x000fe20000000800 */
[----:B------:R1:W-:Y:S02]  /*1d0e0*/  LDGSTS.E [R30], [R28.64], P2 ;  /* 0x000000001c1e7fae */ /* 0x0003e40009121848 */
[----:B-1----:R-:W-:Y:S02]  /*1d0f0*/  IMAD.MOV.U32 R28, RZ, RZ, R4 ;  /* 0x000000ffff1c7224 */ /* 0x002fe400078e0004 */
[----:B------:R-:W-:-:S05]  /*1d100*/  IMAD.MOV.U32 R29, RZ, RZ, R21 ;  /* 0x000000ffff1d7224 */ /* 0x000fca00078e0015 */
[----:B------:R1:W-:Y:S01]  /*1d110*/  LDGSTS.E [R30+0x800], [R28.64], P1 ;  /* 0x008000001c1e7fae */ /* 0x0003e20008921848 */
[----:B------:R-:W-:-:S04]  /*1d120*/  ISETP.GT.AND P1, PT, R3, 0x8, PT ;  /* 0x000000080300780c */ /* 0x000fc80003f24270 */
[----:B-1----:R-:W-:Y:S02]  /*1d130*/  SEL R28, RZ, 0x4, !P1 ;  /* 0x00000004ff1c7807 */ /* 0x002fe40004800000 */
[----:B------:R-:W-:Y:S02]  /*1d140*/  ISETP.GT.AND P1, PT, R3, 0xc, PT ;  /* 0x0000000c0300780c */ /* 0x000fe40003f24270 */
[----:B------:R-:W-:-:S04]  /*1d150*/  SEL R28, R28, RZ, !P0 ;  /* 0x000000ff1c1c7207 */ /* 0x000fc80004000000 */
[----:B------:R-:W-:Y:S02]  /*1d160*/  ISETP.NE.U32.AND P2, PT, R28, RZ, PT ;  /* 0x000000ff1c00720c */ /* 0x000fe40003f45070 */
[----:B------:R-:W-:Y:S01]  /*1d170*/  SEL R28, RZ, 0x4, !P1 ;  /* 0x00000004ff1c7807 */ /* 0x000fe20004800000 */
[----:B------:R-:W-:-:S03]  /*1d180*/  IMAD.X R18, R18, 0x1, R26, P3 ;  /* 0x0000000112127824 */ /* 0x000fc600018e061a */
[----:B------:R-:W-:Y:S02]  /*1d190*/  SEL R28, R28, RZ, !P0 ;  /* 0x000000ff1c1c7207 */ /* 0x000fe40004000000 */
[----:B------:R-:W-:Y:S02]  /*1d1a0*/  IADD3 R135, P4, R135, R27, RZ ;  /* 0x0000001b87877210 */ /* 0x000fe40007f9e0ff */
[----:B------:R-:W-:Y:S01]  /*1d1b0*/  ISETP.NE.U32.AND P1, PT, R28, RZ, PT ;  /* 0x000000ff1c00720c */ /* 0x000fe20003f25070 */
[----:B------:R-:W-:Y:S02]  /*1d1c0*/  IMAD.MOV.U32 R28, RZ, RZ, R13 ;  /* 0x000000ffff1c7224 */ /* 0x000fe400078e000d */
[----:B------:R-:W-:Y:S02]  /*1d1d0*/  IMAD.MOV.U32 R29, RZ, RZ, R18 ;  /* 0x000000ffff1d7224 */ /* 0x000fe400078e0012 */
[----:B------:R-:W-:-:S03]  /*1d1e0*/  IMAD.X R134, R134, 0x1, R26, P4 ;  /* 0x0000000186867824 */ /* 0x000fc600020e061a */
[----:B------:R1:W-:Y:S02]  /*1d1f0*/  LDGSTS.E [R30+0x1000], [R28.64], P2 ;  /* 0x010000001c1e7fae */ /* 0x0003e40009121848 */
[----:B-1----:R-:W-:Y:S02]  /*1d200*/  IMAD.MOV.U32 R28, RZ, RZ, R135 ;  /* 0x000000ffff1c7224 */ /* 0x002fe400078e0087 */
[----:B------:R-:W-:-:S05]  /*1d210*/  IMAD.MOV.U32 R29, RZ, RZ, R134 ;  /* 0x000000ffff1d7224 */ /* 0x000fca00078e0086 */
[----:B------:R1:W-:Y:S01]  /*1d220*/  LDGSTS.E [R30+0x1800], [R28.64], P1 ;  /* 0x018000001c1e7fae */ /* 0x0003e20008921848 */
[----:B------:R-:W-:-:S04]  /*1d230*/  ISETP.GT.AND P1, PT, R3, 0x10, PT ;  /* 0x000000100300780c */ /* 0x000fc80003f24270 */
[----:B-1----:R-:W-:Y:S02]  /*1d240*/  SEL R28, RZ, 0x4, !P1 ;  /* 0x00000004ff1c7807 */ /* 0x002fe40004800000 */
[----:B------:R-:W-:Y:S02]  /*1d250*/  ISETP.GT.AND P1, PT, R3, 0x14, PT ;  /* 0x000000140300780c */ /* 0x000fe40003f24270 */
[----:B------:R-:W-:Y:S02]  /*1d260*/  SEL R28, R28, RZ, !P0 ;  /* 0x000000ff1c1c7207 */ /* 0x000fe40004000000 */
[----:B------:R-:W-:Y:S02]  /*1d270*/  IADD3 R143, P3, R143, R27, RZ ;  /* 0x0000001b8f8f7210 */ /* 0x000fe40007f7e0ff */
        /* <DEDUP_REMOVED lines=31> */
[C---:B------:R-:W-:Y:S01]  /*1d470*/  ISETP.GT.AND P1, PT, R3.reuse, 0x20, PT ;  /* 0x000000200300780c */ /* 0x040fe20003f24270 */
[C---:B------:R-:W-:Y:S01]  /*1d480*/  HMMA.1688.F32.TF32 R112, R44.reuse, R84, R112 ;  /* 0x000000542c70723c */ /* 0x040fe20000081070 */
[----:B---3--:R-:W-:Y:S02]  /*1d490*/  IADD3 R32, P4, R32, R27, RZ ;  /* 0x0000001b20207210 */ /* 0x008fe40007f9e0ff */
[----:B-1----:R-:W-:Y:S02]  /*1d4a0*/  SEL R28, RZ, 0x4, !P1 ;  /* 0x00000004ff1c7807 */ /* 0x002fe40004800000 */
[----:B------:R-:W-:Y:S01]  /*1d4b0*/  ISETP.GT.AND P1, PT, R3, 0x24, PT ;  /* 0x000000240300780c */ /* 0x000fe20003f24270 */
[----:B--2---:R-:W-:Y:S01]  /*1d4c0*/  IMAD.X R34, R34, 0x1, R26, P4 ;  /* 0x0000000122227824 */ /* 0x004fe200020e061a */
[----:B------:R-:W-:Y:S01]  /*1d4d0*/  SEL R28, R28, RZ, !P0 ;  /* 0x000000ff1c1c7207 */ /* 0x000fe20004000000 */
[----:B------:R-:W-:Y:S01]  /*1d4e0*/  HMMA.1688.F32.TF32 R88, R44, R100, R88 ;  /* 0x000000642c58723c */ /* 0x000fe20000081058 */
[----:B------:R-:W-:Y:S02]  /*1d4f0*/  STL [R1+0x3bc], R32 ;  /* 0x0003bc2001007387 */ /* 0x000fe40000100800 */
[----:B------:R-:W-:-:S02]  /*1d500*/  ISETP.NE.U32.AND P2, PT, R28, RZ, PT ;  /* 0x000000ff1c00720c */ /* 0x000fc40003f45070 */
[----:B------:R-:W-:Y:S01]  /*1d510*/  SEL R28, RZ, 0x4, !P1 ;  /* 0x00000004ff1c7807 */ /* 0x000fe20004800000 */
[----:B------:R1:W-:Y:S01]  /*1d520*/  STL [R1+0x3b8], R34 ;  /* 0x0003b82201007387 */ /* 0x0003e20000100800 */
[----:B------:R-:W-:Y:S01]  /*1d530*/  IADD3 R175, P3, R175, R27, RZ ;  /* 0x0000001bafaf7210 */ /* 0x000fe20007f7e0ff */
[----:B------:R-:W-:Y:S02]  /*1d540*/  HMMA.1688.F32.TF32 R44, R36, R78, R64 ;  /* 0x0000004e242c723c */ /* 0x000fe40000081040 */
[----:B------:R-:W2:Y:S01]  /*1d550*/  LDL.LU R67, [R1+0x374] ;  /* 0x0003740001437983 */ /* 0x000ea20000300800 */
[----:B------:R-:W-:-:S03]  /*1d560*/  SEL R28, R28, RZ, !P0 ;  /* 0x000000ff1c1c7207 */ /* 0x000fc60004000000 */
[----:B------:R-:W3:Y:S01]  /*1d570*/  LDL.LU R66, [R1+0x378] ;  /* 0x0003780001427983 */ /* 0x000ee20000300800 */
[----:B------:R-:W-:Y:S01]  /*1d580*/  IMAD.X R174, R174, 0x1, R26, P3 ;  /* 0x00000001aeae7824 */ /* 0x000fe200018e061a */
[----:B------:R-:W-:Y:S02]  /*1d590*/  ISETP.NE.U32.AND P1, PT, R28, RZ, PT ;  /* 0x000000ff1c00720c */ /* 0x000fe40003f25070 */
[----:B------:R-:W2:Y:S01]  /*1d5a0*/  LDL.LU R65, [R1+0x35c] ;  /* 0x00035c0001417983 */ /* 0x000ea20000300800 */
[----:B------:R-:W-:-:S03]  /*1d5b0*/  IMAD.MOV.U32 R28, RZ, RZ, R175 ;  /* 0x000000ffff1c7224 */ /* 0x000fc600078e00af */
[----:B------:R-:W2:Y:S01]  /*1d5c0*/  LDL.LU R64, [R1+0x360] ;  /* 0x0003600001407983 */ /* 0x000ea20000300800 */
[----:B------:R-:W-:-:S05]  /*1d5d0*/  IMAD.MOV.U32 R29, RZ, RZ, R174 ;  /* 0x000000ffff1d7224 */ /* 0x000fca00078e00ae */
[----:B------:R1:W-:Y:S02]  /*1d5e0*/  LDGSTS.E [R30+0x4000], [R28.64], P2 ;  /* 0x040000001c1e7fae */ /* 0x0003e40009121848 */
[----:B-1----:R-:W-:Y:S02]  /*1d5f0*/  IMAD.MOV.U32 R28, RZ, RZ, R32 ;  /* 0x000000ffff1c7224 */ /* 0x002fe400078e0020 */
[----:B------:R-:W-:Y:S01]  /*1d600*/  IMAD.MOV.U32 R29, RZ, RZ, R34 ;  /* 0x000000ffff1d7224 */ /* 0x000fe200078e0022 */
[-C--:B-----5:R-:W-:Y:S01]  /*1d610*/  IADD3 R33, P3, R33, R27.reuse, RZ ;  /* 0x0000001b21217210 */ /* 0x0a0fe20007f7e0ff */
[----:B------:R-:W5:Y:S04]  /*1d620*/  LDL.LU R34, [R1+0x348] ;  /* 0x0003480001227983 */ /* 0x000f680000300800 */
[----:B------:R1:W-:Y:S01]  /*1d630*/  LDGSTS.E [R30+0x4800], [R28.64], P1 ;  /* 0x048000001c1e7fae */ /* 0x0003e20008921848 */
[----:B------:R-:W-:Y:S01]  /*1d640*/  ISETP.GT.AND P1, PT, R3, 0x28, PT ;  /* 0x000000280300780c */ /* 0x000fe20003f24270 */
[----:B----4-:R-:W-:Y:S01]  /*1d650*/  IMAD.X R35, R35, 0x1, R26, P3 ;  /* 0x0000000123237824 */ /* 0x010fe200018e061a */
[----:B------:R-:W-:Y:S01]  /*1d660*/  IADD3 R76, P4, R76, R27, RZ ;  /* 0x0000001b4c4c7210 */ /* 0x000fe20007f9e0ff */
[----:B------:R-:W4:Y:S01]  /*1d670*/  LDL.LU R32, [R1+0x330] ;  /* 0x0003300001207983 */ /* 0x000f220000300800 */
[----:B-1----:R-:W-:-:S02]  /*1d680*/  SEL R28, RZ, 0x4, !P1 ;  /* 0x00000004ff1c7807 */ /* 0x002fc40004800000 */
[----:B------:R-:W-:Y:S02]  /*1d690*/  ISETP.GT.AND P1, PT, R3, 0x2c, PT ;  /* 0x0000002c0300780c */ /* 0x000fe40003f24270 */
[----:B------:R-:W-:-:S04]  /*1d6a0*/  SEL R28, R28, RZ, !P0 ;  /* 0x000000ff1c1c7207 */ /* 0x000fc80004000000 */
[----:B------:R-:W-:Y:S02]  /*1d6b0*/  ISETP.NE.U32.AND P2, PT, R28, RZ, PT ;  /* 0x000000ff1c00720c */ /* 0x000fe40003f45070 */
[----:B------:R-:W-:Y:S01]  /*1d6c0*/  SEL R28, RZ, 0x4, !P1 ;  /* 0x00000004ff1c7807 */ /* 0x000fe20004800000 */
[----:B------:R-:W-:Y:S01]  /*1d6d0*/  STL [R1+0x3a8], R33 ;  /* 0x0003a82101007387 */ /* 0x000fe20000100800 */
[----:B------:R-:W-:Y:S02]  /*1d6e0*/  IMAD.X R77, R77, 0x1, R26, P4 ;  /* 0x000000014d4d7824 */ /* 0x000fe400020e061a */
[----:B------:R-:W-:Y:S01]  /*1d6f0*/  SEL R28, R28, RZ, !P0 ;  /* 0x000000ff1c1c7207 */ /* 0x000fe20004000000 */
[----:B------:R1:W-:Y:S01]  /*1d700*/  STL [R1+0x3a4], R35 ;  /* 0x0003a42301007387 */ /* 0x0003e20000100800 */
[----:B------:R-:W-:-:S03]  /*1d710*/  IMAD.MOV.U32 R29, RZ, RZ, R35 ;  /* 0x000000ffff1d7224 */ /* 0x000fc600078e0023 */
[----:B------:R-:W-:Y:S01]  /*1d720*/  STL [R1+0x394], R76 ;  /* 0x0003944c01007387 */ /* 0x000fe20000100800 */
[----:B------:R-:W-:Y:S01]  /*1d730*/  ISETP.NE.U32.AND P1, PT, R28, RZ, PT ;  /* 0x000000ff1c00720c */ /* 0x000fe20003f25070 */
[----:B------:R-:W-:Y:S02]  /*1d740*/  IMAD.MOV.U32 R28, RZ, RZ, R33 ;  /* 0x000000ffff1c7224 */ /* 0x000fe400078e0021 */
[----:B-1----:R-:W4:Y:S04]  /*1d750*/  LDL.LU R35, [R1+0x344] ;  /* 0x0003440001237983 */ /* 0x002f280000300800 */
[----:B------:R-:W-:Y:S04]  /*1d760*/  STL [R1+0x390], R77 ;  /* 0x0003904d01007387 */ /* 0x000fe80000100800 */
[----:B------:R-:W4:Y:S04]  /*1d770*/  LDL.LU R33, [R1+0x32c] ;  /* 0x00032c0001217983 */ /* 0x000f280000300800 */
[----:B------:R1:W-:Y:S02]  /*1d780*/  LDGSTS.E [R30+0x5000], [R28.64], P2 ;  /* 0x050000001c1e7fae */ /* 0x0003e40009121848 */
[----:B-1----:R-:W-:-:S02]  /*1d790*/  IMAD.MOV.U32 R28, RZ, RZ, R76 ;  /* 0x000000ffff1c7224 */ /* 0x002fc400078e004c */
[----:B------:R-:W-:-:S05]  /*1d7a0*/  IMAD.MOV.U32 R29, RZ, RZ, R77 ;  /* 0x000000ffff1d7224 */ /* 0x000fca00078e004d */
[----:B------:R1:W-:Y:S01]  /*1d7b0*/  LDGSTS.E [R30+0x5800], [R28.64], P1 ;  /* 0x058000001c1e7fae */ /* 0x0003e20008921848 */
[----:B------:R-:W-:-:S04]  /*1d7c0*/  ISETP.GT.AND P1, PT, R3, 0x30, PT ;  /* 0x000000300300780c */ /* 0x000fc80003f24270 */
[----:B-1----:R-:W-:Y:S02]  /*1d7d0*/  SEL R28, RZ, 0x4, !P1 ;  /* 0x00000004ff1c7807 */ /* 0x002fe40004800000 */
[----:B------:R-:W-:Y:S02]  /*1d7e0*/  ISETP.GT.AND P1, PT, R3, 0x34, PT ;  /* 0x000000340300780c */ /* 0x000fe40003f24270 */
[----:B------:R-:W-:-:S04]  /*1d7f0*/  SEL R28, R28, RZ, !P0 ;  /* 0x000000ff1c1c7207 */ /* 0x000fc80004000000 */
[----:B------:R-:W-:Y:S02]  /*1d800*/  ISETP.NE.U32.AND P2, PT, R28, RZ, PT ;  /* 0x000000ff1c00720c */ /* 0x000fe40003f45070 */
[----:B------:R-:W-:-:S04]  /*1d810*/  SEL R28, RZ, 0x4, !P1 ;  /* 0x00000004ff1c7807 */ /* 0x000fc80004800000 */
[----:B------:R-:W-:-:S04]  /*1d820*/  SEL R28, R28, RZ, !P0 ;  /* 0x000000ff1c1c7207 */ /* 0x000fc80004000000 */
[----:B------:R-:W-:Y:S02]  /*1d830*/  ISETP.NE.U32.AND P1, PT, R28, RZ, PT ;  /* 0x000000ff1c00720c */ /* 0x000fe40003f25070 */
[----:B---3--:R-:W-:-:S05]  /*1d840*/  IADD3 R66, P3, R66, R27, RZ ;  /* 0x0000001b42427210 */ /* 0x008fca0007f7e0ff */
[----:B--2---:R-:W-:Y:S01]  /*1d850*/  IMAD.X R67, R67, 0x1, R26, P3 ;  /* 0x0000000143437824 */ /* 0x004fe200018e061a */
[----:B------:R-:W-:Y:S01]  /*1d860*/  IADD3 R64, P4, R64, R27, RZ ;  /* 0x0000001b40407210 */ /* 0x000fe20007f9e0ff */
[----:B------:R-:W-:Y:S02]  /*1d870*/  IMAD.MOV.U32 R28, RZ, RZ, R66 ;  /* 0x000000ffff1c7224 */ /* 0x000fe400078e0042 */
[----:B------:R-:W-:Y:S02]  /*1d880*/  IMAD.MOV.U32 R29, RZ, RZ, R67 ;  /* 0x000000ffff1d7224 */ /* 0x000fe400078e0043 */
[----:B------:R-:W-:-:S03]  /*1d890*/  IMAD.X R65, R65, 0x1, R26, P4 ;  /* 0x0000000141417824 */ /* 0x000fc600020e061a */
[----:B------:R1:W-:Y:S02]  /*1d8a0*/  LDGSTS.E [R30+0x6000], [R28.64], P2 ;  /* 0x060000001c1e7fae */ /* 0x0003e40009121848 */
[----:B-1----:R-:W-:Y:S02]  /*1d8b0*/  IMAD.MOV.U32 R28, RZ, RZ, R64 ;  /* 0x000000ffff1c7224 */ /* 0x002fe400078e0040 */
[----:B------:R-:W-:-:S05]  /*1d8c0*/  IMAD.MOV.U32 R29, RZ, RZ, R65 ;  /* 0x000000ffff1d7224 */ /* 0x000fca00078e0041 */
[----:B------:R1:W-:Y:S01]  /*1d8d0*/  LDGSTS.E [R30+0x6800], [R28.64], P1 ;  /* 0x068000001c1e7fae */ /* 0x0003e20008921848 */
[C---:B------:R-:W-:Y:S02]  /*1d8e0*/  ISETP.GT.AND P1, PT, R3.reuse, 0x38, PT ;  /* 0x000000380300780c */ /* 0x040fe40003f24270 */
[----:B-----5:R-:W-:Y:S02]  /*1d8f0*/  IADD3 R34, P3, R34, R27, RZ ;  /* 0x0000001b22227210 */ /* 0x020fe40007f7e0ff */
[----:B-1----:R-:W-:Y:S02]  /*1d900*/  SEL R28, RZ, 0x4, !P1 ;  /* 0x00000004ff1c7807 */ /* 0x002fe40004800000 */
[----:B------:R-:W-:Y:S02]  /*1d910*/  ISETP.GT.AND P1, PT, R3, 0x3c, PT ;  /* 0x0000003c0300780c */ /* 0x000fe40003f24270 */
[----:B------:R-:W-:-:S04]  /*1d920*/  SEL R28, R28, RZ, !P0 ;  /* 0x000000ff1c1c7207 */ /* 0x000fc80004000000 */
[----:B------:R-:W-:Y:S02]  /*1d930*/  ISETP.NE.U32.AND P2, PT, R28, RZ, PT ;  /* 0x000000ff1c00720c */ /* 0x000fe40003f45070 */
[----:B------:R-:W-:Y:S02]  /*1d940*/  SEL R28, RZ, 0x4, !P1 ;  /* 0x00000004ff1c7807 */ /* 0x000fe40004800000 */
[----:B----4-:R-:W-:Y:S02]  /*1d950*/  IADD3 R32, P4, R32, R27, RZ ;  /* 0x0000001b20207210 */ /* 0x010fe40007f9e0ff */
[----:B------:R-:W-:Y:S01]  /*1d960*/  SEL R28, R28, RZ, !P0 ;  /* 0x000000ff1c1c7207 */ /* 0x000fe20004000000 */
[----:B------:R-:W-:Y:S03]  /*1d970*/  STL [R1+0x378], R66 ;  /* 0x0003784201007387 */ /* 0x000fe60000100800 */
[----:B------:R-:W-:Y:S01]  /*1d980*/  ISETP.NE.U32.AND P1, PT, R28, RZ, PT ;  /* 0x000000ff1c00720c */ /* 0x000fe20003f25070 */
[----:B------:R-:W-:Y:S01]  /*1d990*/  STL [R1+0x374], R67 ;  /* 0x0003744301007387 */ /* 0x000fe20000100800 */
[----:B------:R-:W-:-:S02]  /*1d9a0*/  IMAD.MOV.U32 R28, RZ, RZ, R34 ;  /* 0x000000ffff1c7224 */ /* 0x000fc400078e0022 */
[--C-:B------:R-:W-:Y:S01]  /*1d9b0*/  IMAD.X R35, R35, 0x1, R26.reuse, P3 ;  /* 0x0000000123237824 */ /* 0x100fe200018e061a */
[----:B------:R-:W-:Y:S03]  /*1d9c0*/  STL [R1+0x360], R64 ;  /* 0x0003604001007387 */ /* 0x000fe60000100800 */
[----:B------:R-:W-:Y:S01]  /*1d9d0*/  IMAD.MOV.U32 R29, RZ, RZ, R35 ;  /* 0x000000ffff1d7224 */ /* 0x000fe200078e0023 */
[----:B------:R-:W-:Y:S01]  /*1d9e0*/  STL [R1+0x35c], R65 ;  /* 0x00035c4101007387 */ /* 0x000fe20000100800 */
[----:B------:R-:W-:-:S03]  /*1d9f0*/  IMAD.X R33, R33, 0x1, R26, P4 ;  /* 0x0000000121217824 */ /* 0x000fc600020e061a */
[----:B------:R-:W-:Y:S04]  /*1da00*/  STL [R1+0x348], R34 ;  /* 0x0003482201007387 */ /* 0x000fe80000100800 */
[----:B------:R1:W-:Y:S04]  /*1da10*/  STL [R1+0x344], R35 ;  /* 0x0003442301007387 */ /* 0x0003e80000100800 */
[----:B------:R-:W-:Y:S04]  /*1da20*/  STL [R1+0x330], R32 ;  /* 0x0003302001007387 */ /* 0x000fe80000100800 */
[----:B------:R2:W-:Y:S04]  /*1da30*/  LDGSTS.E [R30+0x7000], [R28.64], P2 ;  /* 0x070000001c1e7fae */ /* 0x0005e80009121848 */
[----:B------:R3:W-:Y:S04]  /*1da40*/  STL [R1+0x32c], R33 ;  /* 0x00032c2101007387 */ /* 0x0007e80000100800 */
[----:B-1----:R-:W4:Y:S01]  /*1da50*/  LDL.LU R35, [R1+0x8] ;  /* 0x0000080001237983 */ /* 0x002f220000300800 */
[----:B--2---:R-:W-:-:S03]  /*1da60*/  IMAD.MOV.U32 R29, RZ, RZ, R33 ;  /* 0x000000ffff1d7224 */ /* 0x004fc600078e0021 */
[----:B---3--:R-:W2:Y:S01]  /*1da70*/  LDL.LU R33, [R1+0xc] ;  /* 0x00000c0001217983 */ /* 0x008ea20000300800 */
[----:B------:R-:W-:Y:S01]  /*1da80*/  IMAD.MOV.U32 R28, RZ, RZ, R32 ;  /* 0x000000ffff1c7224 */ /* 0x000fe200078e0020 */
[-C--:B------:R-:W-:Y:S02]  /*1da90*/  IADD3 R200, P3, R200, R27.reuse, RZ ;  /* 0x0000001bc8c87210 */ /* 0x080fe40007f7e0ff */
[----:B------:R-:W-:Y:S01]  /*1daa0*/  IADD3 R208, P4, R208, R27, RZ ;  /* 0x0000001bd0d07210 */ /* 0x000fe20007f9e0ff */
[----:B------:R-:W3:Y:S04]  /*1dab0*/  LDL.LU R65, [R1+0x28] ;  /* 0x0000280001417983 */ /* 0x000ee80000300800 */
[----:B------:R1:W-:Y:S01]  /*1dac0*/  LDGSTS.E [R30+0x7800], [R28.64], P1 ;  /* 0x078000001c1e7fae */ /* 0x0003e20008921848 */
[----:B------:R-:W-:Y:S01]  /*1dad0*/  ISETP.GT.AND P1, PT, R3, 0x40, PT ;  /* 0x000000400300780c */ /* 0x000fe20003f24270 */
[----:B------:R-:W-:-:S02]  /*1dae0*/  IMAD.X R199, R199, 0x1, R26, P3 ;  /* 0x00000001c7c77824 */ /* 0x000fc400018e061a */
[----:B------:R-:W-:Y:S01]  /*1daf0*/  IMAD.X R207, R207, 0x1, R26, P4 ;  /* 0x00000001cfcf7824 */ /* 0x000fe200020e061a */
[----:B------:R-:W5:Y:S01]  /*1db00*/  LDL.LU R64, [R1+0x2c] ;  /* 0x00002c0001407983 */ /* 0x000f620000300800 */
[----:B-1----:R-:W-:Y:S01]  /*1db10*/  SEL R28, RZ, 0x4, !P1 ;  /* 0x00000004ff1c7807 */ /* 0x002fe20004800000 */
[----:B------:R-:W-:Y:S01]  /*1db20*/  IMAD.MOV.U32 R29, RZ, RZ, R199 ;  /* 0x000000ffff1d7224 */ /* 0x000fe200078e00c7 */
[----:B------:R-:W-:Y:S01]  /*1db30*/  ISETP.GT.AND P1, PT, R3, 0x44, PT ;  /* 0x000000440300780c */ /* 0x000fe20003f24270 */
[----:B------:R-:W3:Y:S01]  /*1db40*/  LDL.LU R34, [R1+0x48] ;  /* 0x0000480001227983 */ /* 0x000ee20000300800 */
[----:B------:R-:W-:Y:S02]  /*1db50*/  SEL R28, R28, RZ, !P0 ;  /* 0x000000ff1c1c7207 */ /* 0x000fe40004000000 */
[----:B------:R-:W-:Y:S01]  /*1db60*/  IADD3 R216, P3, R216, R27, RZ ;  /* 0x0000001bd8d87210 */ /* 0x000fe20007f7e0ff */
[----:B------:R-:W3:Y:S01]  /*1db70*/  LDL.LU R32, [R1+0x4c] ;  /* 0x00004c0001207983 */ /* 0x000ee20000300800 */
[----:B------:R-:W-:-:S02]  /*1db80*/  ISETP.NE.U32.AND P2, PT, R28, RZ, PT ;  /* 0x000000ff1c00720c */ /* 0x000fc40003f45070 */
[----:B------:R-:W-:-:S04]  /*1db90*/  SEL R28, RZ, 0x4, !P1 ;  /* 0x00000004ff1c7807 */ /* 0x000fc80004800000 */
[----:B------:R-:W-:-:S04]  /*1dba0*/  SEL R28, R28, RZ, !P0 ;  /* 0x000000ff1c1c7207 */ /* 0x000fc80004000000 */
[----:B------:R-:W-:Y:S01]  /*1dbb0*/  ISETP.NE.U32.AND P1, PT, R28, RZ, PT ;  /* 0x000000ff1c00720c */ /* 0x000fe20003f25070 */
[----:B------:R-:W-:-:S05]  /*1dbc0*/  IMAD.MOV.U32 R28, RZ, RZ, R200 ;  /* 0x000000ffff1c7224 */ /* 0x000fca00078e00c8 */
[----:B------:R1:W-:Y:S02]  /*1dbd0*/  LDGSTS.E [R30+0x8000], [R28.64], P2 ;  /* 0x080000001c1e7fae */ /* 0x0003e40009121848 */
        /* <DEDUP_REMOVED lines=39> */
[----:B------:R-:W-:Y:S02]  /*1de50*/  IADD3 R248, P3, R248, R27, RZ ;  /* 0x0000001bf8f87210 */ /* 0x000fe40007f7e0ff */
[----:B-1----:R-:W-:Y:S02]  /*1de60*/  SEL R28, RZ, 0x4, !P1 ;  /* 0x00000004ff1c7807 */ /* 0x002fe40004800000 */
[----:B------:R-:W-:Y:S02]  /*1de70*/  ISETP.GT.AND P1, PT, R3, 0x5c, PT ;  /* 0x0000005c0300780c */ /* 0x000fe40003f24270 */
[----:B------:R-:W-:-:S04]  /*1de80*/  SEL R28, R28, RZ, !P0 ;  /* 0x000000ff1c1c7207 */ /* 0x000fc80004000000 */
[----:B------:R-:W-:Y:S02]  /*1de90*/  ISETP.NE.U32.AND P2, PT, R28, RZ, PT ;  /* 0x000000ff1c00720c */ /* 0x000fe40003f45070 */
[----:B------:R-:W-:Y:S01]  /*1dea0*/  SEL R28, RZ, 0x4, !P1 ;  /* 0x00000004ff1c7807 */ /* 0x000fe20004800000 */
[----:B------:R-:W-:-:S03]  /*1deb0*/  IMAD.X R247, R247, 0x1, R26, P3 ;  /* 0x00000001f7f77824 */ /* 0x000fc600018e061a */
[----:B------:R-:W-:Y:S01]  /*1dec0*/  SEL R28, R28, RZ, !P0 ;  /* 0x000000ff1c1c7207 */ /* 0x000fe20004000000 */
[----:B------:R-:W-:-:S03]  /*1ded0*/  IMAD.MOV.U32 R29, RZ, RZ, R247 ;  /* 0x000000ffff1d7224 */ /* 0x000fc600078e00f7 */
[----:B------:R-:W-:Y:S01]  /*1dee0*/  ISETP.NE.U32.AND P1, PT, R28, RZ, PT ;  /* 0x000000ff1c00720c */ /* 0x000fe20003f25070 */
[----:B------:R-:W-:-:S05]  /*1def0*/  IMAD.MOV.U32 R28, RZ, RZ, R248 ;  /* 0x000000ffff1c7224 */ /* 0x000fca00078e00f8 */
[----:B------:R1:W-:Y:S01]  /*1df00*/  LDGSTS.E [R30+0xb000], [R28.64], P2 ;  /* 0x0b0000001c1e7fae */ /* 0x0003e20009121848 */
[----:B--2---:R-:W-:-:S05]  /*1df10*/  IADD3 R33, P4, R33, R27, RZ ;  /* 0x0000001b21217210 */ /* 0x004fca0007f9e0ff */
[----:B----4-:R-:W-:Y:S01]  /*1df20*/  IMAD.X R35, R35, 0x1, R26, P4 ;  /* 0x0000000123237824 */ /* 0x010fe200020e061a */
[----:B------:R-:W-:Y:S01]  /*1df30*/  STL [R1+0xc], R33 ;  /* 0x00000c2101007387 */ /* 0x000fe20000100800 */
[----:B-1----:R-:W-:Y:S02]  /*1df40*/  IMAD.MOV.U32 R28, RZ, RZ, R33 ;  /* 0x000000ffff1c7224 */ /* 0x002fe400078e0021 */
[----:B------:R-:W-:Y:S01]  /*1df50*/  IMAD.MOV.U32 R29, RZ, RZ, R35 ;  /* 0x000000ffff1d7224 */ /* 0x000fe200078e0023 */
[----:B------:R1:W-:Y:S04]  /*1df60*/  STL [R1+0x8], R35 ;  /* 0x0000082301007387 */ /* 0x0003e80000100800 */
[----:B------:R2:W-:Y:S04]  /*1df70*/  LDGSTS.E [R30+0xb800], [R28.64], P1 ;  /* 0x0b8000001c1e7fae */ /* 0x0005e80008921848 */
[----:B-1----:R-:W4:Y:S04]  /*1df80*/  LDL.LU R35, [R1+0x68] ;  /* 0x0000680001237983 */ /* 0x002f280000300800 */
[----:B------:R-:W4:Y:S04]  /*1df90*/  LDL.LU R33, [R1+0x6c] ;  /* 0x00006c0001217983 */ /* 0x000f280000300800 */
[----:B------:R-:W4:Y:S04]  /*1dfa0*/  LDL.LU R77, [R1+0x88] ;  /* 0x00008800014d7983 */ /* 0x000f280000300800 */
[----:B------:R-:W4:Y:S01]  /*1dfb0*/  LDL.LU R76, [R1+0x8c] ;  /* 0x00008c00014c7983 */ /* 0x000f220000300800 */
[----:B------:R-:W-:-:S02]  /*1dfc0*/  ISETP.GT.AND P1, PT, R3, 0x60, PT ;  /* 0x000000600300780c */ /* 0x000fc40003f24270 */
[-C--:B-----5:R-:W-:Y:S02]  /*1dfd0*/  IADD3 R64, P3, R64, R27.reuse, RZ ;  /* 0x0000001b40407210 */ /* 0x0a0fe40007f7e0ff */
[----:B--2---:R-:W-:Y:S02]  /*1dfe0*/  SEL R28, RZ, 0x4, !P1 ;  /* 0x00000004ff1c7807 */ /* 0x004fe40004800000 */
[----:B---3--:R-:W-:Y:S01]  /*1dff0*/  IADD3 R32, P4, R32, R27, RZ ;  /* 0x0000001b20207210 */ /* 0x008fe20007f9e0ff */
[--C-:B------:R-:W-:Y:S01]  /*1e000*/  IMAD.X R65, R65, 0x1, R26.reuse, P3 ;  /* 0x0000000141417824 */ /* 0x100fe200018e061a */
[----:B------:R-:W-:Y:S02]  /*1e010*/  SEL R28, R28, RZ, !P0 ;  /* 0x000000ff1c1c7207 */ /* 0x000fe40004000000 */
[----:B------:R-:W-:Y:S01]  /*1e020*/  ISETP.GT.AND P1, PT, R3, 0x64, PT ;  /* 0x000000640300780c */ /* 0x000fe20003f24270 */
[----:B------:R-:W-:Y:S01]  /*1e030*/  IMAD.X R34, R34, 0x1, R26, P4 ;  /* 0x0000000122227824 */ /* 0x000fe200020e061a */
[----:B------:R-:W-:Y:S01]  /*1e040*/  ISETP.NE.U32.AND P2, PT, R28, RZ, PT ;  /* 0x000000ff1c00720c */ /* 0x000fe20003f45070 */
[----:B------:R-:W-:Y:S01]  /*1e050*/  STL [R1+0x2c], R64 ;  /* 0x00002c4001007387 */ /* 0x000fe20000100800 */
[----:B------:R-:W-:-:S03]  /*1e060*/  SEL R28, RZ, 0x4, !P1 ;  /* 0x00000004ff1c7807 */ /* 0x000fc60004800000 */
[----:B------:R1:W-:Y:S01]  /*1e070*/  STL [R1+0x28], R65 ;  /* 0x0000284101007387 */ /* 0x0003e20000100800 */
[----:B------:R-:W-:-:S03]  /*1e080*/  SEL R28, R28, RZ, !P0 ;  /* 0x000000ff1c1c7207 */ /* 0x000fc60004000000 */
[----:B------:R-:W-:Y:S04]  /*1e090*/  STL [R1+0x4c], R32 ;  /* 0x00004c2001007387 */ /* 0x000fe80000100800 */
[----:B------:R2:W-:Y:S04]  /*1e0a0*/  STL [R1+0x48], R34 ;  /* 0x0000482201007387 */ /* 0x0005e80000100800 */
[----:B------:R-:W3:Y:S04]  /*1e0b0*/  LDL.LU R67, [R1+0xa8] ;  /* 0x0000a80001437983 */ /* 0x000ee80000300800 */
[----:B------:R-:W5:Y:S01]  /*1e0c0*/  LDL.LU R66, [R1+0xac] ;  /* 0x0000ac0001427983 */ /* 0x000f620000300800 */
[----:B------:R-:W-:Y:S01]  /*1e0d0*/  ISETP.NE.U32.AND P1, PT, R28, RZ, PT ;  /* 0x000000ff1c00720c */ /* 0x000fe20003f25070 */
[----:B------:R-:W-:-:S02]  /*1e0e0*/  IMAD.MOV.U32 R29, RZ, RZ, R65 ;  /* 0x000000ffff1d7224 */ /* 0x000fc400078e0041 */
[----:B------:R-:W-:Y:S01]  /*1e0f0*/  IMAD.MOV.U32 R28, RZ, RZ, R64 ;  /* 0x000000ffff1c7224 */ /* 0x000fe200078e0040 */
[----:B-1----:R-:W3:Y:S04]  /*1e100*/  LDL.LU R65, [R1+0xc8] ;  /* 0x0000c80001417983 */ /* 0x002ee80000300800 */
[----:B------:R-:W3:Y:S04]  /*1e110*/  LDL.LU R64, [R1+0xcc] ;  /* 0x0000cc0001407983 */ /* 0x000ee80000300800 */
[----:B------:R1:W-:Y:S02]  /*1e120*/  LDGSTS.E [R30+0xc000], [R28.64], P2 ;  /* 0x0c0000001c1e7fae */ /* 0x0003e40009121848 */
[----:B-1----:R-:W-:-:S02]  /*1e130*/  IMAD.MOV.U32 R28, RZ, RZ, R32 ;  /* 0x000000ffff1c7224 */ /* 0x002fc400078e0020 */
[----:B------:R-:W-:Y:S02]  /*1e140*/  IMAD.MOV.U32 R29, RZ, RZ, R34 ;  /* 0x000000ffff1d7224 */ /* 0x000fe400078e0022 */
[----:B--2---:R-:W2:Y:S04]  /*1e150*/  LDL.LU R34, [R1+0xec] ;  /* 0x0000ec0001227983 */ /* 0x004ea80000300800 */
[----:B------:R1:W-:Y:S01]  /*1e160*/  LDGSTS.E [R30+0xc800], [R28.64], P1 ;  /* 0x0c8000001c1e7fae */ /* 0x0003e20008921848 */
[----:B------:R-:W-:-:S03]  /*1e170*/  ISETP.GT.AND P1, PT, R3, 0x68, PT ;  /* 0x000000680300780c */ /* 0x000fc60003f24270 */
[----:B------:R-:W2:Y:S01]  /*1e180*/  LDL.LU R32, [R1+0x10c] ;  /* 0x00010c0001207983 */ /* 0x000ea20000300800 */
[----:B-1----:R-:W-:Y:S02]  /*1e190*/  SEL R28, RZ, 0x4, !P1 ;  /* 0x00000004ff1c7807 */ /* 0x002fe40004800000 */
[----:B------:R-:W-:Y:S02]  /*1e1a0*/  ISETP.GT.AND P1, PT, R3, 0x6c, PT ;  /* 0x0000006c0300780c */ /* 0x000fe40003f24270 */
[----:B------:R-:W-:-:S04]  /*1e1b0*/  SEL R28, R28, RZ, !P0 ;  /* 0x000000ff1c1c7207 */ /* 0x000fc80004000000 */
[----:B------:R-:W-:Y:S02]  /*1e1c0*/  ISETP.NE.U32.AND P2, PT, R28, RZ, PT ;  /* 0x000000ff1c00720c */ /* 0x000fe40003f45070 */
[----:B------:R-:W-:-:S04]  /*1e1d0*/  SEL R28, RZ, 0x4, !P1 ;  /* 0x00000004ff1c7807 */ /* 0x000fc80004800000 */
[----:B------:R-:W-:-:S04]  /*1e1e0*/  SEL R28, R28, RZ, !P0 ;  /* 0x000000ff1c1c7207 */ /* 0x000fc80004000000 */
[----:B------:R-:W-:Y:S02]  /*1e1f0*/  ISETP.NE.U32.AND P1, PT, R28, RZ, PT ;  /* 0x000000ff1c00720c */ /* 0x000fe40003f25070 */
[----:B----4-:R-:W-:-:S05]  /*1e200*/  IADD3 R33, P3, R33, R27, RZ ;  /* 0x0000001b21217210 */ /* 0x010fca0007f7e0ff */
[--C-:B------:R-:W-:Y:S01]  /*1e210*/  IMAD.X R35, R35, 0x1, R26.reuse, P3 ;  /* 0x0000000123237824 */ /* 0x100fe200018e061a */
[----:B------:R-:W-:Y:S01]  /*1e220*/  IADD3 R76, P4, R76, R27, RZ ;  /* 0x0000001b4c4c7210 */ /* 0x000fe20007f9e0ff */
[----:B------:R-:W-:Y:S02]  /*1e230*/  STL [R1+0x6c], R33 ;  /* 0x00006c2101007387 */ /* 0x000fe40000100800 */
[----:B------:R-:W-:Y:S02]  /*1e240*/  IMAD.MOV.U32 R29, RZ, RZ, R35 ;  /* 0x000000ffff1d7224 */ /* 0x000fe400078e0023 */
[----:B------:R1:W-:Y:S01]  /*1e250*/  STL [R1+0x68], R35 ;  /* 0x0000682301007387 */ /* 0x0003e20000100800 */
[----:B------:R-:W-:-:S03]  /*1e260*/  IMAD.X R77, R77, 0x1, R26, P4 ;  /* 0x000000014d4d7824 */ /* 0x000fc600020e061a */
[----:B------:R-:W-:Y:S01]  /*1e270*/  STL [R1+0x8c], R76 ;  /* 0x00008c4c01007387 */ /* 0x000fe20000100800 */
[----:B------:R-:W-:-:S03]  /*1e280*/  IMAD.MOV.U32 R28, RZ, RZ, R33 ;  /* 0x000000ffff1c7224 */ /* 0x000fc600078e0021 */
        /* <DEDUP_REMOVED lines=10> */
[----:B------:R-:W-:Y:S02]  /*1e330*/  SEL R28, R28, RZ, !P0 ;  /* 0x000000ff1c1c7207 */ /* 0x000fe40004000000 */
[----:B-----5:R-:W-:Y:S02]  /*1e340*/  IADD3 R66, P3, R66, R27, RZ ;  /* 0x0000001b42427210 */ /* 0x020fe40007f7e0ff */
[----:B------:R-:W-:Y:S02]  /*1e350*/  ISETP.NE.U32.AND P2, PT, R28, RZ, PT ;  /* 0x000000ff1c00720c */ /* 0x000fe40003f45070 */
[----:B------:R-:W-:Y:S01]  /*1e360*/  SEL R28, RZ, 0x4, !P1 ;  /* 0x00000004ff1c7807 */ /* 0x000fe20004800000 */
[----:B---3--:R-:W-:-:S03]  /*1e370*/  IMAD.X R67, R67, 0x1, R26, P3 ;  /* 0x0000000143437824 */ /* 0x008fc600018e061a */
        /* <DEDUP_REMOVED lines=11> */
[----:B--2---:R-:W-:Y:S02]  /*1e430*/  IADD3 R34, P3, R34, R27, RZ ;  /* 0x0000001b22227210 */ /* 0x004fe40007f7e0ff */
[----:B-1----:R-:W-:Y:S02]  /*1e440*/  SEL R28, RZ, 0x4, !P1 ;  /* 0x00000004ff1c7807 */ /* 0x002fe40004800000 */
[----:B------:R-:W-:Y:S02]  /*1e450*/  ISETP.GT.AND P1, PT, R3, 0x7c, PT ;  /* 0x0000007c0300780c */ /* 0x000fe40003f24270 */
[----:B------:R-:W-:-:S04]  /*1e460*/  SEL R28, R28, RZ, !P0 ;  /* 0x000000ff1c1c7207 */ /* 0x000fc80004000000 */
[----:B------:R-:W-:Y:S02]  /*1e470*/  ISETP.NE.U32.AND P2, PT, R28, RZ, PT ;  /* 0x000000ff1c00720c */ /* 0x000fe40003f45070 */
[----:B------:R-:W-:Y:S02]  /*1e480*/  SEL R28, RZ, 0x4, !P1 ;  /* 0x00000004ff1c7807 */ /* 0x000fe40004800000 */
[----:B------:R-:W-:Y:S02]  /*1e490*/  IADD3 R32, P4, R32, R27, RZ ;  /* 0x0000001b20207210 */ /* 0x000fe40007f9e0ff */
[----:B------:R-:W-:Y:S01]  /*1e4a0*/  SEL R28, R28, RZ, !P0 ;  /* 0x000000ff1c1c7207 */ /* 0x000fe20004000000 */
[----:B------:R-:W-:Y:S03]  /*1e4b0*/  STL [R1+0xac], R66 ;  /* 0x0000ac4201007387 */ /* 0x000fe60000100800 */
[----:B------:R-:W-:Y:S01]  /*1e4c0*/  ISETP.NE.U32.AND P1, PT, R28, RZ, PT ;  /* 0x000000ff1c00720c */ /* 0x000fe20003f25070 */
[----:B------:R-:W-:Y:S01]  /*1e4d0*/  STL [R1+0xa8], R67 ;  /* 0x0000a84301007387 */ /* 0x000fe20000100800 */
[----:B------:R-:W-:-:S03]  /*1e4e0*/  IMAD.MOV.U32 R28, RZ, RZ, R34 ;  /* 0x000000ffff1c7224 */ /* 0x000fc600078e0022 */
[----:B------:R-:W-:Y:S04]  /*1e4f0*/  STL [R1+0xcc], R64 ;  /* 0x0000cc4001007387 */ /* 0x000fe80000100800 */
[----:B------:R-:W-:Y:S04]  /*1e500*/  STL [R1+0xc8], R65 ;  /* 0x0000c84101007387 */ /* 0x000fe80000100800 */
[----:B------:R-:W-:Y:S01]  /*1e510*/  STL [R1+0xec], R34 ;  /* 0x0000ec2201007387 */ /* 0x000fe20000100800 */
[----:B----4-:R-:W-:-:S04]  /*1e520*/  IMAD.X R35, R35, 0x1, R26, P3 ;  /* 0x0000000123237824 */ /* 0x010fc800018e061a */
[----:B------:R-:W-:Y:S01]  /*1e530*/  IMAD.MOV.U32 R29, RZ, RZ, R35 ;  /* 0x000000ffff1d7224 */ /* 0x000fe200078e0023 */
[----:B------:R-:W-:Y:S01]  /*1e540*/  STL [R1+0xe8], R35 ;  /* 0x0000e82301007387 */ /* 0x000fe20000100800 */
[----:B------:R-:W-:-:S03]  /*1e550*/  IMAD.X R33, R33, 0x1, R26, P4 ;  /* 0x0000000121217824 */ /* 0x000fc600020e061a */
[----:B------:R1:W-:Y:S04]  /*1e560*/  STL [R1+0x10c], R32 ;  /* 0x00010c2001007387 */ /* 0x0003e80000100800 */
[----:B------:R2:W-:Y:S04]  /*1e570*/  LDGSTS.E [R30+0xf000], [R28.64], P2 ;  /* 0x0f0000001c1e7fae */ /* 0x0005e80009121848 */
[----:B------:R3:W-:Y:S01]  /*1e580*/  STL [R1+0x108], R33 ;  /* 0x0001082101007387 */ /* 0x0007e20000100800 */
[----:B--2---:R-:W-:-:S03]  /*1e590*/  IMAD.MOV.U32 R28, RZ, RZ, R32 ;  /* 0x000000ffff1c7224 */ /* 0x004fc600078e0020 */
[----:B-1----:R-:W2:Y:S01]  /*1e5a0*/  LDL.LU R32, [R1+0x3c0] ;  /* 0x0003c00001207983 */ /* 0x002ea20000300800 */
[----:B------:R-:W-:-:S03]  /*1e5b0*/  IMAD.MOV.U32 R29, RZ, RZ, R33 ;  /* 0x000000ffff1d7224 */ /* 0x000fc600078e0021 */
[----:B---3--:R-:W3:Y:S04]  /*1e5c0*/  LDL.LU R33, [R1+0x3ac] ;  /* 0x0003ac0001217983 */ /* 0x008ee80000300800 */
[----:B------:R-:W4:Y:S04]  /*1e5d0*/  LDL.LU R76, [R1+0x398] ;  /* 0x00039800014c7983 */ /* 0x000f280000300800 */
[----:B------:R1:W-:Y:S01]  /*1e5e0*/  LDGSTS.E [R30+0xf800], [R28.64], P1 ;  /* 0x0f8000001c1e7fae */ /* 0x0003e20008921848 */
[C---:B------:R-:W-:Y:S02]  /*1e5f0*/  ISETP.GT.AND P1, PT, R3.reuse, 0x1, PT ;  /* 0x000000010300780c */ /* 0x040fe40003f24270 */
[----:B------:R-:W-:Y:S01]  /*1e600*/  ISETP.GT.AND P2, PT, R3, 0x5, PT ;  /* 0x000000050300780c */ /* 0x000fe20003f44270 */
[----:B------:R-:W-:Y:S01]  /*1e610*/  HMMA.1688.F32.TF32 R52, R128, R86, R52 ;  /* 0x000000568034723c */ /* 0x000fe20000081034 */
[----:B------:R-:W-:-:S02]  /*1e620*/  IADD3 R12, P3, R12, R27, RZ ;  /* 0x0000001b0c0c7210 */ /* 0x000fc40007f7e0ff */
[----:B-1----:R-:W-:Y:S02]  /*1e630*/  SEL R29, RZ, 0x4, !P1 ;  /* 0x00000004ff1d7807 */ /* 0x002fe40004800000 */
[----:B------:R-:W-:Y:S02]  /*1e640*/  SEL R28, RZ, 0x4, !P2 ;  /* 0x00000004ff1c7807 */ /* 0x000fe40005000000 */
[----:B------:R-:W-:Y:S01]  /*1e650*/  SEL R29, R29, RZ, !P0 ;  /* 0x000000ff1d1d7207 */ /* 0x000fe20004000000 */
[----:B------:R-:W-:Y:S01]  /*1e660*/  HMMA.1688.F32.TF32 R68, R124, R86, R68 ;  /* 0x000000567c44723c */ /* 0x000fe20000081044 */
[----:B------:R-:W-:Y:S02]  /*1e670*/  SEL R28, R28, RZ, !P0 ;  /* 0x000000ff1c1c7207 */ /* 0x000fe40004000000 */
[----:B------:R-:W-:Y:S01]  /*1e680*/  ISETP.NE.U32.AND P1, PT, R29, RZ, PT ;  /* 0x000000ff1d00720c */ /* 0x000fe20003f25070 */
[----:B------:R-:W-:-:S04]  /*1e690*/  IMAD.U32 R30, RZ, RZ, UR5 ;  /* 0x00000005ff1e7e24 */ /* 0x000fc8000f8e00ff */
[----:B------:R-:W-:Y:S01]  /*1e6a0*/  HMMA.1688.F32.TF32 R84, R36, R86, R112 ;  /* 0x000000562454723c */ /* 0x000fe20000081070 */
[----:B------:R-:W-:Y:S01]  /*1e6b0*/  IMAD.X R7, R7, 0x1, R26, P3 ;  /* 0x0000000107077824 */ /* 0x000fe200018e061a */
[----:B------:R-:W-:Y:S02]  /*1e6c0*/  IADD3 R6, P4, R6, R27, RZ ;  /* 0x0000001b06067210 */ /* 0x000fe40007f9e0ff */
[----:B------:R-:W-:-:S04]  /*1e6d0*/  ISETP.NE.U32.AND P2, PT, R28, RZ, PT ;  /* 0x000000ff1c00720c */ /* 0x000fc80003f45070 */
[----:B------:R-:W-:Y:S01]  /*1e6e0*/  HMMA.1688.F32.TF32 R36, R36, R102, R88 ;  /* 0x000000662424723c */ /* 0x000fe20000081058 */
[----:B------:R-:W-:-:S06]  /*1e6f0*/  IMAD.MOV.U32 R28, RZ, RZ, R12 ;  /* 0x000000ffff1c7224 */ /* 0x000fcc00078e000c */
[----:B------:R-:W-:Y:S01]  /*1e700*/  LOP3.LUT R89, R2, 0x20, RZ, 0x3c, !PT ;  /* 0x0000002002597812 */ /* 0x000fe200078e3cff */
[----:B------:R-:W-:Y:S02]  /*1e710*/  IMAD.MOV.U32 R29, RZ, RZ, R7 ;  /* 0x000000ffff1d7224 */ /* 0x000fe400078e0007 */
[----:B------:R-:W-:Y:S02]  /*1e720*/  IMAD.X R22, R22, 0x1, R26, P4 ;  /* 0x0000000116167824 */ /* 0x000fe400020e061a */
[----:B------:R-:W-:-:S05]  /*1e730*/  IMAD R30, R30, 0x10000, R89 ;  /* 0x000100001e1e7824 */ /* 0x000fca00078e0259 */
[----:B------:R1:W-:Y:S01]  /*1e740*/  LDGSTS.E [R30+0x200], [R28.64], P1 ;  /* 0x002000001c1e7fae */ /* 0x0003e20008921848 */
[----:B------:R-:W-:Y:S01]  /*1e750*/  ISETP.GT.AND P1, PT, R3, 0x9, PT ;  /* 0x000000090300780c */ /* 0x000fe20003f24270 */
[----:B-1----:R-:W-:Y:S02]  /*1e760*/  IMAD.MOV.U32 R28, RZ, RZ, R6 ;  /* 0x000000ffff1c7224 */ /* 0x002fe400078e0006 */
[----:B------:R-:W-:-:S05]  /*1e770*/  IMAD.MOV.U32 R29, RZ, RZ, R22 ;  /* 0x000000ffff1d7224 */ /* 0x000fca00078e0016 */
[----:B------:R1:W-:Y:S01]  /*1e780*/  LDGSTS.E [R30+0xa00], [R28.64], P2 ;  /* 0x00a000001c1e7fae */ /* 0x0003e20009121848 */
[----:B------:R-:W-:Y:S02]  /*1e790*/  IADD3 R15, P3, R15, R27, RZ ;  /* 0x0000001b0f0f7210 */ /* 0x000fe40007f7e0ff */
        /* <DEDUP_REMOVED lines=66> */
[----:B------:R2:W-:Y:S04]  /*1ebc0*/  STL [R1+0x3c0], R32 ;  /* 0x0003c02001007387 */ /* 0x0005e80000100800 */
[----:B------:R-:W5:Y:S04]  /*1ebd0*/  LDL.LU R67, [R1+0x37c] ;  /* 0x00037c0001437983 */ /* 0x000f680000300800 */
[----:B------:R-:W5:Y:S04]  /*1ebe0*/  LDL.LU R66, [R1+0x380] ;  /* 0x0003800001427983 */ /* 0x000f680000300800 */
[----:B------:R-:W5:Y:S04]  /*1ebf0*/  LDL.LU R65, [R1+0x364] ;  /* 0x0003640001417983 */ /* 0x000f680000300800 */
[----:B------:R-:W5:Y:S01]  /*1ec00*/  LDL.LU R64, [R1+0x368] ;  /* 0x0003680001407983 */ /* 0x000f620000300800 */
[----:B------:R-:W-:-:S02]  /*1ec10*/  IMAD.X R182, R182, 0x1, R26, P4 ;  /* 0x00000001b6b67824 */ /* 0x000fc400020e061a */
[----:B-1----:R-:W-:Y:S01]  /*1ec20*/  IMAD.MOV.U32 R28, RZ, RZ, R32 ;  /* 0x000000ffff1c7224 */ /* 0x002fe200078e0020 */
[-C--:B---3--:R-:W-:Y:S01]  /*1ec30*/  IADD3 R33, P3, R33, R27.reuse, RZ ;  /* 0x0000001b21217210 */ /* 0x088fe20007f7e0ff */
[----:B------:R-:W-:Y:S01]  /*1ec40*/  IMAD.MOV.U32 R29, RZ, RZ, R182 ;  /* 0x000000ffff1d7224 */ /* 0x000fe200078e00b6 */
[----:B------:R-:W3:Y:S04]  /*1ec50*/  LDL.LU R34, [R1+0x350] ;  /* 0x0003500001227983 */ /* 0x000ee80000300800 */
[----:B------:R1:W-:Y:S01]  /*1ec60*/  LDGSTS.E [R30+0x4a00], [R28.64], P1 ;  /* 0x04a000001c1e7fae */ /* 0x0003e20008921848 */
[----:B------:R-:W-:Y:S02]  /*1ec70*/  ISETP.GT.AND P1, PT, R3, 0x29, PT ;  /* 0x000000290300780c */ /* 0x000fe40003f24270 */
[----:B----4-:R-:W-:Y:S01]  /*1ec80*/  IADD3 R76, P4, R76, R27, RZ ;  /* 0x0000001b4c4c7210 */ /* 0x010fe20007f9e0ff */
[----:B--2---:R-:W2:Y:S01]  /*1ec90*/  LDL.LU R32, [R1+0x338] ;  /* 0x0003380001207983 */ /* 0x004ea20000300800 */
[----:B-1----:R-:W-:-:S02]  /*1eca0*/  SEL R28, RZ, 0x4, !P1 ;  /* 0x00000004ff1c7807 */ /* 0x002fc40004800000 */
[----:B------:R-:W-:Y:S02]  /*1ecb0*/  ISETP.GT.AND P1, PT, R3, 0x2d, PT ;  /* 0x0000002d0300780c */ /* 0x000fe40003f24270 */
[----:B------:R-:W-:-:S04]  /*1ecc0*/  SEL R28, R28, RZ, !P0 ;  /* 0x000000ff1c1c7207 */ /* 0x000fc80004000000 */
[----:B------:R-:W-:Y:S02]  /*1ecd0*/  ISETP.NE.U32.AND P2, PT, R28, RZ, PT ;  /* 0x000000ff1c00720c */ /* 0x000fe40003f45070 */
[----:B------:R-:W-:Y:S01]  /*1ece0*/  SEL R28, RZ, 0x4, !P1 ;  /* 0x00000004ff1c7807 */ /* 0x000fe20004800000 */
[----:B------:R1:W-:Y:S03]  /*1ecf0*/  STL [R1+0x3ac], R33 ;  /* 0x0003ac2101007387 */ /* 0x0003e60000100800 */
[----:B------:R-:W-:Y:S01]  /*1ed00*/  SEL R28, R28, RZ, !P0 ;  /* 0x000000ff1c1c7207 */ /* 0x000fe20004000000 */
[----:B------:R-:W-:Y:S04]  /*1ed10*/  STL [R1+0x398], R76 ;  /* 0x0003984c01007387 */ /* 0x000fe80000100800 */
[----:B------:R-:W4:Y:S01]  /*1ed20*/  LDL.LU R35, [R1+0x34c] ;  /* 0x00034c0001237983 */ /* 0x000f220000300800 */
[----:B------:R-:W-:Y:S01]  /*1ed30*/  ISETP.NE.U32.AND P1, PT, R28, RZ, PT ;  /* 0x000000ff1c00720c */ /* 0x000fe20003f25070 */
[----:B------:R-:W-:-:S02]  /*1ed40*/  IMAD.MOV.U32 R28, RZ, RZ, R33 ;  /* 0x000000ffff1c7224 */ /* 0x000fc400078e0021 */
[----:B-1----:R-:W2:Y:S01]  /*1ed50*/  LDL.LU R33, [R1+0x334] ;  /* 0x0003340001217983 */ /* 0x002ea20000300800 */
[--C-:B------:R-:W-:Y:S02]  /*1ed60*/  IMAD.X R185, R185, 0x1, R26.reuse, P3 ;  /* 0x00000001b9b97824 */ /* 0x100fe400018e061a */
[----:B------:R-:W-:Y:S02]  /*1ed70*/  IMAD.X R188, R188, 0x1, R26, P4 ;  /* 0x00000001bcbc7824 */ /* 0x000fe400020e061a */
        /* <DEDUP_REMOVED lines=13> */
[----:B-----5:R-:W-:-:S05]  /*1ee50*/  IADD3 R66, P3, R66, R27, RZ ;  /* 0x0000001b42427210 */ /* 0x020fca0007f7e0ff */
[----:B------:R-:W-:Y:S01]  /*1ee60*/  IMAD.X R67, R67, 0x1, R26, P3 ;  /* 0x0000000143437824 */ /* 0x000fe200018e061a */
        /* <DEDUP_REMOVED lines=9> */
[----:B---3--:R-:W-:Y:S02]  /*1ef00*/  IADD3 R34, P3, R34, R27, RZ ;  /* 0x0000001b22227210 */ /* 0x008fe40007f7e0ff */
[----:B-1----:R-:W-:Y:S02]  /*1ef10*/  SEL R28, RZ, 0x4, !P1 ;  /* 0x00000004ff1c7807 */ /* 0x002fe40004800000 */
[----:B------:R-:W-:Y:S02]  /*1ef20*/  ISETP.GT.AND P1, PT, R3, 0x3d, PT ;  /* 0x0000003d0300780c */ /* 0x000fe40003f24270 */
[----:B------:R-:W-:-:S04]  /*1ef30*/  SEL R28, R28, RZ, !P0 ;  /* 0x000000ff1c1c7207 */ /* 0x000fc80004000000 */
[----:B------:R-:W-:Y:S02]  /*1ef40*/  ISETP.NE.U32.AND P2, PT, R28, RZ, PT ;  /* 0x000000ff1c00720c */ /* 0x000fe40003f45070 */
[----:B------:R-:W-:Y:S01]  /*1ef50*/  SEL R28, RZ, 0x4, !P1 ;  /* 0x00000004ff1c7807 */ /* 0x000fe20004800000 */
[--C-:B----4-:R-:W-:Y:S01]  /*1ef60*/  IMAD.X R35, R35, 0x1, R26.reuse, P3 ;  /* 0x0000000123237824 */ /* 0x110fe200018e061a */
[----:B--2---:R-:W-:Y:S02]  /*1ef70*/  IADD3 R32, P4, R32, R27, RZ ;  /* 0x0000001b20207210 */ /* 0x004fe40007f9e0ff */
[----:B------:R-:W-:Y:S01]  /*1ef80*/  SEL R28, R28, RZ, !P0 ;  /* 0x000000ff1c1c7207 */ /* 0x000fe20004000000 */
[----:B------:R-:W-:Y:S01]  /*1ef90*/  STL [R1+0x380], R66 ;  /* 0x0003804201007387 */ /* 0x000fe20000100800 */
[----:B------:R-:W-:Y:S02]  /*1efa0*/  IMAD.MOV.U32 R29, RZ, RZ, R35 ;  /* 0x000000ffff1d7224 */ /* 0x000fe400078e0023 */
[----:B------:R-:W-:Y:S01]  /*1efb0*/  ISETP.NE.U32.AND P1, PT, R28, RZ, PT ;  /* 0x000000ff1c00720c */ /* 0x000fe20003f25070 */
[----:B------:R-:W-:Y:S01]  /*1efc0*/  STL [R1+0x37c], R67 ;  /* 0x00037c4301007387 */ /* 0x000fe20000100800 */
[----:B------:R-:W-:-:S02]  /*1efd0*/  IMAD.X R33, R33, 0x1, R26, P4 ;  /* 0x0000000121217824 */ /* 0x000fc400020e061a */
[----:B------:R-:W-:Y:S01]  /*1efe0*/  IMAD.MOV.U32 R28, RZ, RZ, R34 ;  /* 0x000000ffff1c7224 */ /* 0x000fe200078e0022 */
[----:B------:R-:W-:Y:S04]  /*1eff0*/  STL [R1+0x368], R64 ;  /* 0x0003684001007387 */ /* 0x000fe80000100800 */
[----:B------:R-:W-:Y:S04]  /*1f000*/  STL [R1+0x364], R65 ;  /* 0x0003644101007387 */ /* 0x000fe80000100800 */
        /* <DEDUP_REMOVED lines=187> */
[----:B------:R-:W-:Y:S01]  /*1fbc0*/  IMAD.MOV.U32 R29, RZ, RZ, R33 ;  /* 0x000000ffff1d7224 */ /* 0x000fe200078e0021 */
[C---:B------:R-:W-:Y:S02]  /*1fbd0*/  ISETP.GT.AND P2, PT, R3.reuse, 0x6, PT ;  /* 0x000000060300780c */ /* 0x040fe40003f44270 */
[----:B------:R-:W-:Y:S01]  /*1fbe0*/  IADD3 R14, P3, R14, R27, RZ ;  /* 0x0000001b0e0e7210 */ /* 0x000fe20007f7e0ff */
[----:B------:R-:W4:Y:S04]  /*1fbf0*/  LDL.LU R65, [R1+0x3a0] ;  /* 0x0003a00001417983 */ /* 0x000f280000300800 */
[----:B------:R1:W-:Y:S01]  /*1fc00*/  LDGSTS.E [R30+0xfa00], [R28.64], P1 ;  /* 0x0fa000001c1e7fae */ /* 0x0003e20008921848 */
[----:B------:R-:W-:Y:S01]  /*1fc10*/  ISETP.GT.AND P1, PT, R3, 0x2, PT ;  /* 0x000000020300780c */ /* 0x000fe20003f24270 */
[----:B------:R-:W-:Y:S01]  /*1fc20*/  IMAD.X R9, R9, 0x1, R26, P3 ;  /* 0x0000000109097824 */ /* 0x000fe200018e061a */
[----:B------:R-:W-:Y:S01]  /*1fc30*/  LOP3.LUT R67, R2, 0x40, RZ, 0x3c, !PT ;  /* 0x0000004002437812 */ /* 0x000fe200078e3cff */
[----:B------:R-:W5:Y:S01]  /*1fc40*/  LDL.LU R64, [R1+0x38c] ;  /* 0x00038c0001407983 */ /* 0x000f620000300800 */
[----:B-1----:R-:W-:Y:S01]  /*1fc50*/  SEL R29, RZ, 0x4, !P1 ;  /* 0x00000004ff1d7807 */ /* 0x002fe20004800000 */
[----:B------:R-:W-:Y:S01]  /*1fc60*/  IMAD.U32 R30, RZ, RZ, UR5 ;  /* 0x00000005ff1e7e24 */ /* 0x000fe2000f8e00ff */
[----:B------:R-:W-:Y:S01]  /*1fc70*/  SEL R28, RZ, 0x4, !P2 ;  /* 0x00000004ff1c7807 */ /* 0x000fe20005000000 */
[----:B------:R-:W4:Y:S01]  /*1fc80*/  LDL.LU R35, [R1+0x384] ;  /* 0x0003840001237983 */ /* 0x000f220000300800 */
[----:B------:R-:W-:-:S02]  /*1fc90*/  SEL R29, R29, RZ, !P0 ;  /* 0x000000ff1d1d7207 */ /* 0x000fc40004000000 */
[----:B------:R-:W-:Y:S02]  /*1fca0*/  SEL R28, R28, RZ, !P0 ;  /* 0x000000ff1c1c7207 */ /* 0x000fe40004000000 */
[----:B------:R-:W-:Y:S01]  /*1fcb0*/  IADD3 R8, P4, R8, R27, RZ ;  /* 0x0000001b08087210 */ /* 0x000fe20007f9e0ff */
[----:B------:R-:W-:Y:S01]  /*1fcc0*/  IMAD R30, R30, 0x10000, R67 ;  /* 0x000100001e1e7824 */ /* 0x000fe200078e0243 */
[----:B------:R-:W-:Y:S01]  /*1fcd0*/  ISETP.NE.U32.AND P1, PT, R29, RZ, PT ;  /* 0x000000ff1d00720c */ /* 0x000fe20003f25070 */
[----:B------:R-:W4:Y:S01]  /*1fce0*/  LDL.LU R34, [R1+0x36c] ;  /* 0x00036c0001227983 */ /* 0x000f220000300800 */
[----:B------:R-:W-:Y:S01]  /*1fcf0*/  ISETP.NE.U32.AND P2, PT, R28, RZ, PT ;  /* 0x000000ff1c00720c */ /* 0x000fe20003f45070 */
[----:B------:R-:W-:Y:S02]  /*1fd00*/  IMAD.MOV.U32 R28, RZ, RZ, R14 ;  /* 0x000000ffff1c7224 */ /* 0x000fe400078e000e */
[----:B------:R-:W-:Y:S02]  /*1fd10*/  IMAD.MOV.U32 R29, RZ, RZ, R9 ;  /* 0x000000ffff1d7224 */ /* 0x000fe400078e0009 */
[----:B------:R-:W-:-:S06]  /*1fd20*/  IMAD.X R23, R23, 0x1, R26, P4 ;  /* 0x0000000117177824 */ /* 0x000fcc00020e061a */
        /* <DEDUP_REMOVED lines=58> */
[----:B------:R-:W-:Y:S02]  /*200d0*/  ISETP.GT.AND P1, PT, R3, 0x22, PT ;  /* 0x000000220300780c */ /* 0x000fe40003f24270 */
        /* <DEDUP_REMOVED lines=13> */
[----:B------:R2:W-:Y:S01]  /*201b0*/  STL [R1+0x3b4], R32 ;  /* 0x0003b42001007387 */ /* 0x0005e20000100800 */
[----:B-1----:R-:W-:-:S03]  /*201c0*/  IMAD.MOV.U32 R28, RZ, RZ, R32 ;  /* 0x000000ffff1c7224 */ /* 0x002fc600078e0020 */
[----:B---3--:R-:W3:Y:S04]  /*201d0*/  LDL.LU R33, [R1+0x354] ;  /* 0x0003540001217983 */ /* 0x008ee80000300800 */
[----:B--2---:R-:W2:Y:S01]  /*201e0*/  LDL.LU R32, [R1+0x33c] ;  /* 0x00033c0001207983 */ /* 0x004ea20000300800 */
[----:B------:R-:W-:-:S04]  /*201f0*/  IMAD.X R183, R183, 0x1, R26, P4 ;  /* 0x00000001b7b77824 */ /* 0x000fc800020e061a */
[----:B------:R-:W-:-:S05]  /*20200*/  IMAD.MOV.U32 R29, RZ, RZ, R183 ;  /* 0x000000ffff1d7224 */ /* 0x000fca00078e00b7 */
[----:B------:R1:W-:Y:S01]  /*20210*/  LDGSTS.E [R30+0x4c00], [R28.64], P1 ;  /* 0x04c000001c1e7fae */ /* 0x0003e20008921848 */
[----:B------:R-:W-:-:S04]  /*20220*/  ISETP.GT.AND P1, PT, R3, 0x2a, PT ;  /* 0x0000002a0300780c */ /* 0x000fc80003f24270 */
[----:B-1----:R-:W-:Y:S02]  /*20230*/  SEL R28, RZ, 0x4, !P1 ;  /* 0x00000004ff1c7807 */ /* 0x002fe40004800000 */
[----:B------:R-:W-:Y:S02]  /*20240*/  ISETP.GT.AND P1, PT, R3, 0x2e, PT ;  /* 0x0000002e0300780c */ /* 0x000fe40003f24270 */
[----:B------:R-:W-:Y:S02]  /*20250*/  SEL R28, R28, RZ, !P0 ;  /* 0x000000ff1c1c7207 */ /* 0x000fe40004000000 */
[----:B----4-:R-:W-:Y:S02]  /*20260*/  IADD3 R65, P3, R65, R27, RZ ;  /* 0x0000001b41417210 */ /* 0x010fe40007f7e0ff */
[----:B------:R-:W-:Y:S02]  /*20270*/  ISETP.NE.U32.AND P2, PT, R28, RZ, PT ;  /* 0x000000ff1c00720c */ /* 0x000fe40003f45070 */
[----:B------:R-:W-:Y:S01]  /*20280*/  SEL R28, RZ, 0x4, !P1 ;  /* 0x00000004ff1c7807 */ /* 0x000fe20004800000 */
[----:B------:R-:W-:-:S03]  /*20290*/  IMAD.X R186, R186, 0x1, R26, P3 ;  /* 0x00000001baba7824 */ /* 0x000fc600018e061a */
[----:B------:R-:W-:Y:S02]  /*202a0*/  SEL R28, R28, RZ, !P0 ;  /* 0x000000ff1c1c7207 */ /* 0x000fe40004000000 */
[----:B-----5:R-:W-:Y:S02]  /*202b0*/  IADD3 R64, P4, R64, R27, RZ ;  /* 0x0000001b40407210 */ /* 0x020fe40007f9e0ff */
        /* <DEDUP_REMOVED lines=32> */
[----:B------:R-:W-:Y:S03]  /*204c0*/  STL [R1+0x3a0], R65 ;  /* 0x0003a04101007387 */ /* 0x000fe60000100800 */
[----:B------:R-:W-:Y:S01]  /*204d0*/  SEL R28, R28, RZ, !P0 ;  /* 0x000000ff1c1c7207 */ /* 0x000fe20004000000 */
[----:B------:R-:W-:Y:S04]  /*204e0*/  STL [R1+0x38c], R64 ;  /* 0x00038c4001007387 */ /* 0x000fe80000100800 */
[----:B------:R1:W-:Y:S01]  /*204f0*/  STL [R1+0x384], R35 ;  /* 0x0003842301007387 */ /* 0x0003e20000100800 */
[----:B------:R-:W-:-:S03]  /*20500*/  ISETP.NE.U32.AND P1, PT, R28, RZ, PT ;  /* 0x000000ff1c00720c */ /* 0x000fc60003f25070 */
[----:B------:R-:W-:Y:S01]  /*20510*/  STL [R1+0x36c], R34 ;  /* 0x00036c2201007387 */ /* 0x000fe20000100800 */
[-C--:B---3--:R-:W-:Y:S02]  /*20520*/  IADD3 R33, P3, R33, R27.reuse, RZ ;  /* 0x0000001b21217210 */ /* 0x088fe40007f7e0ff */
[----:B--2---:R-:W-:-:S03]  /*20530*/  IADD3 R32, P4, R32, R27, RZ ;  /* 0x0000001b20207210 */ /* 0x004fc60007f9e0ff */
[----:B------:R2:W-:Y:S01]  /*20540*/  STL [R1+0x354], R33 ;  /* 0x0003542101007387 */ /* 0x0005e20000100800 */
[----:B------:R-:W-:-:S03]  /*20550*/  IMAD.MOV.U32 R28, RZ, RZ, R33 ;  /* 0x000000ffff1c7224 */ /* 0x000fc600078e0021 */
[----:B------:R3:W-:Y:S04]  /*20560*/  STL [R1+0x33c], R32 ;  /* 0x00033c2001007387 */ /* 0x0007e80000100800 */
[----:B-1----:R-:W4:Y:S04]  /*20570*/  LDL.LU R35, [R1+0x18] ;  /* 0x0000180001237983 */ /* 0x002f280000300800 */
[----:B--2---:R-:W2:Y:S01]  /*20580*/  LDL.LU R33, [R1+0x1c] ;  /* 0x00001c0001217983 */ /* 0x004ea20000300800 */
[--C-:B------:R-:W-:Y:S02]  /*20590*/  IMAD.X R195, R195, 0x1, R26.reuse, P3 ;  /* 0x00000001c3c37824 */ /* 0x100fe400018e061a */
[----:B------:R-:W-:Y:S01]  /*205a0*/  IMAD.X R197, R197, 0x1, R26, P4 ;  /* 0x00000001c5c57824 */ /* 0x000fe200020e061a */
[----:B------:R-:W5:Y:S01]  /*205b0*/  LDL.LU R65, [R1+0x38] ;  /* 0x0000380001417983 */ /* 0x000f620000300800 */
[----:B------:R-:W-:Y:S01]  /*205c0*/  IMAD.MOV.U32 R29, RZ, RZ, R195 ;  /* 0x000000ffff1d7224 */ /* 0x000fe200078e00c3 */
[----:B------:R-:W-:-:S02]  /*205d0*/  IADD3 R204, P3, R204, R27, RZ ;  /* 0x0000001bcccc7210 */ /* 0x000fc40007f7e0ff */
[----:B------:R-:W-:Y:S01]  /*205e0*/  IADD3 R212, P4, R212, R27, RZ ;  /* 0x0000001bd4d47210 */ /* 0x000fe20007f9e0ff */
[----:B------:R-:W5:Y:S04]  /*205f0*/  LDL.LU R64, [R1+0x3c] ;  /* 0x00003c0001407983 */ /* 0x000f680000300800 */
[----:B------:R1:W-:Y:S01]  /*20600*/  LDGSTS.E [R30+0x7400], [R28.64], P2 ;  /* 0x074000001c1e7fae */ /* 0x0003e20009121848 */
[--C-:B------:R-:W-:Y:S02]  /*20610*/  IMAD.X R203, R203, 0x1, R26.reuse, P3 ;  /* 0x00000001cbcb7824 */ /* 0x100fe400018e061a */
[----:B------:R-:W-:Y:S01]  /*20620*/  IMAD.X R211, R211, 0x1, R26, P4 ;  /* 0x00000001d3d37824 */ /* 0x000fe200020e061a */
[----:B------:R-:W5:Y:S01]  /*20630*/  LDL.LU R34, [R1+0x58] ;  /* 0x0000580001227983 */ /* 0x000f620000300800 */
[----:B-1----:R-:W-:-:S02]  /*20640*/  IMAD.MOV.U32 R28, RZ, RZ, R32 ;  /* 0x000000ffff1c7224 */ /* 0x002fc400078e0020 */
[----:B------:R-:W-:Y:S01]  /*20650*/  IMAD.MOV.U32 R29, RZ, RZ, R197 ;  /* 0x000000ffff1d7224 */ /* 0x000fe200078e00c5 */
[----:B------:R-:W-:Y:S01]  /*20660*/  IADD3 R220, P3, R220, R27, RZ ;  /* 0x0000001bdcdc7210 */ /* 0x000fe20007f7e0ff */
[----:B---3--:R-:W3:Y:S04]  /*20670*/  LDL.LU R32, [R1+0x5c] ;  /* 0x00005c0001207983 */ /* 0x008ee80000300800 */
[----:B------:R1:W-:Y:S01]  /*20680*/  LDGSTS.E [R30+0x7c00], [R28.64], P1 ;  /* 0x07c000001c1e7fae */ /* 0x0003e20008921848 */
[----:B------:R-:W-:-:S04]  /*20690*/  ISETP.GT.AND P1, PT, R3, 0x42, PT ;  /* 0x000000420300780c */ /* 0x000fc80003f24270 */
[----:B-1----:R-:W-:Y:S02]  /*206a0*/  SEL R28, RZ, 0x4, !P1 ;  /* 0x00000004ff1c7807 */ /* 0x002fe40004800000 */
[----:B------:R-:W-:Y:S02]  /*206b0*/  ISETP.GT.AND P1, PT, R3, 0x46, PT ;  /* 0x000000460300780c */ /* 0x000fe40003f24270 */
[----:B------:R-:W-:-:S04]  /*206c0*/  SEL R28, R28, RZ, !P0 ;  /* 0x000000ff1c1c7207 */ /* 0x000fc80004000000 */
[----:B------:R-:W-:Y:S02]  /*206d0*/  ISETP.NE.U32.AND P2, PT, R28, RZ, PT ;  /* 0x000000ff1c00720c */ /* 0x000fe40003f45070 */
[----:B------:R-:W-:-:S04]  /*206e0*/  SEL R28, RZ, 0x4, !P1 ;  /* 0x00000004ff1c7807 */ /* 0x000fc80004800000 */
[----:B------:R-:W-:Y:S01]  /*206f0*/  SEL R28, R28, RZ, !P0 ;  /* 0x000000ff1c1c7207 */ /* 0x000fe20004000000 */
[----:B------:R-:W-:-:S03]  /*20700*/  IMAD.MOV.U32 R29, RZ, RZ, R203 ;  /* 0x000000ffff1d7224 */ /* 0x000fc600078e00cb */
        /* <DEDUP_REMOVED lines=54> */
[-C--:B------:R-:W-:Y:S08]  /*20a70*/  HMMA.1688.F32.TF32 R60, R128, R78.reuse, R60 ;  /* 0x0000004e803c723c */ /* 0x080ff0000008103c */
[----:B------:R-:W-:Y:S01]  /*20a80*/  HMMA.1688.F32.TF32 R48, R124, R78, R48 ;  /* 0x0000004e7c30723c */ /* 0x000fe20000081030 */
        /* <DEDUP_REMOVED lines=232> */
[----:B------:R-:W-:-:S02]  /*21910*/  SEL R28, RZ, 0x4, !P1 ;  /* 0x00000004ff1c7807 */ /* 0x000fc40004800000 */
[----:B------:R-:W-:Y:S02]  /*21920*/  IADD3 R34, P4, R34, R27, RZ ;  /* 0x0000001b22227210 */ /* 0x000fe40007f9e0ff */
[----:B------:R-:W-:Y:S01]  /*21930*/  SEL R28, R28, RZ, !P0 ;  /* 0x000000ff1c1c7207 */ /* 0x000fe20004000000 */
[--C-:B------:R-:W-:Y:S01]  /*21940*/  IMAD.X R192, R192, 0x1, R26.reuse, P3 ;  /* 0x00000001c0c07824 */ /* 0x100fe200018e061a */
[----:B------:R-:W-:Y:S01]  /*21950*/  STL [R1+0x39c], R65 ;  /* 0x00039c4101007387 */ /* 0x000fe20000100800 */
[----:B------:R-:W-:Y:S01]  /*21960*/  IMAD.X R194, R194, 0x1, R26, P4 ;  /* 0x00000001c2c27824 */ /* 0x000fe200020e061a */
[----:B------:R-:W-:Y:S01]  /*21970*/  ISETP.NE.U32.AND P1, PT, R28, RZ, PT ;  /* 0x000000ff1c00720c */ /* 0x000fe20003f25070 */
[----:B------:R-:W-:Y:S01]  /*21980*/  IMAD.MOV.U32 R28, RZ, RZ, R35 ;  /* 0x000000ffff1c7224 */ /* 0x000fe200078e0023 */
[----:B------:R1:W-:Y:S01]  /*21990*/  STL [R1+0x388], R64 ;  /* 0x0003884001007387 */ /* 0x0003e20000100800 */
[----:B------:R-:W-:-:S03]  /*219a0*/  IMAD.MOV.U32 R29, RZ, RZ, R192 ;  /* 0x000000ffff1d7224 */ /* 0x000fc600078e00c0 */
[----:B------:R4:W-:Y:S04]  /*219b0*/  STL [R1+0x370], R35 ;  /* 0x0003702301007387 */ /* 0x0009e80000100800 */
[----:B------:R5:W-:Y:S04]  /*219c0*/  STL [R1+0x358], R34 ;  /* 0x0003582201007387 */ /* 0x000be80000100800 */
        /* <DEDUP_REMOVED lines=12> */
[-C--:B---3--:R-:W-:Y:S02]  /*21a90*/  IADD3 R33, P3, R33, R27.reuse, RZ ;  /* 0x0000001b21217210 */ /* 0x088fe40007f7e0ff */
[----:B--2---:R-:W-:-:S03]  /*21aa0*/  IADD3 R32, P4, R32, R27, RZ ;  /* 0x0000001b20207210 */ /* 0x004fc60007f9e0ff */
[----:B------:R1:W-:Y:S04]  /*21ab0*/  STL [R1+0x340], R33 ;  /* 0x0003402101007387 */ /* 0x0003e80000100800 */
[----:B------:R2:W-:Y:S04]  /*21ac0*/  STL [R1+0x328], R32 ;  /* 0x0003282001007387 */ /* 0x0005e80000100800 */
[----:B------:R-:W3:Y:S04]  /*21ad0*/  LDL.LU R76, [R1] ;  /* 0x00000000014c7983 */ /* 0x000ee80000300800 */
[----:B------:R-:W3:Y:S04]  /*21ae0*/  LDL.LU R66, [R1+0x4] ;  /* 0x0000040001427983 */ /* 0x000ee80000300800 */
[----:B------:R-:W3:Y:S04]  /*21af0*/  LDL.LU R64, [R1+0x20] ;  /* 0x0000200001407983 */ /* 0x000ee80000300800 */
[----:B----4-:R-:W4:Y:S01]  /*21b00*/  LDL.LU R35, [R1+0x24] ;  /* 0x0000240001237983 */ /* 0x010f220000300800 */
[----:B------:R-:W-:-:S02]  /*21b10*/  IMAD.X R196, R196, 0x1, R26, P3 ;  /* 0x00000001c4c47824 */ /* 0x000fc400018e061a */
[----:B------:R-:W-:Y:S01]  /*21b20*/  IMAD.MOV.U32 R28, RZ, RZ, R33 ;  /* 0x000000ffff1c7224 */ /* 0x000fe200078e0021 */
[----:B------:R-:W4:Y:S01]  /*21b30*/  LDL.LU R65, [R1+0x40] ;  /* 0x0000400001417983 */ /* 0x000f220000300800 */
[----:B------:R-:W-:-:S03]  /*21b40*/  IMAD.MOV.U32 R29, RZ, RZ, R196 ;  /* 0x000000ffff1d7224 */ /* 0x000fc600078e00c4 */
[----:B-----5:R-:W5:Y:S04]  /*21b50*/  LDL.LU R34, [R1+0x44] ;  /* 0x0000440001227983 */ /* 0x020f680000300800 */
[----:B------:R2:W-:Y:S04]  /*21b60*/  LDGSTS.E [R30+0x7600], [R28.64], P2 ;  /* 0x076000001c1e7fae */ /* 0x0005e80009121848 */
[----:B-1----:R-:W5:Y:S01]  /*21b70*/  LDL.LU R33, [R1+0x60] ;  /* 0x0000600001217983 */ /* 0x002f620000300800 */
[----:B--2---:R-:W-:-:S03]  /*21b80*/  IMAD.MOV.U32 R28, RZ, RZ, R32 ;  /* 0x000000ffff1c7224 */ /* 0x004fc600078e0020 */
[----:B------:R-:W2:Y:S01]  /*21b90*/  LDL.LU R32, [R1+0x64] ;  /* 0x0000640001207983 */ /* 0x000ea20000300800 */
[----:B------:R-:W-:-:S04]  /*21ba0*/  IMAD.X R198, R198, 0x1, R26, P4 ;  /* 0x00000001c6c67824 */ /* 0x000fc800020e061a */
        /* <DEDUP_REMOVED lines=65> */
[----:B------:R-:W-:Y:S01]  /*21fc0*/  IMAD.X R76, R76, 0x1, R26, P3 ;  /* 0x000000014c4c7824 */ /* 0x000fe200018e061a */
[----:B----4-:R-:W-:Y:S01]  /*21fd0*/  IADD3 R35, P4, R35, R27, RZ ;  /* 0x0000001b23237210 */ /* 0x010fe20007f9e0ff */
[----:B------:R-:W-:Y:S01]  /*21fe0*/  STL [R1+0x4], R66 ;  /* 0x0000044201007387 */ /* 0x000fe20000100800 */
[----:B------:R-:W-:-:S03]  /*21ff0*/  IMAD.MOV.U32 R28, RZ, RZ, R66 ;  /* 0x000000ffff1c7224 */ /* 0x000fc600078e0042 */
[----:B------:R-:W-:Y:S01]  /*22000*/  IMAD.X R64, R64, 0x1, R26, P4 ;  /* 0x0000000140407824 */ /* 0x000fe200020e061a */
[----:B------:R1:W-:Y:S01]  /*22010*/  STL [R1], R76 ;  /* 0x0000004c01007387 */ /* 0x0003e20000100800 */
[----:B------:R-:W-:-:S03]  /*22020*/  IMAD.MOV.U32 R29, RZ, RZ, R76 ;  /* 0x000000ffff1d7224 */ /* 0x000fc600078e004c */
[----:B------:R-:W-:Y:S04]  /*22030*/  STL [R1+0x24], R35 ;  /* 0x0000242301007387 */ /* 0x000fe80000100800 */
[----:B------:R3:W-:Y:S04]  /*22040*/  STL [R1+0x20], R64 ;  /* 0x0000204001007387 */ /* 0x0007e80000100800 */
[----:B-1----:R-:W4:Y:S04]  /*22050*/  LDL.LU R76, [R1+0x80] ;  /* 0x00008000014c7983 */ /* 0x002f280000300800 */
[----:B------:R-:W4:Y:S04]  /*22060*/  LDL.LU R66, [R1+0x84] ;  /* 0x0000840001427983 */ /* 0x000f280000300800 */
[----:B------:R1:W-:Y:S02]  /*22070*/  LDGSTS.E [R30+0xb600], [R28.64], P2 ;  /* 0x0b6000001c1e7fae */ /* 0x0003e40009121848 */
[----:B-1----:R-:W-:-:S02]  /*22080*/  IMAD.MOV.U32 R28, RZ, RZ, R35 ;  /* 0x000000ffff1c7224 */ /* 0x002fc400078e0023 */
[----:B------:R-:W-:Y:S02]  /*22090*/  IMAD.MOV.U32 R29, RZ, RZ, R64 ;  /* 0x000000ffff1d7224 */ /* 0x000fe400078e0040 */
[----:B---3--:R-:W3:Y:S04]  /*220a0*/  LDL.LU R64, [R1+0xa0] ;  /* 0x0000a00001407983 */ /* 0x008ee80000300800 */
[----:B------:R-:W3:Y:S04]  /*220b0*/  LDL.LU R35, [R1+0xa4] ;  /* 0x0000a40001237983 */ /* 0x000ee80000300800 */
[----:B------:R1:W-:Y:S01]  /*220c0*/  LDGSTS.E [R30+0xbe00], [R28.64], P1 ;  /* 0x0be000001c1e7fae */ /* 0x0003e20008921848 */
[----:B------:R-:W-:-:S02]  /*220d0*/  ISETP.GT.AND P1, PT, R3, 0x63, PT ;  /* 0x000000630300780c */ /* 0x000fc40003f24270 */
[-C--:B-----5:R-:W-:Y:S02]  /*220e0*/  IADD3 R34, P3, R34, R27.reuse, RZ ;  /* 0x0000001b22227210 */ /* 0x0a0fe40007f7e0ff */
[----:B-1----:R-:W-:Y:S02]  /*220f0*/  SEL R28, RZ, 0x4, !P1 ;  /* 0x00000004ff1c7807 */ /* 0x002fe40004800000 */
[----:B------:R-:W-:Y:S02]  /*22100*/  ISETP.GT.AND P1, PT, R3, 0x67, PT ;  /* 0x000000670300780c */ /* 0x000fe40003f24270 */
[----:B------:R-:W-:Y:S02]  /*22110*/  SEL R28, R28, RZ, !P0 ;  /* 0x000000ff1c1c7207 */ /* 0x000fe40004000000 */
[----:B--2---:R-:W-:Y:S02]  /*22120*/  IADD3 R32, P4, R32, R27, RZ ;  /* 0x0000001b20207210 */ /* 0x004fe40007f9e0ff */
[----:B------:R-:W-:-:S02]  /*22130*/  ISETP.NE.U32.AND P2, PT, R28, RZ, PT ;  /* 0x000000ff1c00720c */ /* 0x000fc40003f45070 */
[----:B------:R-:W-:Y:S01]  /*22140*/  SEL R28, RZ, 0x4, !P1 ;  /* 0x00000004ff1c7807 */ /* 0x000fe20004800000 */
[----:B------:R-:W-:-:S03]  /*22150*/  IMAD.X R65, R65, 0x1, R26, P3 ;  /* 0x0000000141417824 */ /* 0x000fc600018e061a */
[----:B------:R-:W-:Y:S01]  /*22160*/  SEL R28, R28, RZ, !P0 ;  /* 0x000000ff1c1c7207 */ /* 0x000fe20004000000 */
[----:B------:R-:W-:Y:S01]  /*22170*/  IMAD.X R33, R33, 0x1, R26, P4 ;  /* 0x0000000121217824 */ /* 0x000fe200020e061a */
[----:B------:R-:W-:Y:S01]  /*22180*/  STL [R1+0x44], R34 ;  /* 0x0000442201007387 */ /* 0x000fe20000100800 */
[----:B------:R-:W-:Y:S01]  /*22190*/  IMAD.MOV.U32 R29, RZ, RZ, R65 ;  /* 0x000000ffff1d7224 */ /* 0x000fe200078e0041 */
[----:B------:R-:W-:Y:S01]  /*221a0*/  ISETP.NE.U32.AND P1, PT, R28, RZ, PT ;  /* 0x000000ff1c00720c */ /* 0x000fe20003f25070 */
[----:B------:R-:W-:Y:S01]  /*221b0*/  IMAD.MOV.U32 R28, RZ, RZ, R34 ;  /* 0x000000ffff1c7224 */ /* 0x000fe200078e0022 */
[----:B------:R1:W-:Y:S04]  /*221c0*/  STL [R1+0x40], R65 ;  /* 0x0000404101007387 */ /* 0x0003e80000100800 */
[----:B------:R-:W-:Y:S04]  /*221d0*/  STL [R1+0x64], R32 ;  /* 0x0000642001007387 */ /* 0x000fe80000100800 */
[----:B------:R2:W-:Y:S04]  /*221e0*/  STL [R1+0x60], R33 ;  /* 0x0000602101007387 */ /* 0x0005e80000100800 */
[----:B-1----:R-:W5:Y:S04]  /*221f0*/  LDL.LU R65, [R1+0xc0] ;  /* 0x0000c00001417983 */ /* 0x002f680000300800 */
[----:B------:R-:W5:Y:S04]  /*22200*/  LDL.LU R34, [R1+0xc4] ;  /* 0x0000c40001227983 */ /* 0x000f680000300800 */
[----:B------:R1:W-:Y:S02]  /*22210*/  LDGSTS.E [R30+0xc600], [R28.64], P2 ;  /* 0x0c6000001c1e7fae */ /* 0x0003e40009121848 */
[----:B-1----:R-:W-:-:S02]  /*22220*/  IMAD.MOV.U32 R29, RZ, RZ, R33 ;  /* 0x000000ffff1d7224 */ /* 0x002fc400078e0021 */
[----:B------:R-:W-:Y:S01]  /*22230*/  IMAD.MOV.U32 R28, RZ, RZ, R32 ;  /* 0x000000ffff1c7224 */ /* 0x000fe200078e0020 */
[----:B--2---:R-:W5:Y:S04]  /*22240*/  LDL.LU R33, [R1+0xe0] ;  /* 0x0000e00001217983 */ /* 0x004f680000300800 */
[----:B------:R-:W5:Y:S04]  /*22250*/  LDL.LU R32, [R1+0xe4] ;  /* 0x0000e40001207983 */ /* 0x000f680000300800 */
        /* <DEDUP_REMOVED lines=10> */
[----:B------:R-:W-:Y:S02]  /*22300*/  IMAD.X R76, R76, 0x1, R26, P3 ;  /* 0x000000014c4c7824 */ /* 0x000fe400018e061a */
[----:B------:R-:W-:Y:S02]  /*22310*/  IMAD.MOV.U32 R28, RZ, RZ, R66 ;  /* 0x000000ffff1c7224 */ /* 0x000fe400078e0042 */
[----:B------:R-:W-:Y:S01]  /*22320*/  IMAD.MOV.U32 R29, RZ, RZ, R76 ;  /* 0x000000ffff1d7224 */ /* 0x000fe200078e004c */
[----:B------:R1:W-:Y:S04]  /*22330*/  STL [R1+0x84], R66 ;  /* 0x0000844201007387 */ /* 0x0003e80000100800 */
[----:B------:R-:W-:Y:S04]  /*22340*/  STL [R1+0x80], R76 ;  /* 0x0000804c01007387 */ /* 0x000fe80000100800 */
[----:B------:R4:W-:Y:S01]  /*22350*/  LDGSTS.E [R30+0xd600], [R28.64], P2 ;  /* 0x0d6000001c1e7fae */ /* 0x0009e20009121848 */
[----:B---3--:R-:W-:-:S05]  /*22360*/  IADD3 R35, P4, R35, R27, RZ ;  /* 0x0000001b23237210 */ /* 0x008fca0007f9e0ff */
[----:B------:R-:W-:Y:S01]  /*22370*/  IMAD.X R64, R64, 0x1, R26, P4 ;  /* 0x0000000140407824 */ /* 0x000fe200020e061a */
[----:B------:R3:W-:Y:S01]  /*22380*/  STL [R1+0xa4], R35 ;  /* 0x0000a42301007387 */ /* 0x0007e20000100800 */
[----:B----4-:R-:W-:Y:S02]  /*22390*/  IMAD.MOV.U32 R28, RZ, RZ, R35 ;  /* 0x000000ffff1c7224 */ /* 0x010fe400078e0023 */
[----:B------:R-:W-:Y:S01]  /*223a0*/  IMAD.MOV.U32 R29, RZ, RZ, R64 ;  /* 0x000000ffff1d7224 */ /* 0x000fe200078e0040 */
[----:B------:R4:W-:Y:S04]  /*223b0*/  STL [R1+0xa0], R64 ;  /* 0x0000a04001007387 */ /* 0x0009e80000100800 */
[----:B-1----:R-:W2:Y:S04]  /*223c0*/  LDL.LU R66, [R1+0x100] ;  /* 0x0001000001427983 */ /* 0x002ea80000300800 */
[----:B---3--:R-:W3:Y:S04]  /*223d0*/  LDL.LU R35, [R1+0x104] ;  /* 0x0001040001237983 */ /* 0x008ee80000300800 */
[----:B------:R1:W-:Y:S01]  /*223e0*/  LDGSTS.E [R30+0xde00], [R28.64], P1 ;  /* 0x0de000001c1e7fae */ /* 0x0003e20008921848 */
[----:B------:R-:W-:-:S03]  /*223f0*/  ISETP.GT.AND P1, PT, R3, 0x73, PT ;  /* 0x000000730300780c */ /* 0x000fc60003f24270 */
[----:B------:R-:W2:Y:S04]  /*22400*/  LDL.LU R76, [R1+0x120] ;  /* 0x00012000014c7983 */ /* 0x000ea80000300800 */
[----:B----4-:R-:W4:Y:S01]  /*22410*/  LDL.LU R64, [R1+0x124] ;  /* 0x0001240001407983 */ /* 0x010f220000300800 */
[----:B-1----:R-:W-:Y:S02]  /*22420*/  SEL R28, RZ, 0x4, !P1 ;  /* 0x00000004ff1c7807 */ /* 0x002fe40004800000 */
[----:B------:R-:W-:Y:S02]  /*22430*/  ISETP.GT.AND P1, PT, R3, 0x77, PT ;  /* 0x000000770300780c */ /* 0x000fe40003f24270 */
[----:B------:R-:W-:-:S04]  /*22440*/  SEL R28, R28, RZ, !P0 ;  /* 0x000000ff1c1c7207 */ /* 0x000fc80004000000 */
[----:B------:R-:W-:Y:S02]  /*22450*/  ISETP.NE.U32.AND P2, PT, R28, RZ, PT ;  /* 0x000000ff1c00720c */ /* 0x000fe40003f45070 */
[----:B------:R-:W-:-:S04]  /*22460*/  SEL R28, RZ, 0x4, !P1 ;  /* 0x00000004ff1c7807 */ /* 0x000fc80004800000 */
[----:B------:R-:W-:Y:S02]  /*22470*/  SEL R28, R28, RZ, !P0 ;  /* 0x000000ff1c1c7207 */ /* 0x000fe40004000000 */
[----:B-----5:R-:W-:Y:S02]  /*22480*/  IADD3 R34, P3, R34, R27, RZ ;  /* 0x0000001b22227210 */ /* 0x020fe40007f7e0ff */
[----:B------:R-:W-:-:S03]  /*22490*/  ISETP.NE.U32.AND P1, PT, R28, RZ, PT ;  /* 0x000000ff1c00720c */ /* 0x000fc60003f25070 */
[----:B------:R-:W-:Y:S02]  /*224a0*/  IMAD.X R65, R65, 0x1, R26, P3 ;  /* 0x0000000141417824 */ /* 0x000fe400018e061a */
[----:B------:R-:W-:Y:S02]  /*224b0*/  IMAD.MOV.U32 R28, RZ, RZ, R34 ;  /* 0x000000ffff1c7224 */ /* 0x000fe400078e0022 */
[----:B------:R-:W-:Y:S01]  /*224c0*/  IMAD.MOV.U32 R29, RZ, RZ, R65 ;  /* 0x000000ffff1d7224 */ /* 0x000fe200078e0041 */
[----:B------:R-:W-:Y:S04]  /*224d0*/  STL [R1+0xc4], R34 ;  /* 0x0000c42201007387 */ /* 0x000fe80000100800 */
[----:B------:R-:W-:Y:S04]  /*224e0*/  STL [R1+0xc0], R65 ;  /* 0x0000c04101007387 */ /* 0x000fe80000100800 */
[----:B------:R1:W-:Y:S01]  /*224f0*/  LDGSTS.E [R30+0xe600], [R28.64], P2 ;  /* 0x0e6000001c1e7fae */ /* 0x0003e20009121848 */
[----:B------:R-:W-:-:S05]  /*22500*/  IADD3 R32, P4, R32, R27, RZ ;  /* 0x0000001b20207210 */ /* 0x000fca0007f9e0ff */
[----:B------:R-:W-:Y:S01]  /*22510*/  IMAD.X R33, R33, 0x1, R26, P4 ;  /* 0x0000000121217824 */ /* 0x000fe200020e061a */
[----:B------:R-:W-:Y:S03]  /*22520*/  STL [R1+0xe4], R32 ;  /* 0x0000e42001007387 */ /* 0x000fe60000100800 */
[----:B-1----:R-:W-:Y:S01]  /*22530*/  IMAD.MOV.U32 R29, RZ, RZ, R33 ;  /* 0x000000ffff1d7224 */ /* 0x002fe200078e0021 */
[----:B------:R1:W-:Y:S04]  /*22540*/  STL [R1+0xe0], R33 ;  /* 0x0000e02101007387 */ /* 0x0003e80000100800 */
[----:B------:R-:W5:Y:S01]  /*22550*/  LDL.LU R90, [R1+0x128] ;  /* 0x00012800015a7983 */ /* 0x000f620000300800 */
[----:B------:R-:W-:-:S03]  /*22560*/  IMAD.MOV.U32 R28, RZ, RZ, R32 ;  /* 0x000000ffff1c7224 */ /* 0x000fc600078e0020 */
[----:B-1----:R-:W5:Y:S04]  /*22570*/  LDL.LU R33, [R1+0x12c] ;  /* 0x00012c0001217983 */ /* 0x002f680000300800 */
[----:B------:R-:W5:Y:S04]  /*22580*/  LDL.LU R34, [R1+0x168] ;  /* 0x0001680001227983 */ /* 0x000f680000300800 */
[----:B------:R-:W5:Y:S04]  /*22590*/  LDL.LU R32, [R1+0x16c] ;  /* 0x00016c0001207983 */ /* 0x000f680000300800 */
[----:B------:R1:W-:Y:S01]  /*225a0*/  LDGSTS.E [R30+0xee00], [R28.64], P1 ;  /* 0x0ee000001c1e7fae */ /* 0x0003e20008921848 */
[----:B------:R-:W-:-:S03]  /*225b0*/  ISETP.GT.AND P1, PT, R3, 0x7b, PT ;  /* 0x0000007b0300780c */ /* 0x000fc60003f24270 */
[----:B------:R-:W2:Y:S04]  /*225c0*/  S2R R77, SR_TID.X ;  /* 0x00000000004d7919 */ /* 0x000ea80000002100 */
[----:B------:R-:W5:Y:S01]  /*225d0*/  LDL.LU R78, [R1+0x1ac] ;  /* 0x0001ac00014e7983 */ /* 0x000f620000300800 */
[----:B-1----:R-:W-:-:S03]  /*225e0*/  SEL R28, RZ, 0x4, !P1 ;  /* 0x00000004ff1c7807 */ /* 0x002fc60004800000 */
[----:B------:R-:W5:Y:S01]  /*225f0*/  LDL.LU R65, [R1+0x1ec] ;  /* 0x0001ec0001417983 */ /* 0x000f620000300800 */
[----:B------:R-:W-:Y:S02]  /*22600*/  ISETP.GT.AND P1, PT, R3, 0x7f, PT ;  /* 0x0000007f0300780c */ /* 0x000fe40003f24270 */
[----:B------:R-:W-:-:S04]  /*22610*/  SEL R28, R28, RZ, !P0 ;  /* 0x000000ff1c1c7207 */ /* 0x000fc80004000000 */
[----:B------:R-:W-:Y:S02]  /*22620*/  ISETP.NE.U32.AND P2, PT, R28, RZ, PT ;  /* 0x000000ff1c00720c */ /* 0x000fe40003f45070 */
[----:B------:R-:W-:-:S04]  /*22630*/  SEL R28, RZ, 0x4, !P1 ;  /* 0x00000004ff1c7807 */ /* 0x000fc80004800000 */
[----:B------:R-:W-:-:S04]  /*22640*/  SEL R28, R28, RZ, !P0 ;  /* 0x000000ff1c1c7207 */ /* 0x000fc80004000000 */
[----:B------:R-:W-:Y:S02]  /*22650*/  ISETP.NE.U32.AND P1, PT, R28, RZ, PT ;  /* 0x000000ff1c00720c */ /* 0x000fe40003f25070 */
[----:B---3--:R-:W-:-:S05]  /*22660*/  IADD3 R35, P3, R35, R27, RZ ;  /* 0x0000001b23237210 */ /* 0x008fca0007f7e0ff */
[----:B--2---:R-:W-:Y:S02]  /*22670*/  IMAD.X R66, R66, 0x1, R26, P3 ;  /* 0x0000000142427824 */ /* 0x004fe400018e061a */
[----:B------:R-:W-:Y:S02]  /*22680*/  IMAD.MOV.U32 R28, RZ, RZ, R35 ;  /* 0x000000ffff1c7224 */ /* 0x000fe400078e0023 */
[----:B------:R-:W-:Y:S01]  /*22690*/  IMAD.MOV.U32 R29, RZ, RZ, R66 ;  /* 0x000000ffff1d7224 */ /* 0x000fe200078e0042 */
[----:B----4-:R-:W-:-:S04]  /*226a0*/  IADD3 R64, P4, R64, R27, RZ ;  /* 0x0000001b40407210 */ /* 0x010fc80007f9e0ff */
[----:B------:R1:W-:Y:S01]  /*226b0*/  LDGSTS.E [R30+0xf600], [R28.64], P2 ;  /* 0x0f6000001c1e7fae */ /* 0x0003e20009121848 */
[----:B------:R-:W-:-:S03]  /*226c0*/  IMAD.X R76, R76, 0x1, R26, P4 ;  /* 0x000000014c4c7824 */ /* 0x000fc600020e061a */
[----:B------:R2:W-:Y:S04]  /*226d0*/  STL [R1+0x104], R35 ;  /* 0x0001042301007387 */ /* 0x0005e80000100800 */
[----:B------:R3:W-:Y:S01]  /*226e0*/  STL [R1+0x100], R66 ;  /* 0x0001004201007387 */ /* 0x0007e20000100800 */
[----:B-1----:R-:W-:Y:S02]  /*226f0*/  IMAD.MOV.U32 R28, RZ, RZ, R64 ;  /* 0x000000ffff1c7224 */ /* 0x002fe400078e0040 */
[----:B------:R-:W-:Y:S01]  /*22700*/  IMAD.MOV.U32 R29, RZ, RZ, R76 ;  /* 0x000000ffff1d7224 */ /* 0x000fe200078e004c */
[----:B--2---:R-:W-:Y:S01]  /*22710*/  LOP3.LUT R35, R77, 0x7f, RZ, 0xc0, !PT ;  /* 0x0000007f4d237812 */ /* 0x004fe200078ec0ff */
[----:B------:R-:W-:Y:S04]  /*22720*/  STL [R1+0x124], R64 ;  /* 0x0001244001007387 */ /* 0x000fe80000100800 */
[----:B------:R-:W2:Y:S04]  /*22730*/  LDL.LU R88, [R1+0x1a8] ;  /* 0x0001a80001587983 */ /* 0x000ea80000300800 */
[----:B------:R1:W-:Y:S04]  /*22740*/  STL [R1+0x120], R76 ;  /* 0x0001204c01007387 */ /* 0x0003e80000100800 */
[----:B------:R4:W-:Y:S01]  /*22750*/  LDGSTS.E [R30+0xfe00], [R28.64], P1 ;  /* 0x0fe000001c1e7fae */ /* 0x0009e20008921848 */
[----:B------:R-:W-:-:S03]  /*22760*/  ISETP.GE.AND P1, PT, R35, R3, PT ;  /* 0x000000032300720c */ /* 0x000fc60003f26270 */
[----:B---3--:R-:W3:Y:S01]  /*22770*/  LDL.LU R66, [R1+0x1e8] ;  /* 0x0001e80001427983 */ /* 0x008ee20000300800 */
[----:B------:R-:W-:-:S03]  /*22780*/  SEL R3, RZ, 0x4, P1 ;  /* 0x00000004ff037807 */ /* 0x000fc60000800000 */
[----:B------:R-:W3:Y:S01]  /*22790*/  LDL.LU R77, [R1+0x228] ;  /* 0x00022800014d7983 */ /* 0x000ee20000300800 */
[----:B------:R-:W-:-:S03]  /*227a0*/  SEL R3, R3, RZ, !P0 ;  /* 0x000000ff03037207 */ /* 0x000fc60004000000 */
[----:B-1----:R-:W3:Y:S01]  /*227b0*/  LDL.LU R76, [R1+0x22c] ;  /* 0x00022c00014c7983 */ /* 0x002ee20000300800 */
[----:B------:R-:W-:-:S03]  /*227c0*/  ISETP.NE.U32.AND P0, PT, R3, RZ, PT ;  /* 0x000000ff0300720c */ /* 0x000fc60003f05070 */
[----:B------:R-:W3:Y:S01]  /*227d0*/  LDL.LU R64, [R1+0x268] ;  /* 0x0002680001407983 */ /* 0x000ee20000300800 */
[----:B------:R-:W-:-:S03]  /*227e0*/  IMAD.U32 R3, RZ, RZ, UR5 ;  /* 0x00000005ff037e24 */ /* 0x000fc6000f8e00ff */
[----:B------:R-:W3:Y:S01]  /*227f0*/  LDL.LU R35, [R1+0x26c] ;  /* 0x00026c0001237983 */ /* 0x000ee20000300800 */
[----:B------:R-:W-:-:S03]  /*22800*/  IMAD R3, R3, 0x8000, R2 ;  /* 0x0000800003037824 */ /* 0x000fc600078e0202 */
[----:B------:R-:W0:Y:S01]  /*22810*/  LDGDEPBAR ;  /* 0x00000000000079af */ /* 0x000e220000000000 */
[----:B-----5:R-:W-:-:S04]  /*22820*/  IADD3 R33, P1, R33, UR7, RZ ;  /* 0x0000000721217c10 */ /* 0x020fc8000ff3e0ff */
[----:B------:R-:W-:Y:S01]  /*22830*/  IADD3.X R90, R90, UR6, RZ, P1, !PT ;  /* 0x000000065a5a7c10 */ /* 0x000fe20008ffe4ff */
[----:B----4-:R-:W-:Y:S01]  /*22840*/  IMAD.MOV.U32 R28, RZ, RZ, R33 ;  /* 0x000000ffff1c7224 */ /* 0x010fe200078e0021 */
[----:B------:R-:W-:-:S03]  /*22850*/  IADD3 R32, P2, R32, UR7, RZ ;  /* 0x0000000720207c10 */ /* 0x000fc6000ff5e0ff */
[----:B------:R-:W-:Y:S01]  /*22860*/  IMAD.MOV.U32 R29, RZ, RZ, R90 ;  /* 0x000000ffff1d7224 */ /* 0x000fe200078e005a */
[----:B------:R1:W-:Y:S01]  /*22870*/  STL [R1+0x12c], R33 ;  /* 0x00012c2101007387 */ /* 0x0003e20000100800 */
[----:B------:R-:W-:-:S03]  /*22880*/  IADD3.X R34, R34, UR6, RZ, P2, !PT ;  /* 0x0000000622227c10 */ /* 0x000fc600097fe4ff */
[----:B------:R-:W-:Y:S04]  /*22890*/  STL [R1+0x16c], R32 ;  /* 0x00016c2001007387 */ /* 0x000fe80000100800 */
[----:B------:R-:W-:Y:S04]  /*228a0*/  STL [R1+0x128], R90 ;  /* 0x0001285a01007387 */ /* 0x000fe80000100800 */
[----:B-1----:R-:W4:Y:S04]  /*228b0*/  LDL.LU R33, [R1+0x2ac] ;  /* 0x0002ac0001217983 */ /* 0x002f280000300800 */
[----:B------:R1:W-:Y:S04]  /*228c0*/  LDGSTS.E [R3+0x50000], [R28.64], P0 ;  /* 0x500000001c037fae */ /* 0x0003e80008121848 */
[----:B------:R5:W-:Y:S01]  /*228d0*/  STL [R1+0x168], R34 ;  /* 0x0001682201007387 */ /* 0x000be20000100800 */
[----:B-1----:R-:W-:-:S02]  /*228e0*/  IMAD.MOV.U32 R29, RZ, RZ, R34 ;  /* 0x000000ffff1d7224 */ /* 0x002fc400078e0022 */
[----:B------:R-:W-:Y:S01]  /*228f0*/  IMAD.MOV.U32 R28, RZ, RZ, R32 ;  /* 0x000000ffff1c7224 */ /* 0x000fe200078e0020 */
[----:B-----5:R-:W5:Y:S04]  /*22900*/  LDL.LU R34, [R1+0x2a8] ;  /* 0x0002a80001227983 */ /* 0x020f680000300800 */
[----:B------:R-:W5:Y:S04]  /*22910*/  LDL.LU R32, [R1+0x2e8] ;  /* 0x0002e80001207983 */ /* 0x000f680000300800 */
[----:B------:R-:W5:Y:S01]  /*22920*/  LDL.LU R30, [R1+0x2ec] ;  /* 0x0002ec00011e7983 */ /* 0x000f620000300800 */
[----:B------:R-:W-:-:S02]  /*22930*/  IADD3 R78, P1, R78, UR7, RZ ;  /* 0x000000074e4e7c10 */ /* 0x000fc4000ff3e0ff */
[----:B------:R-:W-:Y:S01]  /*22940*/  IADD3 R65, P2, R65, UR7, RZ ;  /* 0x0000000741417c10 */ /* 0x000fe2000ff5e0ff */
[----:B------:R1:W-:Y:S04]  /*22950*/  LDGSTS.E [R3+0x51000], [R28.64], P0 ;  /* 0x510000001c037fae */ /* 0x0003e80008121848 */
[----:B------:R-:W-:Y:S01]  /*22960*/  STL [R1+0x1ac], R78 ;  /* 0x0001ac4e01007387 */ /* 0x000fe20000100800 */
[----:B-1----:R-:W-:Y:S01]  /*22970*/  IMAD.MOV.U32 R28, RZ, RZ, R78 ;  /* 0x000000ffff1c7224 */ /* 0x002fe200078e004e */
[----:B--2---:R-:W-:-:S05]  /*22980*/  IADD3.X R88, R88, UR6, RZ, P1, !PT ;  /* 0x0000000658587c10 */ /* 0x004fca0008ffe4ff */
[----:B------:R1:W-:Y:S01]  /*22990*/  STL [R1+0x1a8], R88 ;  /* 0x0001a85801007387 */ /* 0x0003e20000100800 */
[----:B------:R-:W-:Y:S01]  /*229a0*/  IMAD.MOV.U32 R29, RZ, RZ, R88 ;  /* 0x000000ffff1d7224 */ /* 0x000fe200078e0058 */
[----:B---3--:R-:W-:Y:S02]  /*229b0*/  IADD3.X R66, R66, UR6, RZ, P2, !PT ;  /* 0x0000000642427c10 */ /* 0x008fe400097fe4ff */
[----:B------:R-:W-:Y:S04]  /*229c0*/  STL [R1+0x1ec], R65 ;  /* 0x0001ec4101007387 */ /* 0x000fe80000100800 */
[----:B------:R2:W-:Y:S04]  /*229d0*/  STL [R1+0x1e8], R66 ;  /* 0x0001e84201007387 */ /* 0x0005e80000100800 */
[----:B-1----:R-:W3:Y:S04]  /*229e0*/  LDL.LU R88, [R1+0x130] ;  /* 0x0001300001587983 */ /* 0x002ee80000300800 */
[----:B------:R-:W3:Y:S01]  /*229f0*/  LDL.LU R78, [R1+0x134] ;  /* 0x00013400014e7983 */ /* 0x000ee20000300800 */
[----:B------:R-:W-:-:S03]  /*22a00*/  IADD3 R76, P1, R76, UR7, RZ ;  /* 0x000000074c4c7c10 */ /* 0x000fc6000ff3e0ff */
[----:B------:R1:W-:Y:S01]  /*22a10*/  LDGSTS.E [R3+0x52000], [R28.64], P0 ;  /* 0x520000001c037fae */ /* 0x0003e20008121848 */
[----:B------:R-:W-:Y:S02]  /*22a20*/  IADD3 R35, P2, R35, UR7, RZ ;  /* 0x0000000723237c10 */ /* 0x000fe4000ff5e0ff */
[----:B------:R-:W-:Y:S01]  /*22a30*/  IADD3.X R77, R77, UR6, RZ, P1, !PT ;  /* 0x000000064d4d7c10 */ /* 0x000fe20008ffe4ff */
[----:B-1----:R-:W-:Y:S02]  /*22a40*/  IMAD.MOV.U32 R29, RZ, RZ, R66 ;  /* 0x000000ffff1d7224 */ /* 0x002fe400078e0042 */
[----:B------:R-:W-:Y:S01]  /*22a50*/  IMAD.MOV.U32 R28, RZ, RZ, R65 ;  /* 0x000000ffff1c7224 */ /* 0x000fe200078e0041 */
[----:B--2---:R-:W2:Y:S04]  /*22a60*/  LDL.LU R66, [R1+0x170] ;  /* 0x0001700001427983 */ /* 0x004ea80000300800 */
[----:B------:R-:W2:Y:S01]  /*22a70*/  LDL.LU R65, [R1+0x174] ;  /* 0x0001740001417983 */ /* 0x000ea20000300800 */
[----:B------:R-:W-:-:S03]  /*22a80*/  IADD3.X R64, R64, UR6, RZ, P2, !PT ;  /* 0x0000000640407c10 */ /* 0x000fc600097fe4ff */
[----:B------:R-:W-:Y:S04]  /*22a90*/  STL [R1+0x22c], R76 ;  /* 0x00022c4c01007387 */ /* 0x000fe80000100800 */
[----:B------:R1:W-:Y:S04]  /*22aa0*/  LDGSTS.E [R3+0x53000], [R28.64], P0 ;  /* 0x530000001c037fae */ /* 0x0003e80008121848 */
[----:B------:R1:W-:Y:S04]  /*22ab0*/  STL [R1+0x228], R77 ;  /* 0x0002284d01007387 */ /* 0x0003e80000100800 */
[----:B------:R-:W-:Y:S01]  /*22ac0*/  STL [R1+0x26c], R35 ;  /* 0x00026c2301007387 */ /* 0x000fe20000100800 */
[----:B----4-:R-:W-:Y:S01]  /*22ad0*/  IADD3 R33, P1, R33, UR7, RZ ;  /* 0x0000000721217c10 */ /* 0x010fe2000ff3e0ff */
[----:B-1----:R-:W-:-:S02]  /*22ae0*/  IMAD.MOV.U32 R28, RZ, RZ, R76 ;  /* 0x000000ffff1c7224 */ /* 0x002fc400078e004c */
[----:B------:R1:W-:Y:S01]  /*22af0*/  STL [R1+0x268], R64 ;  /* 0x0002684001007387 */ /* 0x0003e20000100800 */
[----:B------:R-:W-:-:S03]  /*22b00*/  IMAD.MOV.U32 R29, RZ, RZ, R77 ;  /* 0x000000ffff1d7224 */ /* 0x000fc600078e004d */
[----:B------:R-:W4:Y:S04]  /*22b10*/  LDL.LU R77, [R1+0x1b0] ;  /* 0x0001b000014d7983 */ /* 0x000f280000300800 */
[----:B------:R-:W4:Y:S04]  /*22b20*/  LDL.LU R76, [R1+0x1b4] ;  /* 0x0001b400014c7983 */ /* 0x000f280000300800 */
[----:B------:R1:W-:Y:S01]  /*22b30*/  LDGSTS.E [R3+0x54000], [R28.64], P0 ;  /* 0x540000001c037fae */ /* 0x0003e20008121848 */
[----:B-----5:R-:W-:Y:S02]  /*22b40*/  IADD3.X R34, R34, UR6, RZ, P1, !PT ;  /* 0x0000000622227c10 */ /* 0x020fe40008ffe4ff */
[----:B------:R-:W-:Y:S01]  /*22b50*/  IADD3 R30, P2, R30, UR7, RZ ;  /* 0x000000071e1e7c10 */ /* 0x000fe2000ff5e0ff */
[----:B-1----:R-:W-:-:S02]  /*22b60*/  IMAD.MOV.U32 R28, RZ, RZ, R35 ;  /* 0x000000ffff1c7224 */ /* 0x002fc400078e0023 */
[----:B------:R-:W-:Y:S02]  /*22b70*/  IMAD.MOV.U32 R29, RZ, RZ, R64 ;  /* 0x000000ffff1d7224 */ /* 0x000fe400078e0040 */
[----:B------:R-:W5:Y:S01]  /*22b80*/  LDL.LU R64, [R1+0x1f0] ;  /* 0x0001f00001407983 */ /* 0x000f620000300800 */
[----:B------:R-:W-:-:S03]  /*22b90*/  IADD3.X R32, R32, UR6, RZ, P2, !PT ;  /* 0x0000000620207c10 */ /* 0x000fc600097fe4ff */
[----:B------:R-:W5:Y:S04]  /*22ba0*/  LDL.LU R35, [R1+0x1f4] ;  /* 0x0001f40001237983 */ /* 0x000f680000300800 */
[----:B------:R1:W-:Y:S04]  /*22bb0*/  LDGSTS.E [R3+0x55000], [R28.64], P0 ;  /* 0x550000001c037fae */ /* 0x0003e80008121848 */
[----:B------:R-:W-:Y:S04]  /*22bc0*/  STL [R1+0x2ac], R33 ;  /* 0x0002ac2101007387 */ /* 0x000fe80000100800 */
[----:B------:R1:W-:Y:S02]  /*22bd0*/  STL [R1+0x2a8], R34 ;  /* 0x0002a82201007387 */ /* 0x0003e40000100800 */
[----:B-1----:R-:W-:-:S02]  /*22be0*/  IMAD.MOV.U32 R28, RZ, RZ, R33 ;  /* 0x000000ffff1c7224 */ /* 0x002fc400078e0021 */
[----:B------:R-:W-:Y:S01]  /*22bf0*/  IMAD.MOV.U32 R29, RZ, RZ, R34 ;  /* 0x000000ffff1d7224 */ /* 0x000fe200078e0022 */
[----:B------:R-:W-:Y:S04]  /*22c00*/  STL [R1+0x2ec], R30 ;  /* 0x0002ec1e01007387 */ /* 0x000fe80000100800 */
[----:B------:R1:W-:Y:S04]  /*22c10*/  STL [R1+0x2e8], R32 ;  /* 0x0002e82001007387 */ /* 0x0003e80000100800 */
[----:B------:R1:W-:Y:S04]  /*22c20*/  LDGSTS.E [R3+0x56000], [R28.64], P0 ;  /* 0x560000001c037fae */ /* 0x0003e80008121848 */
[----:B------:R-:W5:Y:S04]  /*22c30*/  LDL.LU R34, [R1+0x230] ;  /* 0x0002300001227983 */ /* 0x000f680000300800 */
[----:B------:R-:W5:Y:S01]  /*22c40*/  LDL.LU R33, [R1+0x234] ;  /* 0x0002340001217983 */ /* 0x000f620000300800 */
[----:B-1----:R-:W-:-:S02]  /*22c50*/  IMAD.MOV.U32 R29, RZ, RZ, R32 ;  /* 0x000000ffff1d7224 */ /* 0x002fc400078e0020 */
[----:B------:R-:W-:Y:S01]  /*22c60*/  IMAD.MOV.U32 R28, RZ, RZ, R30 ;  /* 0x000000ffff1c7224 */ /* 0x000fe200078e001e */
[----:B------:R-:W5:Y:S04]  /*22c70*/  LDL.LU R32, [R1+0x270] ;  /* 0x0002700001207983 */ /* 0x000f680000300800 */
[----:B------:R-:W5:Y:S01]  /*22c80*/  LDL.LU R30, [R1+0x274] ;  /* 0x00027400011e7983 */ /* 0x000f620000300800 */
[----:B------:R-:W-:-:S03]  /*22c90*/  LOP3.LUT R90, R2, 0x10, RZ, 0x3c, !PT ;  /* 0x00000010025a7812 */ /* 0x000fc600078e3cff */
[----:B------:R1:W-:Y:S02]  /*22ca0*/  LDGSTS.E [R3+0x57000], [R28.64], P0 ;  /* 0x570000001c037fae */ /* 0x0003e40008121848 */
[----:B-1----:R-:W-:-:S04]  /*22cb0*/  IMAD.U32 R3, RZ, RZ, UR5 ;  /* 0x00000005ff037e24 */ /* 0x002fc8000f8e00ff */
[----:B------:R-:W-:Y:S01]  /*22cc0*/  IMAD R3, R3, 0x8000, R90 ;  /* 0x0000800003037824 */ /* 0x000fe200078e025a */
[----:B---3--:R-:W-:-:S04]  /*22cd0*/  IADD3 R78, P1, R78, UR7, RZ ;  /* 0x000000074e4e7c10 */ /* 0x008fc8000ff3e0ff */
[----:B------:R-:W-:Y:S01]  /*22ce0*/  IADD3.X R88, R88, UR6, RZ, P1, !PT ;  /* 0x0000000658587c10 */ /* 0x000fe20008ffe4ff */
[----:B------:R-:W-:Y:S01]  /*22cf0*/  IMAD.MOV.U32 R28, RZ, RZ, R78 ;  /* 0x000000ffff1c7224 */ /* 0x000fe200078e004e */
[----:B------:R1:W-:Y:S03]  /*22d00*/  STL [R1+0x134], R78 ;  /* 0x0001344e01007387 */ /* 0x0003e60000100800 */
[----:B------:R-:W-:-:S05]  /*22d10*/  IMAD.MOV.U32 R29, RZ, RZ, R88 ;  /* 0x000000ffff1d7224 */ /* 0x000fca00078e0058 */
[----:B------:R3:W-:Y:S01]  /*22d20*/  LDGSTS.E [R3+0x50200], [R28.64], P0 ;  /* 0x502000001c037fae */ /* 0x0007e20008121848 */
[----:B--2---:R-:W-:-:S04]  /*22d30*/  IADD3 R65, P2, R65, UR7, RZ ;  /* 0x0000000741417c10 */ /* 0x004fc8000ff5e0ff */
[----:B------:R-:W-:Y:S01]  /*22d40*/  IADD3.X R66, R66, UR6, RZ, P2, !PT ;  /* 0x0000000642427c10 */ /* 0x000fe200097fe4ff */
[----:B------:R-:W-:Y:S04]  /*22d50*/  STL [R1+0x174], R65 ;  /* 0x0001744101007387 */ /* 0x000fe80000100800 */
[----:B------:R2:W-:Y:S01]  /*22d60*/  STL [R1+0x130], R88 ;  /* 0x0001305801007387 */ /* 0x0005e20000100800 */
[----:B---3--:R-:W-:-:S03]  /*22d70*/  IMAD.MOV.U32 R29, RZ, RZ, R66 ;  /* 0x000000ffff1d7224 */ /* 0x008fc600078e0042 */
[----:B-1----:R-:W3:Y:S01]  /*22d80*/  LDL.LU R78, [R1+0x2b4] ;  /* 0x0002b400014e7983 */ /* 0x002ee20000300800 */
[----:B------:R-:W-:-:S03]  /*22d90*/  IMAD.MOV.U32 R28, RZ, RZ, R65 ;  /* 0x000000ffff1c7224 */ /* 0x000fc600078e0041 */
[----:B------:R1:W-:Y:S04]  /*22da0*/  STL [R1+0x170], R66 ;  /* 0x0001704201007387 */ /* 0x0003e80000100800 */
[----:B--2---:R-:W2:Y:S04]  /*22db0*/  LDL.LU R88, [R1+0x2b0] ;  /* 0x0002b00001587983 */ /* 0x004ea80000300800 */
[----:B------:R4:W-:Y:S04]  /*22dc0*/  LDGSTS.E [R3+0x51200], [R28.64], P0 ;  /* 0x512000001c037fae */ /* 0x0009e80008121848 */
[----:B-1----:R-:W2:Y:S01]  /*22dd0*/  LDL.LU R66, [R1+0x2f0] ;  /* 0x0002f00001427983 */ /* 0x002ea20000300800 */
[----:B----4-:R-:W-:-:S03]  /*22de0*/  IADD3 R76, P1, R76, UR7, RZ ;  /* 0x000000074c4c7c10 */ /* 0x010fc6000ff3e0ff */
[----:B------:R-:W4:Y:S01]  /*22df0*/  LDL.LU R65, [R1+0x2f4] ;  /* 0x0002f40001417983 */ /* 0x000f220000300800 */
[----:B------:R-:W-:Y:S01]  /*22e00*/  IADD3.X R77, R77, UR6, RZ, P1, !PT ;  /* 0x000000064d4d7c10 */ /* 0x000fe20008ffe4ff */
[----:B------:R-:W-:Y:S02]  /*22e10*/  IMAD.MOV.U32 R28, RZ, RZ, R76 ;  /* 0x000000ffff1c7224 */ /* 0x000fe400078e004c */
[----:B------:R1:W-:Y:S02]  /*22e20*/  STL [R1+0x1b4], R76 ;  /* 0x0001b44c01007387 */ /* 0x0003e40000100800 */
[----:B------:R-:W-:Y:S02]  /*22e30*/  IMAD.MOV.U32 R29, RZ, RZ, R77 ;  /* 0x000000ffff1d7224 */ /* 0x000fe400078e004d */
[----:B------:R1:W-:Y:S04]  /*22e40*/  STL [R1+0x1b0], R77 ;  /* 0x0001b04d01007387 */ /* 0x0003e80000100800 */
[----:B------:R1:W-:Y:S01]  /*22e50*/  LDGSTS.E [R3+0x52200], [R28.64], P0 ;  /* 0x522000001c037fae */ /* 0x0003e20008121848 */
[----:B-----5:R-:W-:-:S04]  /*22e60*/  IADD3 R35, P2, R35, UR7, RZ ;  /* 0x0000000723237c10 */ /* 0x020fc8000ff5e0ff */
[----:B------:R-:W-:Y:S01]  /*22e70*/  IADD3.X R64, R64, UR6, RZ, P2, !PT ;  /* 0x0000000640407c10 */ /* 0x000fe200097fe4ff */
[----:B------:R-:W-:Y:S01]  /*22e80*/  STL [R1+0x1f4], R35 ;  /* 0x0001f42301007387 */ /* 0x000fe20000100800 */
[----:B-1----:R-:W-:-:S03]  /*22e90*/  IMAD.MOV.U32 R28, RZ, RZ, R35 ;  /* 0x000000ffff1c7224 */ /* 0x002fc600078e0023 */
[----:B------:R-:W5:Y:S01]  /*22ea0*/  LDL.LU R76, [R1+0x13c] ;  /* 0x00013c00014c7983 */ /* 0x000f620000300800 */
[----:B------:R-:W-:-:S03]  /*22eb0*/  IMAD.MOV.U32 R29, RZ, RZ, R64 ;  /* 0x000000ffff1d7224 */ /* 0x000fc600078e0040 */
[----:B------:R1:W-:Y:S04]  /*22ec0*/  STL [R1+0x1f0], R64 ;  /* 0x0001f04001007387 */ /* 0x0003e80000100800 */
[----:B------:R-:W5:Y:S04]  /*22ed0*/  LDL.LU R77, [R1+0x138] ;  /* 0x00013800014d7983 */ /* 0x000f680000300800 */
[----:B------:R1:W-:Y:S04]  /*22ee0*/  LDGSTS.E [R3+0x53200], [R28.64], P0 ;  /* 0x532000001c037fae */ /* 0x0003e80008121848 */
[----:B-1----:R-:W5:Y:S04]  /*22ef0*/  LDL.LU R64, [R1+0x178] ;  /* 0x0001780001407983 */ /* 0x002f680000300800 */
[----:B------:R-:W5:Y:S01]  /*22f00*/  LDL.LU R35, [R1+0x17c] ;  /* 0x00017c0001237983 */ /* 0x000f620000300800 */
[----:B------:R-:W-:-:S04]  /*22f10*/  IADD3 R33, P1, R33, UR7, RZ ;  /* 0x0000000721217c10 */ /* 0x000fc8000ff3e0ff */
[----:B------:R-:W-:Y:S01]  /*22f20*/  IADD3.X R34, R34, UR6, RZ, P1, !PT ;  /* 0x0000000622227c10 */ /* 0x000fe20008ffe4ff */
[----:B------:R-:W-:Y:S01]  /*22f30*/  STL [R1+0x234], R33 ;  /* 0x0002342101007387 */ /* 0x000fe20000100800 */
[----:B------:R-:W-:-:S03]  /*22f40*/  IADD3 R30, P2, R30, UR7, RZ ;  /* 0x000000071e1e7c10 */ /* 0x000fc6000ff5e0ff */
[----:B------:R1:W-:Y:S01]  /*22f50*/  STL [R1+0x230], R34 ;  /* 0x0002302201007387 */ /* 0x0003e20000100800 */
[----:B------:R-:W-:Y:S01]  /*22f60*/  IADD3.X R32, R32, UR6, RZ, P2, !PT ;  /* 0x0000000620207c10 */ /* 0x000fe200097fe4ff */
[----:B------:R-:W-:Y:S02]  /*22f70*/  IMAD.MOV.U32 R28, RZ, RZ, R33 ;  /* 0x000000ffff1c7224 */ /* 0x000fe400078e0021 */
[----:B------:R-:W-:Y:S01]  /*22f80*/  STL [R1+0x274], R30 ;  /* 0x0002741e01007387 */ /* 0x000fe20000100800 */
[----:B------:R-:W-:-:S03]  /*22f90*/  IMAD.MOV.U32 R29, RZ, RZ, R34 ;  /* 0x000000ffff1d7224 */ /* 0x000fc600078e0022 */
[----:B------:R1:W-:Y:S04]  /*22fa0*/  STL [R1+0x270], R32 ;  /* 0x0002702001007387 */ /* 0x0003e80000100800 */
[----:B-1----:R-:W5:Y:S04]  /*22fb0*/  LDL.LU R34, [R1+0x1b8] ;  /* 0x0001b80001227983 */ /* 0x002f680000300800 */
[----:B------:R-:W5:Y:S04]  /*22fc0*/  LDL.LU R33, [R1+0x1bc] ;  /* 0x0001bc0001217983 */ /* 0x000f680000300800 */
[----:B------:R1:W-:Y:S02]  /*22fd0*/  LDGSTS.E [R3+0x54200], [R28.64], P0 ;  /* 0x542000001c037fae */ /* 0x0003e40008121848 */
[----:B-1----:R-:W-:-:S02]  /*22fe0*/  IMAD.MOV.U32 R29, RZ, RZ, R32 ;  /* 0x000000ffff1d7224 */ /* 0x002fc400078e0020 */
[----:B------:R-:W-:Y:S01]  /*22ff0*/  IMAD.MOV.U32 R28, RZ, RZ, R30 ;  /* 0x000000ffff1c7224 */ /* 0x000fe200078e001e */
[----:B------:R-:W5:Y:S04]  /*23000*/  LDL.LU R32, [R1+0x1f8] ;  /* 0x0001f80001207983 */ /* 0x000f680000300800 */
[----:B------:R-:W5:Y:S04]  /*23010*/  LDL.LU R30, [R1+0x1fc] ;  /* 0x0001fc00011e7983 */ /* 0x000f680000300800 */
[----:B------:R1:W-:Y:S01]  /*23020*/  LDGSTS.E [R3+0x55200], [R28.64], P0 ;  /* 0x552000001c037fae */ /* 0x0003e20008121848 */
[----:B---3--:R-:W-:-:S04]  /*23030*/  IADD3 R78, P1, R78, UR7, RZ ;  /* 0x000000074e4e7c10 */ /* 0x008fc8000ff3e0ff */
[----:B--2---:R-:W-:Y:S01]  /*23040*/  IADD3.X R88, R88, UR6, RZ, P1, !PT ;  /* 0x0000000658587c10 */ /* 0x004fe20008ffe4ff */
[----:B------:R-:W-:Y:S01]  /*23050*/  STL [R1+0x2b4], R78 ;  /* 0x0002b44e01007387 */ /* 0x000fe20000100800 */
[----:B-1----:R-:W-:-:S03]  /*23060*/  IMAD.MOV.U32 R28, RZ, RZ, R78 ;  /* 0x000000ffff1c7224 */ /* 0x002fc600078e004e */
[----:B------:R1:W-:Y:S01]  /*23070*/  STL [R1+0x2b0], R88 ;  /* 0x0002b05801007387 */ /* 0x0003e20000100800 */
[----:B----4-:R-:W-:Y:S01]  /*23080*/  IADD3 R65, P2, R65, UR7, RZ ;  /* 0x0000000741417c10 */ /* 0x010fe2000ff5e0ff */
[----:B------:R-:W-:-:S03]  /*23090*/  IMAD.MOV.U32 R29, RZ, RZ, R88 ;  /* 0x000000ffff1d7224 */ /* 0x000fc600078e0058 */
[----:B------:R-:W-:Y:S01]  /*230a0*/  IADD3.X R66, R66, UR6, RZ, P2, !PT ;  /* 0x0000000642427c10 */ /* 0x000fe200097fe4ff */
[----:B------:R-:W-:Y:S04]  /*230b0*/  STL [R1+0x2f4], R65 ;  /* 0x0002f44101007387 */ /* 0x000fe80000100800 */
[----:B------:R2:W-:Y:S04]  /*230c0*/  STL [R1+0x2f0], R66 ;  /* 0x0002f04201007387 */ /* 0x0005e80000100800 */
[----:B-1----:R-:W3:Y:S04]  /*230d0*/  LDL.LU R88, [R1+0x238] ;  /* 0x0002380001587983 */ /* 0x002ee80000300800 */
[----:B------:R-:W4:Y:S04]  /*230e0*/  LDL.LU R78, [R1+0x23c] ;  /* 0x00023c00014e7983 */ /* 0x000f280000300800 */
[----:B------:R1:W-:Y:S01]  /*230f0*/  LDGSTS.E [R3+0x56200], [R28.64], P0 ;  /* 0x562000001c037fae */ /* 0x0003e20008121848 */
[----:B-----5:R-:W-:Y:S01]  /*23100*/  IADD3 R76, P1, R76, UR7, RZ ;  /* 0x000000074c4c7c10 */ /* 0x020fe2000ff3e0ff */
[----:B-1----:R-:W-:-:S02]  /*23110*/  IMAD.MOV.U32 R28, RZ, RZ, R65 ;  /* 0x000000ffff1c7224 */ /* 0x002fc400078e0041 */
[----:B------:R-:W-:Y:S02]  /*23120*/  IMAD.MOV.U32 R29, RZ, RZ, R66 ;  /* 0x000000ffff1d7224 */ /* 0x000fe400078e0042 */
[----:B--2---:R-:W2:Y:S01]  /*23130*/  LDL.LU R66, [R1+0x278] ;  /* 0x0002780001427983 */ /* 0x004ea20000300800 */
[----:B------:R-:W-:-:S03]  /*23140*/  IADD3.X R77, R77, UR6, RZ, P1, !PT ;  /* 0x000000064d4d7c10 */ /* 0x000fc60008ffe4ff */
[----:B------:R-:W5:Y:S04]  /*23150*/  LDL.LU R65, [R1+0x27c] ;  /* 0x00027c0001417983 */ /* 0x000f680000300800 */
[----:B------:R1:W-:Y:S01]  /*23160*/  LDGSTS.E [R3+0x57200], [R28.64], P0 ;  /* 0x572000001c037fae */ /* 0x0003e20008121848 */
[----:B------:R-:W-:-:S03]  /*23170*/  IADD3 R35, P2, R35, UR7, RZ ;  /* 0x0000000723237c10 */ /* 0x000fc6000ff5e0ff */
[----:B------:R1:W-:Y:S01]  /*23180*/  STL [R1+0x13c], R76 ;  /* 0x00013c4c01007387 */ /* 0x0003e20000100800 */
[----:B------:R-:W-:Y:S01]  /*23190*/  IADD3.X R64, R64, UR6, RZ, P2, !PT ;  /* 0x0000000640407c10 */ /* 0x000fe200097fe4ff */
[----:B-1----:R-:W-:Y:S02]  /*231a0*/  IMAD.U32 R3, RZ, RZ, UR5 ;  /* 0x00000005ff037e24 */ /* 0x002fe4000f8e00ff */
[----:B------:R-:W-:Y:S01]  /*231b0*/  STL [R1+0x17c], R35 ;  /* 0x00017c2301007387 */ /* 0x000fe20000100800 */
[----:B------:R-:W-:Y:S02]  /*231c0*/  IMAD.MOV.U32 R28, RZ, RZ, R76 ;  /* 0x000000ffff1c7224 */ /* 0x000fe400078e004c */
[----:B------:R-:W-:Y:S01]  /*231d0*/  IMAD R3, R3, 0x8000, R89 ;  /* 0x0000800003037824 */ /* 0x000fe200078e0259 */
[----:B------:R1:W-:Y:S01]  /*231e0*/  STL [R1+0x138], R77 ;  /* 0x0001384d01007387 */ /* 0x0003e20000100800 */
[----:B------:R-:W-:-:S03]  /*231f0*/  IMAD.MOV.U32 R29, RZ, RZ, R77 ;  /* 0x000000ffff1d7224 */ /* 0x000fc600078e004d */
[----:B------:R-:W2:Y:S04]  /*23200*/  LDL.LU R76, [R1+0x2bc] ;  /* 0x0002bc00014c7983 */ /* 0x000ea80000300800 */
[----:B------:R1:W-:Y:S04]  /*23210*/  LDGSTS.E [R3+0x50400], [R28.64], P0 ;  /* 0x504000001c037fae */ /* 0x0003e80008121848 */
[----:B------:R1:W-:Y:S04]  /*23220*/  STL [R1+0x178], R64 ;  /* 0x0001784001007387 */ /* 0x0003e80000100800 */
[----:B-1----:R-:W2:Y:S01]  /*23230*/  LDL.LU R77, [R1+0x2b8] ;  /* 0x0002b800014d7983 */ /* 0x002ea20000300800 */
[----:B------:R-:W-:Y:S01]  /*23240*/  IMAD.MOV.U32 R29, RZ, RZ, R64 ;  /* 0x000000ffff1d7224 */ /* 0x000fe200078e0040 */
[----:B------:R-:W-:Y:S01]  /*23250*/  IADD3 R33, P1, R33, UR7, RZ ;  /* 0x0000000721217c10 */ /* 0x000fe2000ff3e0ff */
[----:B------:R-:W-:Y:S01]  /*23260*/  IMAD.MOV.U32 R28, RZ, RZ, R35 ;  /* 0x000000ffff1c7224 */ /* 0x000fe200078e0023 */
[----:B------:R-:W2:Y:S02]  /*23270*/  LDL.LU R64, [R1+0x2f8] ;  /* 0x0002f80001407983 */ /* 0x000ea40000300800 */
[----:B------:R-:W-:-:S02]  /*23280*/  IADD3.X R34, R34, UR6, RZ, P1, !PT ;  /* 0x0000000622227c10 */ /* 0x000fc40008ffe4ff */
[----:B------:R-:W2:Y:S04]  /*23290*/  LDL.LU R35, [R1+0x2fc] ;  /* 0x0002fc0001237983 */ /* 0x000ea80000300800 */
[----:B------:R1:W-:Y:S04]  /*232a0*/  LDGSTS.E [R3+0x51400], [R28.64], P0 ;  /* 0x514000001c037fae */ /* 0x0003e80008121848 */
[----:B------:R1:W-:Y:S04]  /*232b0*/  STL [R1+0x1bc], R33 ;  /* 0x0001bc2101007387 */ /* 0x0003e80000100800 */
[----:B------:R1:W-:Y:S01]  /*232c0*/  STL [R1+0x1b8], R34 ;  /* 0x0001b82201007387 */ /* 0x0003e20000100800 */
[----:B------:R-:W-:Y:S01]  /*232d0*/  IADD3 R30, P2, R30, UR7, RZ ;  /* 0x000000071e1e7c10 */ /* 0x000fe2000ff5e0ff */
[----:B-1----:R-:W-:-:S02]  /*232e0*/  IMAD.MOV.U32 R28, RZ, RZ, R33 ;  /* 0x000000ffff1c7224 */ /* 0x002fc400078e0021 */
[----:B------:R-:W-:Y:S01]  /*232f0*/  IMAD.MOV.U32 R29, RZ, RZ, R34 ;  /* 0x000000ffff1d7224 */ /* 0x000fe200078e0022 */
[----:B------:R-:W-:Y:S01]  /*23300*/  IADD3.X R32, R32, UR6, RZ, P2, !PT ;  /* 0x0000000620207c10 */ /* 0x000fe200097fe4ff */
[----:B------:R-:W-:Y:S04]  /*23310*/  STL [R1+0x1fc], R30 ;  /* 0x0001fc1e01007387 */ /* 0x000fe80000100800 */
[----:B------:R-:W2:Y:S04]  /*23320*/  LDL.LU R33, [R1+0x144] ;  /* 0x0001440001217983 */ /* 0x000ea80000300800 */
[----:B------:R1:W-:Y:S04]  /*23330*/  STL [R1+0x1f8], R32 ;  /* 0x0001f82001007387 */ /* 0x0003e80000100800 */
[----:B------:R1:W-:Y:S04]  /*23340*/  LDGSTS.E [R3+0x52400], [R28.64], P0 ;  /* 0x524000001c037fae */ /* 0x0003e80008121848 */
[----:B------:R-:W2:Y:S01]  /*23350*/  LDL.LU R34, [R1+0x140] ;  /* 0x0001400001227983 */ /* 0x000ea20000300800 */
[----:B-1----:R-:W-:-:S02]  /*23360*/  IMAD.MOV.U32 R29, RZ, RZ, R32 ;  /* 0x000000ffff1d7224 */ /* 0x002fc400078e0020 */
[----:B------:R-:W-:Y:S01]  /*23370*/  IMAD.MOV.U32 R28, RZ, RZ, R30 ;  /* 0x000000ffff1c7224 */ /* 0x000fe200078e001e */
[----:B------:R-:W2:Y:S04]  /*23380*/  LDL.LU R32, [R1+0x180] ;  /* 0x0001800001207983 */ /* 0x000ea80000300800 */
[----:B------:R-:W2:Y:S04]  /*23390*/  LDL.LU R30, [R1+0x184] ;  /* 0x00018400011e7983 */ /* 0x000ea80000300800 */
[----:B------:R1:W-:Y:S01]  /*233a0*/  LDGSTS.E [R3+0x53400], [R28.64], P0 ;  /* 0x534000001c037fae */ /* 0x0003e20008121848 */
[----:B------:R-:W-:-:S02]  /*233b0*/  LOP3.LUT R89, R2, 0x30, RZ, 0x3c, !PT ;  /* 0x0000003002597812 */ /* 0x000fc400078e3cff */
[----:B----4-:R-:W-:-:S04]  /*233c0*/  IADD3 R78, P1, R78, UR7, RZ ;  /* 0x000000074e4e7c10 */ /* 0x010fc8000ff3e0ff */
[----:B---3--:R-:W-:Y:S01]  /*233d0*/  IADD3.X R88, R88, UR6, RZ, P1, !PT ;  /* 0x0000000658587c10 */ /* 0x008fe20008ffe4ff */
[----:B-1----:R-:W-:Y:S01]  /*233e0*/  IMAD.MOV.U32 R28, RZ, RZ, R78 ;  /* 0x000000ffff1c7224 */ /* 0x002fe200078e004e */
[----:B------:R-:W-:Y:S03]  /*233f0*/  STL [R1+0x23c], R78 ;  /* 0x00023c4e01007387 */ /* 0x000fe60000100800 */
[----:B------:R-:W-:Y:S01]  /*23400*/  IMAD.MOV.U32 R29, RZ, RZ, R88 ;  /* 0x000000ffff1d7224 */ /* 0x000fe200078e0058 */
[----:B------:R1:W-:Y:S04]  /*23410*/  STL [R1+0x238], R88 ;  /* 0x0002385801007387 */ /* 0x0003e80000100800 */
[----:B------:R3:W-:Y:S01]  /*23420*/  LDGSTS.E [R3+0x54400], [R28.64], P0 ;  /* 0x544000001c037fae */ /* 0x0007e20008121848 */
[----:B-----5:R-:W-:-:S04]  /*23430*/  IADD3 R65, P2, R65, UR7, RZ ;  /* 0x0000000741417c10 */ /* 0x020fc8000ff5e0ff */
[----:B--2---:R-:W-:Y:S01]  /*23440*/  IADD3.X R66, R66, UR6, RZ, P2, !PT ;  /* 0x0000000642427c10 */ /* 0x004fe200097fe4ff */
[----:B------:R2:W-:Y:S01]  /*23450*/  STL [R1+0x27c], R65 ;  /* 0x00027c4101007387 */ /* 0x0005e20000100800 */
[----:B---3--:R-:W-:-:S03]  /*23460*/  IMAD.MOV.U32 R28, RZ, RZ, R65 ;  /* 0x000000ffff1c7224 */ /* 0x008fc600078e0041 */
[----:B------:R3:W-:Y:S01]  /*23470*/  STL [R1+0x278], R66 ;  /* 0x0002784201007387 */ /* 0x0007e20000100800 */
[----:B------:R-:W-:-:S03]  /*23480*/  IMAD.MOV.U32 R29, RZ, RZ, R66 ;  /* 0x000000ffff1d7224 */ /* 0x000fc600078e0042 */
[----:B-1----:R-:W4:Y:S04]  /*23490*/  LDL.LU R88, [R1+0x1c0] ;  /* 0x0001c00001587983 */ /* 0x002f280000300800 */
[----:B--2---:R-:W2:Y:S04]  /*234a0*/  LDL.LU R65, [R1+0x1c4] ;  /* 0x0001c40001417983 */ /* 0x004ea80000300800 */
[----:B------:R-:W5:Y:S01]  /*234b0*/  LDL.LU R78, [R1+0x200] ;  /* 0x00020000014e7983 */ /* 0x000f620000300800 */
[----:B------:R-:W-:-:S03]  /*234c0*/  IADD3 R76, P1, R76, UR7, RZ ;  /* 0x000000074c4c7c10 */ /* 0x000fc6000ff3e0ff */
[----:B---3--:R-:W3:Y:S04]  /*234d0*/  LDL.LU R66, [R1+0x204] ;  /* 0x0002040001427983 */ /* 0x008ee80000300800 */
[----:B------:R1:W-:Y:S01]  /*234e0*/  LDGSTS.E [R3+0x55400], [R28.64], P0 ;  /* 0x554000001c037fae */ /* 0x0003e20008121848 */
[----:B------:R-:W-:-:S03]  /*234f0*/  IADD3.X R77, R77, UR6, RZ, P1, !PT ;  /* 0x000000064d4d7c10 */ /* 0x000fc60008ffe4ff */
[----:B------:R1:W-:Y:S02]  /*23500*/  STL [R1+0x2bc], R76 ;  /* 0x0002bc4c01007387 */ /* 0x0003e40000100800 */
[----:B-1----:R-:W-:Y:S02]  /*23510*/  IMAD.MOV.U32 R28, RZ, RZ, R76 ;  /* 0x000000ffff1c7224 */ /* 0x002fe400078e004c */
[----:B------:R-:W-:Y:S01]  /*23520*/  IMAD.MOV.U32 R29, RZ, RZ, R77 ;  /* 0x000000ffff1d7224 */ /* 0x000fe200078e004d */
[----:B------:R-:W-:Y:S01]  /*23530*/  IADD3 R35, P2, R35, UR7, RZ ;  /* 0x0000000723237c10 */ /* 0x000fe2000ff5e0ff */
[----:B------:R1:W-:Y:S03]  /*23540*/  STL [R1+0x2b8], R77 ;  /* 0x0002b84d01007387 */ /* 0x0003e60000100800 */
[----:B------:R-:W-:Y:S01]  /*23550*/  IADD3.X R64, R64, UR6, RZ, P2, !PT ;  /* 0x0000000640407c10 */ /* 0x000fe200097fe4ff */
[----:B------:R-:W-:Y:S04]  /*23560*/  STL [R1+0x2fc], R35 ;  /* 0x0002fc2301007387 */ /* 0x000fe80000100800 */
[----:B------:R-:W5:Y:S04]  /*23570*/  LDL.LU R76, [R1+0x244] ;  /* 0x00024400014c7983 */ /* 0x000f680000300800 */
[----:B------:R1:W-:Y:S04]  /*23580*/  LDGSTS.E [R3+0x56400], [R28.64], P0 ;  /* 0x564000001c037fae */ /* 0x0003e80008121848 */
[----:B------:R1:W-:Y:S04]  /*23590*/  STL [R1+0x2f8], R64 ;  /* 0x0002f84001007387 */ /* 0x0003e80000100800 */
[----:B-1----:R-:W5:Y:S01]  /*235a0*/  LDL.LU R77, [R1+0x240] ;  /* 0x00024000014d7983 */ /* 0x002f620000300800 */
[----:B------:R-:W-:Y:S01]  /*235b0*/  IMAD.MOV.U32 R28, RZ, RZ, R35 ;  /* 0x000000ffff1c7224 */ /* 0x000fe200078e0023 */
[----:B------:R-:W-:Y:S01]  /*235c0*/  IADD3 R33, P1, R33, UR7, RZ ;  /* 0x0000000721217c10 */ /* 0x000fe2000ff3e0ff */
[----:B------:R-:W-:-:S02]  /*235d0*/  IMAD.MOV.U32 R29, RZ, RZ, R64 ;  /* 0x000000ffff1d7224 */ /* 0x000fc400078e0040 */
[----:B------:R-:W5:Y:S04]  /*235e0*/  LDL.LU R64, [R1+0x280] ;  /* 0x0002800001407983 */ /* 0x000f680000300800 */
[----:B------:R-:W5:Y:S04]  /*235f0*/  LDL.LU R35, [R1+0x284] ;  /* 0x0002840001237983 */ /* 0x000f680000300800 */
[----:B------:R1:W-:Y:S01]  /*23600*/  LDGSTS.E [R3+0x57400], [R28.64], P0 ;  /* 0x574000001c037fae */ /* 0x0003e20008121848 */
[----:B------:R-:W-:-:S03]  /*23610*/  IADD3.X R34, R34, UR6, RZ, P1, !PT ;  /* 0x0000000622227c10 */ /* 0x000fc60008ffe4ff */
[----:B------:R1:W-:Y:S02]  /*23620*/  STL [R1+0x144], R33 ;  /* 0x0001442101007387 */ /* 0x0003e40000100800 */
[----:B-1----:R-:W-:Y:S01]  /*23630*/  IMAD.U32 R3, RZ, RZ, UR5 ;  /* 0x00000005ff037e24 */ /* 0x002fe2000f8e00ff */
[----:B------:R-:W-:-:S03]  /*23640*/  IADD3 R30, P2, R30, UR7, RZ ;  /* 0x000000071e1e7c10 */ /* 0x000fc6000ff5e0ff */
[----:B------:R-:W-:Y:S02]  /*23650*/  IMAD R3, R3, 0x8000, R89 ;  /* 0x0000800003037824 */ /* 0x000fe400078e0259 */
[----:B------:R-:W-:Y:S01]  /*23660*/  IMAD.MOV.U32 R28, RZ, RZ, R33 ;  /* 0x000000ffff1c7224 */ /* 0x000fe200078e0021 */
[----:B------:R-:W-:Y:S01]  /*23670*/  IADD3.X R32, R32, UR6, RZ, P2, !PT ;  /* 0x0000000620207c10 */ /* 0x000fe200097fe4ff */
[----:B------:R-:W-:Y:S01]  /*23680*/  IMAD.MOV.U32 R29, RZ, RZ, R34 ;  /* 0x000000ffff1d7224 */ /* 0x000fe200078e0022 */
[----:B------:R-:W-:Y:S04]  /*23690*/  STL [R1+0x184], R30 ;  /* 0x0001841e01007387 */ /* 0x000fe80000100800 */
[----:B------:R1:W-:Y:S04]  /*236a0*/  STL [R1+0x140], R34 ;  /* 0x0001402201007387 */ /* 0x0003e80000100800 */
[----:B------:R-:W5:Y:S04]  /*236b0*/  LDL.LU R33, [R1+0x2c4] ;  /* 0x0002c40001217983 */ /* 0x000f680000300800 */
[----:B------:R1:W-:Y:S04]  /*236c0*/  LDGSTS.E [R3+0x50600], [R28.64], P0 ;  /* 0x506000001c037fae */ /* 0x0003e80008121848 */
[----:B------:R1:W-:Y:S04]  /*236d0*/  STL [R1+0x180], R32 ;  /* 0x0001802001007387 */ /* 0x0003e80000100800 */
[----:B-1----:R-:W5:Y:S01]  /*236e0*/  LDL.LU R34, [R1+0x2c0] ;  /* 0x0002c00001227983 */ /* 0x002f620000300800 */
[----:B------:R-:W-:-:S02]  /*236f0*/  IMAD.MOV.U32 R29, RZ, RZ, R32 ;  /* 0x000000ffff1d7224 */ /* 0x000fc400078e0020 */
[----:B------:R-:W-:Y:S01]  /*23700*/  IMAD.MOV.U32 R28, RZ, RZ, R30 ;  /* 0x000000ffff1c7224 */ /* 0x000fe200078e001e */
[----:B------:R-:W5:Y:S04]  /*23710*/  LDL.LU R32, [R1+0x300] ;  /* 0x0003000001207983 */ /* 0x000f680000300800 */
[----:B------:R-:W5:Y:S04]  /*23720*/  LDL.LU R30, [R1+0x304] ;  /* 0x00030400011e7983 */ /* 0x000f680000300800 */
[----:B------:R1:W-:Y:S01]  /*23730*/  LDGSTS.E [R3+0x51600], [R28.64], P0 ;  /* 0x516000001c037fae */ /* 0x0003e20008121848 */
[----:B--2---:R-:W-:-:S04]  /*23740*/  IADD3 R65, P1, R65, UR7, RZ ;  /* 0x0000000741417c10 */ /* 0x004fc8000ff3e0ff */
[----:B----4-:R-:W-:Y:S01]  /*23750*/  IADD3.X R88, R88, UR6, RZ, P1, !PT ;  /* 0x0000000658587c10 */ /* 0x010fe20008ffe4ff */
[----:B-1----:R-:W-:Y:S01]  /*23760*/  IMAD.MOV.U32 R28, RZ, RZ, R65 ;  /* 0x000000ffff1c7224 */ /* 0x002fe200078e0041 */
[----:B---3--:R-:W-:-:S03]  /*23770*/  IADD3 R66, P2, R66, UR7, RZ ;  /* 0x0000000742427c10 */ /* 0x008fc6000ff5e0ff */
[----:B------:R-:W-:Y:S01]  /*23780*/  IMAD.MOV.U32 R29, RZ, RZ, R88 ;  /* 0x000000ffff1d7224 */ /* 0x000fe200078e0058 */
[----:B------:R1:W-:Y:S01]  /*23790*/  STL [R1+0x1c4], R65 ;  /* 0x0001c44101007387 */ /* 0x0003e20000100800 */
[----:B-----5:R-:W-:-:S03]  /*237a0*/  IADD3.X R78, R78, UR6, RZ, P2, !PT ;  /* 0x000000064e4e7c10 */ /* 0x020fc600097fe4ff */
[----:B------:R-:W-:Y:S04]  /*237b0*/  STL [R1+0x1c0], R88 ;  /* 0x0001c05801007387 */ /* 0x000fe80000100800 */
[----:B------:R2:W-:Y:S04]  /*237c0*/  STL [R1+0x204], R66 ;  /* 0x0002044201007387 */ /* 0x0005e80000100800 */
[----:B------:R3:W-:Y:S04]  /*237d0*/  LDGSTS.E [R3+0x52600], [R28.64], P0 ;  /* 0x526000001c037fae */ /* 0x0007e80008121848 */
[----:B-1----:R-:W4:Y:S04]  /*237e0*/  LDL.LU R65, [R1+0x14c] ;  /* 0x00014c0001417983 */ /* 0x002f280000300800 */
[----:B------:R1:W-:Y:S01]  /*237f0*/  STL [R1+0x200], R78 ;  /* 0x0002004e01007387 */ /* 0x0003e20000100800 */
[----:B---3--:R-:W-:-:S02]  /*23800*/  IMAD.MOV.U32 R28, RZ, RZ, R66 ;  /* 0x000000ffff1c7224 */ /* 0x008fc400078e0042 */
[----:B------:R-:W-:Y:S01]  /*23810*/  IMAD.MOV.U32 R29, RZ, RZ, R78 ;  /* 0x000000ffff1d7224 */ /* 0x000fe200078e004e */
[----:B--2---:R-:W2:Y:S01]  /*23820*/  LDL.LU R66, [R1+0x148] ;  /* 0x0001480001427983 */ /* 0x004ea20000300800 */
[----:B------:R-:W-:-:S03]  /*23830*/  IADD3 R76, P1, R76, UR7, RZ ;  /* 0x000000074c4c7c10 */ /* 0x000fc6000ff3e0ff */
[----:B------:R-:W3:Y:S04]  /*23840*/  LDL.LU R89, [R1+0x188] ;  /* 0x0001880001597983 */ /* 0x000ee80000300800 */
[----:B------:R-:W-:Y:S04]  /*23850*/  STL [R1+0x244], R76 ;  /* 0x0002444c01007387 */ /* 0x000fe80000100800 */
[----:B------:R5:W-:Y:S01]  /*23860*/  LDGSTS.E [R3+0x53600], [R28.64], P0 ;  /* 0x536000001c037fae */ /* 0x000be20008121848 */
[----:B------:R-:W-:-:S05]  /*23870*/  IADD3.X R77, R77, UR6, RZ, P1, !PT ;  /* 0x000000064d4d7c10 */ /* 0x000fca0008ffe4ff */
[----:B------:R-:W-:Y:S01]  /*23880*/  STL [R1+0x240], R77 ;  /* 0x0002404d01007387 */ /* 0x000fe20000100800 */
[----:B------:R-:W-:Y:S01]  /*23890*/  IADD3 R35, P2, R35, UR7, RZ ;  /* 0x0000000723237c10 */ /* 0x000fe2000ff5e0ff */
[----:B-----5:R-:W-:Y:S02]  /*238a0*/  IMAD.MOV.U32 R28, RZ, RZ, R76 ;  /* 0x000000ffff1c7224 */ /* 0x020fe400078e004c */
[----:B------:R-:W-:Y:S01]  /*238b0*/  IMAD.MOV.U32 R29, RZ, RZ, R77 ;  /* 0x000000ffff1d7224 */ /* 0x000fe200078e004d */
[----:B------:R-:W-:Y:S01]  /*238c0*/  IADD3.X R64, R64, UR6, RZ, P2, !PT ;  /* 0x0000000640407c10 */ /* 0x000fe200097fe4ff */
[----:B------:R5:W-:Y:S04]  /*238d0*/  STL [R1+0x284], R35 ;  /* 0x0002842301007387 */ /* 0x000be80000100800 */
[----:B------:R-:W3:Y:S04]  /*238e0*/  LDL.LU R88, [R1+0x18c] ;  /* 0x00018c0001587983 */ /* 0x000ee80000300800 */
[----:B------:R5:W-:Y:S04]  /*238f0*/  STL [R1+0x280], R64 ;  /* 0x0002804001007387 */ /* 0x000be80000100800 */
[----:B------:R5:W-:Y:S04]  /*23900*/  LDGSTS.E [R3+0x54600], [R28.64], P0 ;  /* 0x546000001c037fae */ /* 0x000be80008121848 */
[----:B-1----:R-:W3:Y:S01]  /*23910*/  LDL.LU R78, [R1+0x1c8] ;  /* 0x0001c800014e7983 */ /* 0x002ee20000300800 */
[----:B-----5:R-:W-:-:S03]  /*23920*/  IMAD.MOV.U32 R28, RZ, RZ, R35 ;  /* 0x000000ffff1c7224 */ /* 0x020fc600078e0023 */
[----:B------:R-:W5:Y:S01]  /*23930*/  LDL.LU R35, [R1+0x1cc] ;  /* 0x0001cc0001237983 */ /* 0x000f620000300800 */
[----:B------:R-:W-:Y:S01]  /*23940*/  IADD3 R33, P1, R33, UR7, RZ ;  /* 0x0000000721217c10 */ /* 0x000fe2000ff3e0ff */
[----:B------:R-:W-:Y:S02]  /*23950*/  IMAD.MOV.U32 R29, RZ, RZ, R64 ;  /* 0x000000ffff1d7224 */ /* 0x000fe400078e0040 */
[----:B------:R-:W5:Y:S04]  /*23960*/  LDL.LU R77, [R1+0x208] ;  /* 0x00020800014d7983 */ /* 0x000f680000300800 */
[----:B------:R-:W5:Y:S04]  /*23970*/  LDL.LU R64, [R1+0x20c] ;  /* 0x00020c0001407983 */ /* 0x000f680000300800 */
[----:B------:R1:W-:Y:S01]  /*23980*/  LDGSTS.E [R3+0x55600], [R28.64], P0 ;  /* 0x556000001c037fae */ /* 0x0003e20008121848 */
[----:B------:R-:W-:-:S03]  /*23990*/  IADD3.X R34, R34, UR6, RZ, P1, !PT ;  /* 0x0000000622227c10 */ /* 0x000fc60008ffe4ff */
[----:B------:R1:W-:Y:S04]  /*239a0*/  STL [R1+0x2c4], R33 ;  /* 0x0002c42101007387 */ /* 0x0003e80000100800 */
[----:B------:R1:W-:Y:S01]  /*239b0*/  STL [R1+0x2c0], R34 ;  /* 0x0002c02201007387 */ /* 0x0003e20000100800 */
[----:B------:R-:W-:Y:S01]  /*239c0*/  IADD3 R30, P2, R30, UR7, RZ ;  /* 0x000000071e1e7c10 */ /* 0x000fe2000ff5e0ff */
[----:B-1----:R-:W-:Y:S02]  /*239d0*/  IMAD.MOV.U32 R28, RZ, RZ, R33 ;  /* 0x000000ffff1c7224 */ /* 0x002fe400078e0021 */
[----:B------:R-:W-:Y:S01]  /*239e0*/  IMAD.MOV.U32 R29, RZ, RZ, R34 ;  /* 0x000000ffff1d7224 */ /* 0x000fe200078e0022 */
[----:B------:R-:W-:Y:S01]  /*239f0*/  IADD3.X R32, R32, UR6, RZ, P2, !PT ;  /* 0x0000000620207c10 */ /* 0x000fe200097fe4ff */
[----:B------:R-:W-:Y:S04]  /*23a00*/  STL [R1+0x304], R30 ;  /* 0x0003041e01007387 */ /* 0x000fe80000100800 */
[----:B------:R-:W5:Y:S04]  /*23a10*/  LDL.LU R33, [R1+0x24c] ;  /* 0x00024c0001217983 */ /* 0x000f680000300800 */
[----:B------:R1:W-:Y:S04]  /*23a20*/  STL [R1+0x300], R32 ;  /* 0x0003002001007387 */ /* 0x0003e80000100800 */
[----:B------:R1:W-:Y:S04]  /*23a30*/  LDGSTS.E [R3+0x56600], [R28.64], P0 ;  /* 0x566000001c037fae */ /* 0x0003e80008121848 */
[----:B------:R-:W5:Y:S01]  /*23a40*/  LDL.LU R34, [R1+0x248] ;  /* 0x0002480001227983 */ /* 0x000f620000300800 */
[----:B-1----:R-:W-:-:S02]  /*23a50*/  IMAD.MOV.U32 R29, RZ, RZ, R32 ;  /* 0x000000ffff1d7224 */ /* 0x002fc400078e0020 */
[----:B------:R-:W-:Y:S01]  /*23a60*/  IMAD.MOV.U32 R28, RZ, RZ, R30 ;  /* 0x000000ffff1c7224 */ /* 0x000fe200078e001e */
[----:B------:R-:W5:Y:S04]  /*23a70*/  LDL.LU R32, [R1+0x288] ;  /* 0x0002880001207983 */ /* 0x000f680000300800 */
[----:B------:R-:W5:Y:S04]  /*23a80*/  LDL.LU R30, [R1+0x28c] ;  /* 0x00028c00011e7983 */ /* 0x000f680000300800 */
[----:B------:R1:W-:Y:S02]  /*23a90*/  LDGSTS.E [R3+0x57600], [R28.64], P0 ;  /* 0x576000001c037fae */ /* 0x0003e40008121848 */
[----:B-1----:R-:W-:-:S04]  /*23aa0*/  IMAD.U32 R3, RZ, RZ, UR5 ;  /* 0x00000005ff037e24 */ /* 0x002fc8000f8e00ff */
[----:B------:R-:W-:Y:S01]  /*23ab0*/  IMAD R3, R3, 0x8000, R67 ;  /* 0x0000800003037824 */ /* 0x000fe200078e0243 */
[----:B----4-:R-:W-:-:S05]  /*23ac0*/  IADD3 R65, P1, R65, UR7, RZ ;  /* 0x0000000741417c10 */ /* 0x010fca000ff3e0ff */
[----:B------:R-:W-:Y:S01]  /*23ad0*/  IMAD.MOV.U32 R28, RZ, RZ, R65 ;  /* 0x000000ffff1c7224 */ /* 0x000fe200078e0041 */
[----:B--2---:R-:W-:Y:S01]  /*23ae0*/  IADD3.X R66, R66, UR6, RZ, P1, !PT ;  /* 0x0000000642427c10 */ /* 0x004fe20008ffe4ff */
[----:B------:R-:W-:Y:S04]  /*23af0*/  STL [R1+0x14c], R65 ;  /* 0x00014c4101007387 */ /* 0x000fe80000100800 */
[----:B------:R-:W-:-:S05]  /*23b00*/  IMAD.MOV.U32 R29, RZ, RZ, R66 ;  /* 0x000000ffff1d7224 */ /* 0x000fca00078e0042 */
[----:B------:R1:W-:Y:S01]  /*23b10*/  LDGSTS.E [R3+0x50800], [R28.64], P0 ;  /* 0x508000001c037fae */ /* 0x0003e20008121848 */
[----:B---3--:R-:W-:-:S04]  /*23b20*/  IADD3 R88, P2, R88, UR7, RZ ;  /* 0x0000000758587c10 */ /* 0x008fc8000ff5e0ff */
[----:B------:R-:W-:Y:S01]  /*23b30*/  IADD3.X R89, R89, UR6, RZ, P2, !PT ;  /* 0x0000000659597c10 */ /* 0x000fe200097fe4ff */
[----:B------:R-:W-:Y:S01]  /*23b40*/  STL [R1+0x18c], R88 ;  /* 0x00018c5801007387 */ /* 0x000fe20000100800 */
[----:B-1----:R-:W-:-:S03]  /*23b50*/  IMAD.MOV.U32 R28, RZ, RZ, R88 ;  /* 0x000000ffff1c7224 */ /* 0x002fc600078e0058 */
[----:B------:R1:W-:Y:S01]  /*23b60*/  STL [R1+0x148], R66 ;  /* 0x0001484201007387 */ /* 0x0003e20000100800 */
[----:B------:R-:W-:-:S03]  /*23b70*/  IMAD.MOV.U32 R29, RZ, RZ, R89 ;  /* 0x000000ffff1d7224 */ /* 0x000fc600078e0059 */
[----:B------:R-:W2:Y:S04]  /*23b80*/  LDL.LU R76, [R1+0x2c8] ;  /* 0x0002c800014c7983 */ /* 0x000ea80000300800 */
[----:B------:R-:W3:Y:S01]  /*23b90*/  LDL.LU R67, [R1+0x2cc] ;  /* 0x0002cc0001437983 */ /* 0x000ee20000300800 */
[----:B-----5:R-:W-:-:S03]  /*23ba0*/  IADD3 R35, P1, R35, UR7, RZ ;  /* 0x0000000723237c10 */ /* 0x020fc6000ff3e0ff */
[----:B------:R-:W-:Y:S01]  /*23bb0*/  STL [R1+0x188], R89 ;  /* 0x0001885901007387 */ /* 0x000fe20000100800 */
[----:B------:R-:W-:-:S03]  /*23bc0*/  IADD3.X R78, R78, UR6, RZ, P1, !PT ;  /* 0x000000064e4e7c10 */ /* 0x000fc60008ffe4ff */
[----:B-1----:R-:W4:Y:S04]  /*23bd0*/  LDL.LU R66, [R1+0x308] ;  /* 0x0003080001427983 */ /* 0x002f280000300800 */
[----:B------:R-:W5:Y:S01]  /*23be0*/  LDL.LU R65, [R1+0x30c] ;  /* 0x00030c0001417983 */ /* 0x000f620000300800 */
[----:B------:R-:W-:-:S03]  /*23bf0*/  IADD3 R64, P2, R64, UR7, RZ ;  /* 0x0000000740407c10 */ /* 0x000fc6000ff5e0ff */
[----:B------:R1:W-:Y:S01]  /*23c00*/  LDGSTS.E [R3+0x51800], [R28.64], P0 ;  /* 0x518000001c037fae */ /* 0x0003e20008121848 */
[----:B------:R-:W-:-:S03]  /*23c10*/  IADD3.X R77, R77, UR6, RZ, P2, !PT ;  /* 0x000000064d4d7c10 */ /* 0x000fc600097fe4ff */
[----:B------:R1:W-:Y:S04]  /*23c20*/  STL [R1+0x1cc], R35 ;  /* 0x0001cc2301007387 */ /* 0x0003e80000100800 */
[----:B------:R-:W-:Y:S01]  /*23c30*/  STL [R1+0x1c8], R78 ;  /* 0x0001c84e01007387 */ /* 0x000fe20000100800 */
[----:B-1----:R-:W-:Y:S02]  /*23c40*/  IMAD.MOV.U32 R28, RZ, RZ, R35 ;  /* 0x000000ffff1c7224 */ /* 0x002fe400078e0023 */
[----:B------:R-:W-:Y:S01]  /*23c50*/  IMAD.MOV.U32 R29, RZ, RZ, R78 ;  /* 0x000000ffff1d7224 */ /* 0x000fe200078e004e */
[----:B------:R1:W-:Y:S04]  /*23c60*/  STL [R1+0x20c], R64 ;  /* 0x00020c4001007387 */ /* 0x0003e80000100800 */
[----:B------:R-:W4:Y:S01]  /*23c70*/  LDL.LU R35, [R1+0x154] ;  /* 0x0001540001237983 */ /* 0x000f220000300800 */
[----:B------:R-:W-:-:S03]  /*23c80*/  IADD3 R33, P1, R33, UR7, RZ ;  /* 0x0000000721217c10 */ /* 0x000fc6000ff3e0ff */
[----:B------:R1:W-:Y:S04]  /*23c90*/  LDGSTS.E [R3+0x52800], [R28.64], P0 ;  /* 0x528000001c037fae */ /* 0x0003e80008121848 */
[----:B------:R-:W-:Y:S01]  /*23ca0*/  STL [R1+0x208], R77 ;  /* 0x0002084d01007387 */ /* 0x000fe20000100800 */
[----:B------:R-:W-:Y:S01]  /*23cb0*/  IADD3.X R34, R34, UR6, RZ, P1, !PT ;  /* 0x0000000622227c10 */ /* 0x000fe20008ffe4ff */
[----:B-1----:R-:W-:Y:S02]  /*23cc0*/  IMAD.MOV.U32 R28, RZ, RZ, R64 ;  /* 0x000000ffff1c7224 */ /* 0x002fe400078e0040 */
[----:B------:R-:W4:Y:S04]  /*23cd0*/  LDL.LU R64, [R1+0x150] ;  /* 0x0001500001407983 */ /* 0x000f280000300800 */
[----:B------:R-:W4:Y:S04]  /*23ce0*/  LDL.LU R89, [R1+0x190] ;  /* 0x0001900001597983 */ /* 0x000f280000300800 */
[----:B------:R1:W-:Y:S01]  /*23cf0*/  STL [R1+0x24c], R33 ;  /* 0x00024c2101007387 */ /* 0x0003e20000100800 */
[----:B------:R-:W-:-:S03]  /*23d00*/  IADD3 R30, P2, R30, UR7, RZ ;  /* 0x000000071e1e7c10 */ /* 0x000fc6000ff5e0ff */
[----:B------:R-:W-:Y:S04]  /*23d10*/  STL [R1+0x248], R34 ;  /* 0x0002482201007387 */ /* 0x000fe80000100800 */
[----:B------:R1:W-:Y:S04]  /*23d20*/  STL [R1+0x28c], R30 ;  /* 0x00028c1e01007387 */ /* 0x0003e80000100800 */
[----:B------:R-:W4:Y:S01]  /*23d30*/  LDL.LU R88, [R1+0x194] ;  /* 0x0001940001587983 */ /* 0x000f220000300800 */
[----:B------:R-:W-:Y:S01]  /*23d40*/  IMAD.MOV.U32 R29, RZ, RZ, R77 ;  /* 0x000000ffff1d7224 */ /* 0x000fe200078e004d */
[----:B------:R-:W-:-:S04]  /*23d50*/  IADD3.X R32, R32, UR6, RZ, P2, !PT ;  /* 0x0000000620207c10 */ /* 0x000fc800097fe4ff */
[----:B------:R1:W-:Y:S04]  /*23d60*/  LDGSTS.E [R3+0x53800], [R28.64], P0 ;  /* 0x538000001c037fae */ /* 0x0003e80008121848 */
[----:B------:R1:W-:Y:S02]  /*23d70*/  STL [R1+0x288], R32 ;  /* 0x0002882001007387 */ /* 0x0003e40000100800 */
[----:B-1----:R-:W-:Y:S02]  /*23d80*/  IMAD.MOV.U32 R28, RZ, RZ, R33 ;  /* 0x000000ffff1c7224 */ /* 0x002fe400078e0021 */
[----:B------:R-:W-:Y:S01]  /*23d90*/  IMAD.MOV.U32 R29, RZ, RZ, R34 ;  /* 0x000000ffff1d7224 */ /* 0x000fe200078e0022 */
[----:B------:R-:W4:Y:S04]  /*23da0*/  LDL.LU R33, [R1+0x1d0] ;  /* 0x0001d00001217983 */ /* 0x000f280000300800 */
[----:B------:R1:W-:Y:S02]  /*23db0*/  LDGSTS.E [R3+0x54800], [R28.64], P0 ;  /* 0x548000001c037fae */ /* 0x0003e40008121848 */
[----:B-1----:R-:W-:-:S02]  /*23dc0*/  IMAD.MOV.U32 R28, RZ, RZ, R30 ;  /* 0x000000ffff1c7224 */ /* 0x002fc400078e001e */
[----:B------:R-:W4:Y:S01]  /*23dd0*/  LDL.LU R30, [R1+0x1d4] ;  /* 0x0001d400011e7983 */ /* 0x000f220000300800 */
[----:B------:R-:W-:-:S03]  /*23de0*/  IMAD.MOV.U32 R29, RZ, RZ, R32 ;  /* 0x000000ffff1d7224 */ /* 0x000fc600078e0020 */
[----:B------:R-:W4:Y:S04]  /*23df0*/  LDL.LU R34, [R1+0x210] ;  /* 0x0002100001227983 */ /* 0x000f280000300800 */
[----:B------:R-:W4:Y:S04]  /*23e00*/  LDL.LU R32, [R1+0x214] ;  /* 0x0002140001207983 */ /* 0x000f280000300800 */
[----:B------:R1:W-:Y:S01]  /*23e10*/  LDGSTS.E [R3+0x55800], [R28.64], P0 ;  /* 0x558000001c037fae */ /* 0x0003e20008121848 */
[----:B---3--:R-:W-:-:S04]  /*23e20*/  IADD3 R67, P1, R67, UR7, RZ ;  /* 0x0000000743437c10 */ /* 0x008fc8000ff3e0ff */
[----:B--2---:R-:W-:Y:S01]  /*23e30*/  IADD3.X R76, R76, UR6, RZ, P1, !PT ;  /* 0x000000064c4c7c10 */ /* 0x004fe20008ffe4ff */
[----:B------:R2:W-:Y:S01]  /*23e40*/  STL [R1+0x2cc], R67 ;  /* 0x0002cc4301007387 */ /* 0x0005e20000100800 */
[----:B-1----:R-:W-:Y:S01]  /*23e50*/  IMAD.MOV.U32 R28, RZ, RZ, R67 ;  /* 0x000000ffff1c7224 */ /* 0x002fe200078e0043 */
[----:B-----5:R-:W-:Y:S02]  /*23e60*/  IADD3 R65, P2, R65, UR7, RZ ;  /* 0x0000000741417c10 */ /* 0x020fe4000ff5e0ff */
[----:B------:R-:W-:Y:S02]  /*23e70*/  IMAD.MOV.U32 R29, RZ, RZ, R76 ;  /* 0x000000ffff1d7224 */ /* 0x000fe400078e004c */
[----:B----4-:R-:W-:Y:S01]  /*23e80*/  IADD3.X R66, R66, UR6, RZ, P2, !PT ;  /* 0x0000000642427c10 */ /* 0x010fe200097fe4ff */
[----:B------:R1:W-:Y:S04]  /*23e90*/  STL [R1+0x2c8], R76 ;  /* 0x0002c84c01007387 */ /* 0x0003e80000100800 */
[----:B------:R3:W-:Y:S04]  /*23ea0*/  STL [R1+0x30c], R65 ;  /* 0x00030c4101007387 */ /* 0x0007e80000100800 */
[----:B------:R4:W-:Y:S04]  /*23eb0*/  STL [R1+0x308], R66 ;  /* 0x0003084201007387 */ /* 0x0009e80000100800 */
[----:B------:R-:W5:Y:S04]  /*23ec0*/  LDL.LU R77, [R1+0x250] ;  /* 0x00025000014d7983 */ /* 0x000f680000300800 */
[----:B------:R1:W-:Y:S01]  /*23ed0*/  LDGSTS.E [R3+0x56800], [R28.64], P0 ;  /* 0x568000001c037fae */ /* 0x0003e20008121848 */
[----:B------:R-:W-:-:S03]  /*23ee0*/  IADD3 R35, P1, R35, UR7, RZ ;  /* 0x0000000723237c10 */ /* 0x000fc6000ff3e0ff */
[----:B--2---:R-:W2:Y:S04]  /*23ef0*/  LDL.LU R67, [R1+0x254] ;  /* 0x0002540001437983 */ /* 0x004ea80000300800 */
[----:B------:R-:W5:Y:S01]  /*23f00*/  LDL.LU R78, [R1+0x290] ;  /* 0x00029000014e7983 */ /* 0x000f620000300800 */
[----:B-1----:R-:W-:-:S03]  /*23f10*/  IMAD.MOV.U32 R28, RZ, RZ, R65 ;  /* 0x000000ffff1c7224 */ /* 0x002fc600078e0041 */
[----:B------:R-:W5:Y:S01]  /*23f20*/  LDL.LU R76, [R1+0x294] ;  /* 0x00029400014c7983 */ /* 0x000f620000300800 */
[----:B------:R-:W-:Y:S01]  /*23f30*/  IMAD.MOV.U32 R29, RZ, RZ, R66 ;  /* 0x000000ffff1d7224 */ /* 0x000fe200078e0042 */
[----:B---3--:R-:W-:Y:S02]  /*23f40*/  LOP3.LUT R65, R2, 0x50, RZ, 0x3c, !PT ;  /* 0x0000005002417812 */ /* 0x008fe400078e3cff */
[----:B------:R-:W-:Y:S01]  /*23f50*/  STL [R1+0x154], R35 ;  /* 0x0001542301007387 */ /* 0x000fe20000100800 */
[----:B------:R-:W-:-:S03]  /*23f60*/  IADD3.X R64, R64, UR6, RZ, P1, !PT ;  /* 0x0000000640407c10 */ /* 0x000fc60008ffe4ff */
[----:B------:R1:W-:Y:S02]  /*23f70*/  LDGSTS.E [R3+0x57800], [R28.64], P0 ;  /* 0x578000001c037fae */ /* 0x0003e40008121848 */
[----:B-1----:R-:W-:Y:S01]  /*23f80*/  IMAD.U32 R3, RZ, RZ, UR5 ;  /* 0x00000005ff037e24 */ /* 0x002fe2000f8e00ff */
[----:B------:R-:W-:-:S03]  /*23f90*/  IADD3 R88, P2, R88, UR7, RZ ;  /* 0x0000000758587c10 */ /* 0x000fc6000ff5e0ff */
[----:B------:R-:W-:Y:S01]  /*23fa0*/  IMAD R3, R3, 0x8000, R65 ;  /* 0x0000800003037824 */ /* 0x000fe200078e0241 */
[----:B------:R-:W-:Y:S01]  /*23fb0*/  IADD3.X R89, R89, UR6, RZ, P2, !PT ;  /* 0x0000000659597c10 */ /* 0x000fe200097fe4ff */
[----:B------:R-:W-:Y:S04]  /*23fc0*/  STL [R1+0x194], R88 ;  /* 0x0001945801007387 */ /* 0x000fe80000100800 */
[----:B------:R1:W-:Y:S04]  /*23fd0*/  STL [R1+0x150], R64 ;  /* 0x0001504001007387 */ /* 0x0003e80000100800 */
[----:B----4-:R-:W3:Y:S01]  /*23fe0*/  LDL.LU R66, [R1+0x2d0] ;  /* 0x0002d00001427983 */ /* 0x010ee20000300800 */
[----:B------:R-:W-:-:S03]  /*23ff0*/  IMAD.MOV.U32 R29, RZ, RZ, R64 ;  /* 0x000000ffff1d7224 */ /* 0x000fc600078e0040 */
[----:B------:R-:W4:Y:S01]  /*24000*/  LDL.LU R65, [R1+0x2d4] ;  /* 0x0002d40001417983 */ /* 0x000f220000300800 */
[----:B------:R-:W-:-:S03]  /*24010*/  IMAD.MOV.U32 R28, RZ, RZ, R35 ;  /* 0x000000ffff1c7224 */ /* 0x000fc600078e0023 */
[----:B------:R-:W-:Y:S04]  /*24020*/  STL [R1+0x190], R89 ;  /* 0x0001905901007387 */ /* 0x000fe80000100800 */
[----:B-1----:R-:W3:Y:S04]  /*24030*/  LDL.LU R64, [R1+0x310] ;  /* 0x0003100001407983 */ /* 0x002ee80000300800 */
[----:B------:R-:W3:Y:S04]  /*24040*/  LDL.LU R35, [R1+0x314] ;  /* 0x0003140001237983 */ /* 0x000ee80000300800 */
[----:B------:R1:W-:Y:S01]  /*24050*/  LDGSTS.E [R3+0x50a00], [R28.64], P0 ;  /* 0x50a000001c037fae */ /* 0x0003e20008121848 */
[----:B------:R-:W-:-:S04]  /*24060*/  IADD3 R30, P1, R30, UR7, RZ ;  /* 0x000000071e1e7c10 */ /* 0x000fc8000ff3e0ff */
[----:B------:R-:W-:Y:S01]  /*24070*/  IADD3.X R33, R33, UR6, RZ, P1, !PT ;  /* 0x0000000621217c10 */ /* 0x000fe20008ffe4ff */
[----:B-1----:R-:W-:Y:S02]  /*24080*/  IMAD.MOV.U32 R28, RZ, RZ, R88 ;  /* 0x000000ffff1c7224 */ /* 0x002fe400078e0058 */
[----:B------:R-:W-:Y:S01]  /*24090*/  IMAD.MOV.U32 R29, RZ, RZ, R89 ;  /* 0x000000ffff1d7224 */ /* 0x000fe200078e0059 */
[----:B------:R-:W-:Y:S01]  /*240a0*/  IADD3 R32, P2, R32, UR7, RZ ;  /* 0x0000000720207c10 */ /* 0x000fe2000ff5e0ff */
[----:B------:R-:W-:Y:S03]  /*240b0*/  STL [R1+0x1d4], R30 ;  /* 0x0001d41e01007387 */ /* 0x000fe60000100800 */
[----:B------:R-:W-:Y:S01]  /*240c0*/  IADD3.X R34, R34, UR6, RZ, P2, !PT ;  /* 0x0000000622227c10 */ /* 0x000fe200097fe4ff */
[----:B------:R1:W-:Y:S04]  /*240d0*/  LDGSTS.E [R3+0x51a00], [R28.64], P0 ;  /* 0x51a000001c037fae */ /* 0x0003e80008121848 */
[----:B------:R1:W-:Y:S04]  /*240e0*/  STL [R1+0x1d0], R33 ;  /* 0x0001d02101007387 */ /* 0x0003e80000100800 */
[----:B------:R-:W-:Y:S01]  /*240f0*/  STL [R1+0x214], R32 ;  /* 0x0002142001007387 */ /* 0x000fe20000100800 */
[----:B-1----:R-:W-:-:S02]  /*24100*/  IMAD.MOV.U32 R28, RZ, RZ, R30 ;  /* 0x000000ffff1c7224 */ /* 0x002fc400078e001e */
[----:B------:R-:W-:Y:S02]  /*24110*/  IMAD.MOV.U32 R29, RZ, RZ, R33 ;  /* 0x000000ffff1d7224 */ /* 0x000fe400078e0021 */
[----:B------:R-:W3:Y:S04]  /*24120*/  LDL.LU R33, [R1+0x15c] ;  /* 0x00015c0001217983 */ /* 0x000ee80000300800 */
[----:B------:R1:W-:Y:S04]  /*24130*/  STL [R1+0x210], R34 ;  /* 0x0002102201007387 */ /* 0x0003e80000100800 */
[----:B------:R1:W-:Y:S04]  /*24140*/  LDGSTS.E [R3+0x52a00], [R28.64], P0 ;  /* 0x52a000001c037fae */ /* 0x0003e80008121848 */
[----:B------:R-:W3:Y:S01]  /*24150*/  LDL.LU R30, [R1+0x19c] ;  /* 0x00019c00011e7983 */ /* 0x000ee20000300800 */
[----:B-1----:R-:W-:-:S03]  /*24160*/  IMAD.MOV.U32 R29, RZ, RZ, R34 ;  /* 0x000000ffff1d7224 */ /* 0x002fc600078e0022 */
[----:B------:R-:W3:Y:S01]  /*24170*/  LDL.LU R34, [R1+0x158] ;  /* 0x0001580001227983 */ /* 0x000ee20000300800 */
[----:B------:R-:W-:-:S03]  /*24180*/  IMAD.MOV.U32 R28, RZ, RZ, R32 ;  /* 0x000000ffff1c7224 */ /* 0x000fc600078e0020 */
[----:B------:R-:W3:Y:S04]  /*24190*/  LDL.LU R32, [R1+0x198] ;  /* 0x0001980001207983 */ /* 0x000ee80000300800 */
[----:B------:R1:W-:Y:S01]  /*241a0*/  LDGSTS.E [R3+0x53a00], [R28.64], P0 ;  /* 0x53a000001c037fae */ /* 0x0003e20008121848 */
[----:B--2---:R-:W-:-:S04]  /*241b0*/  IADD3 R67, P1, R67, UR7, RZ ;  /* 0x0000000743437c10 */ /* 0x004fc8000ff3e0ff */
[----:B-----5:R-:W-:Y:S01]  /*241c0*/  IADD3.X R77, R77, UR6, RZ, P1, !PT ;  /* 0x000000064d4d7c10 */ /* 0x020fe20008ffe4ff */
[----:B-1----:R-:W-:Y:S01]  /*241d0*/  IMAD.MOV.U32 R28, RZ, RZ, R67 ;  /* 0x000000ffff1c7224 */ /* 0x002fe200078e0043 */
[----:B------:R-:W-:-:S03]  /*241e0*/  IADD3 R76, P2, R76, UR7, RZ ;  /* 0x000000074c4c7c10 */ /* 0x000fc6000ff5e0ff */
[----:B------:R-:W-:Y:S01]  /*241f0*/  IMAD.MOV.U32 R29, RZ, RZ, R77 ;  /* 0x000000ffff1d7224 */ /* 0x000fe200078e004d */
[----:B------:R-:W-:Y:S01]  /*24200*/  STL [R1+0x254], R67 ;  /* 0x0002544301007387 */ /* 0x000fe20000100800 */
[----:B------:R-:W-:-:S03]  /*24210*/  IADD3.X R78, R78, UR6, RZ, P2, !PT ;  /* 0x000000064e4e7c10 */ /* 0x000fc600097fe4ff */
[----:B------:R1:W-:Y:S04]  /*24220*/  STL [R1+0x250], R77 ;  /* 0x0002504d01007387 */ /* 0x0003e80000100800 */
[----:B------:R-:W-:Y:S04]  /*24230*/  STL [R1+0x294], R76 ;  /* 0x0002944c01007387 */ /* 0x000fe80000100800 */
[----:B------:R2:W-:Y:S04]  /*24240*/  LDGSTS.E [R3+0x54a00], [R28.64], P0 ;  /* 0x54a000001c037fae */ /* 0x0005e80008121848 */
[----:B-1----:R-:W5:Y:S04]  /*24250*/  LDL.LU R77, [R1+0x1dc] ;  /* 0x0001dc00014d7983 */ /* 0x002f680000300800 */
[----:B------:R1:W-:Y:S01]  /*24260*/  STL [R1+0x290], R78 ;  /* 0x0002904e01007387 */ /* 0x0003e20000100800 */
[----:B--2---:R-:W-:-:S03]  /*24270*/  IMAD.MOV.U32 R28, RZ, RZ, R76 ;  /* 0x000000ffff1c7224 */ /* 0x004fc600078e004c */
[----:B------:R-:W2:Y:S01]  /*24280*/  LDL.LU R67, [R1+0x21c] ;  /* 0x00021c0001437983 */ /* 0x000ea20000300800 */
[----:B------:R-:W-:-:S03]  /*24290*/  IMAD.MOV.U32 R29, RZ, RZ, R78 ;  /* 0x000000ffff1d7224 */ /* 0x000fc600078e004e */
[----:B-1----:R-:W2:Y:S04]  /*242a0*/  LDL.LU R78, [R1+0x1d8] ;  /* 0x0001d800014e7983 */ /* 0x002ea80000300800 */
[----:B------:R-:W2:Y:S04]  /*242b0*/  LDL.LU R76, [R1+0x218] ;  /* 0x00021800014c7983 */ /* 0x000ea80000300800 */
[----:B------:R1:W-:Y:S01]  /*242c0*/  LDGSTS.E [R3+0x55a00], [R28.64], P0 ;  /* 0x55a000001c037fae */ /* 0x0003e20008121848 */
[----:B----4-:R-:W-:-:S04]  /*242d0*/  IADD3 R65, P1, R65, UR7, RZ ;  /* 0x0000000741417c10 */ /* 0x010fc8000ff3e0ff */
[----:B---3--:R-:W-:Y:S01]  /*242e0*/  IADD3.X R66, R66, UR6, RZ, P1, !PT ;  /* 0x0000000642427c10 */ /* 0x008fe20008ffe4ff */
[----:B------:R3:W-:Y:S01]  /*242f0*/  STL [R1+0x2d4], R65 ;  /* 0x0002d44101007387 */ /* 0x0007e20000100800 */
[----:B-1----:R-:W-:Y:S01]  /*24300*/  IMAD.MOV.U32 R28, RZ, RZ, R65 ;  /* 0x000000ffff1c7224 */ /* 0x002fe200078e0041 */
[----:B------:R-:W-:Y:S02]  /*24310*/  IADD3 R35, P2, R35, UR7, RZ ;  /* 0x0000000723237c10 */ /* 0x000fe4000ff5e0ff */
[----:B------:R-:W-:Y:S01]  /*24320*/  IMAD.MOV.U32 R29, RZ, RZ, R66 ;  /* 0x000000ffff1d7224 */ /* 0x000fe200078e0042 */
[----:B------:R1:W-:Y:S01]  /*24330*/  STL [R1+0x2d0], R66 ;  /* 0x0002d04201007387 */ /* 0x0003e20000100800 */
[----:B------:R-:W-:-:S03]  /*24340*/  IADD3.X R64, R64, UR6, RZ, P2, !PT ;  /* 0x0000000640407c10 */ /* 0x000fc600097fe4ff */
[----:B------:R-:W-:Y:S04]  /*24350*/  STL [R1+0x314], R35 ;  /* 0x0003142301007387 */ /* 0x000fe80000100800 */
[----:B---3--:R-:W3:Y:S04]  /*24360*/  LDL.LU R65, [R1+0x25c] ;  /* 0x00025c0001417983 */ /* 0x008ee80000300800 */
[----:B------:R4:W-:Y:S04]  /*24370*/  STL [R1+0x310], R64 ;  /* 0x0003104001007387 */ /* 0x0009e80000100800 */
[----:B------:R4:W-:Y:S04]  /*24380*/  LDGSTS.E [R3+0x56a00], [R28.64], P0 ;  /* 0x56a000001c037fae */ /* 0x0009e80008121848 */
[----:B-1----:R-:W3:Y:S01]  /*24390*/  LDL.LU R66, [R1+0x258] ;  /* 0x0002580001427983 */ /* 0x002ee20000300800 */
[----:B----4-:R-:W-:-:S02]  /*243a0*/  IMAD.MOV.U32 R29, RZ, RZ, R64 ;  /* 0x000000ffff1d7224 */ /* 0x010fc400078e0040 */
[----:B------:R-:W-:Y:S01]  /*243b0*/  IMAD.MOV.U32 R28, RZ, RZ, R35 ;  /* 0x000000ffff1c7224 */ /* 0x000fe200078e0023 */
[----:B------:R-:W2:Y:S04]  /*243c0*/  LDL.LU R64, [R1+0x298] ;  /* 0x0002980001407983 */ /* 0x000ea80000300800 */
[----:B------:R-:W2:Y:S01]  /*243d0*/  LDL.LU R35, [R1+0x29c] ;  /* 0x00029c0001237983 */ /* 0x000ea20000300800 */
[----:B------:R-:W-:-:S03]  /*243e0*/  IADD3 R33, P1, R33, UR7, RZ ;  /* 0x0000000721217c10 */ /* 0x000fc6000ff3e0ff */
[----:B------:R1:W-:Y:S04]  /*243f0*/  LDGSTS.E [R3+0x57a00], [R28.64], P0 ;  /* 0x57a000001c037fae */ /* 0x0003e80008121848 */
[----:B------:R-:W-:Y:S01]  /*24400*/  STL [R1+0x15c], R33 ;  /* 0x00015c2101007387 */ /* 0x000fe20000100800 */
[----:B------:R-:W-:Y:S01]  /*24410*/  IADD3 R30, P2, R30, UR7, RZ ;  /* 0x000000071e1e7c10 */ /* 0x000fe2000ff5e0ff */
[----:B-1----:R-:W-:Y:S02]  /*24420*/  IMAD.U32 R3, RZ, RZ, UR5 ;  /* 0x00000005ff037e24 */ /* 0x002fe4000f8e00ff */
[----:B------:R-:W-:Y:S02]  /*24430*/  IMAD.MOV.U32 R28, RZ, RZ, R33 ;  /* 0x000000ffff1c7224 */ /* 0x000fe400078e0021 */
[----:B------:R-:W-:Y:S01]  /*24440*/  IMAD R3, R3, 0x8000, R79 ;  /* 0x0000800003037824 */ /* 0x000fe200078e024f */
[----:B------:R-:W-:Y:S01]  /*24450*/  IADD3.X R34, R34, UR6, RZ, P1, !PT ;  /* 0x0000000622227c10 */ /* 0x000fe20008ffe4ff */
[----:B------:R-:W-:Y:S01]  /*24460*/  STL [R1+0x19c], R30 ;  /* 0x00019c1e01007387 */ /* 0x000fe20000100800 */
[----:B------:R-:W-:-:S03]  /*24470*/  IADD3.X R32, R32, UR6, RZ, P2, !PT ;  /* 0x0000000620207c10 */ /* 0x000fc600097fe4ff */
[----:B------:R-:W-:Y:S01]  /*24480*/  IMAD.MOV.U32 R29, RZ, RZ, R34 ;  /* 0x000000ffff1d7224 */ /* 0x000fe200078e0022 */
[----:B------:R1:W-:Y:S04]  /*24490*/  STL [R1+0x158], R34 ;  /* 0x0001582201007387 */ /* 0x0003e80000100800 */
[----:B------:R1:W-:Y:S04]  /*244a0*/  STL [R1+0x198], R32 ;  /* 0x0001982001007387 */ /* 0x0003e80000100800 */
[----:B------:R1:W-:Y:S04]  /*244b0*/  LDGSTS.E [R3+0x50c00], [R28.64], P0 ;  /* 0x50c000001c037fae */ /* 0x0003e80008121848 */
[----:B-1----:R-:W2:Y:S04]  /*244c0*/  LDL.LU R34, [R1+0x2d8] ;  /* 0x0002d80001227983 */ /* 0x002ea80000300800 */
[----:B------:R-:W2:Y:S01]  /*244d0*/  LDL.LU R33, [R1+0x2dc] ;  /* 0x0002dc0001217983 */ /* 0x000ea20000300800 */
[----:B------:R-:W-:-:S02]  /*244e0*/  IMAD.MOV.U32 R29, RZ, RZ, R32 ;  /* 0x000000ffff1d7224 */ /* 0x000fc400078e0020 */
[----:B------:R-:W-:Y:S01]  /*244f0*/  IMAD.MOV.U32 R28, RZ, RZ, R30 ;  /* 0x000000ffff1c7224 */ /* 0x000fe200078e001e */
[----:B------:R-:W2:Y:S04]  /*24500*/  LDL.LU R32, [R1+0x318] ;  /* 0x0003180001207983 */ /* 0x000ea80000300800 */
[----:B------:R-:W2:Y:S04]  /*24510*/  LDL.LU R30, [R1+0x31c] ;  /* 0x00031c00011e7983 */ /* 0x000ea80000300800 */
[----:B------:R1:W-:Y:S01]  /*24520*/  LDGSTS.E [R3+0x51c00], [R28.64], P0 ;  /* 0x51c000001c037fae */ /* 0x0003e20008121848 */
[----:B-----5:R-:W-:-:S02]  /*24530*/  IADD3 R77, P1, R77, UR7, RZ ;  /* 0x000000074d4d7c10 */ /* 0x020fc4000ff3e0ff */
[----:B--2---:R-:W-:-:S03]  /*24540*/  IADD3 R67, P2, R67, UR7, RZ ;  /* 0x0000000743437c10 */ /* 0x004fc6000ff5e0ff */
[----:B------:R2:W-:Y:S01]  /*24550*/  STL [R1+0x1dc], R77 ;  /* 0x0001dc4d01007387 */ /* 0x0005e20000100800 */
[----:B------:R-:W-:Y:S02]  /*24560*/  IADD3.X R78, R78, UR6, RZ, P1, !PT ;  /* 0x000000064e4e7c10 */ /* 0x000fe40008ffe4ff */
[----:B------:R-:W-:-:S03]  /*24570*/  IADD3.X R76, R76, UR6, RZ, P2, !PT ;  /* 0x000000064c4c7c10 */ /* 0x000fc600097fe4ff */
[----:B------:R-:W-:Y:S04]  /*24580*/  STL [R1+0x1d8], R78 ;  /* 0x0001d84e01007387 */ /* 0x000fe80000100800 */
[----:B------:R5:W-:Y:S04]  /*24590*/  STL [R1+0x21c], R67 ;  /* 0x00021c4301007387 */ /* 0x000be80000100800 */
[----:B------:R2:W-:Y:S04]  /*245a0*/  STL [R1+0x218], R76 ;  /* 0x0002184c01007387 */ /* 0x0005e80000100800 */
[----:B------:R-:W4:Y:S04]  /*245b0*/  LDL.LU R90, [R1+0x160] ;  /* 0x00016000015a7983 */ /* 0x000f280000300800 */
[----:B------:R-:W4:Y:S01]  /*245c0*/  LDL.LU R89, [R1+0x164] ;  /* 0x0001640001597983 */ /* 0x000f220000300800 */
[----:B-1----:R-:W-:-:S03]  /*245d0*/  IMAD.MOV.U32 R28, RZ, RZ, R77 ;  /* 0x000000ffff1c7224 */ /* 0x002fc600078e004d */
[----:B------:R-:W4:Y:S01]  /*245e0*/  LDL.LU R79, [R1+0x1a4] ;  /* 0x0001a400014f7983 */ /* 0x000f220000300800 */
[----:B------:R-:W-:-:S05]  /*245f0*/  IMAD.MOV.U32 R29, RZ, RZ, R78 ;  /* 0x000000ffff1d7224 */ /* 0x000fca00078e004e */
[----:B------:R1:W-:Y:S01]  /*24600*/  LDGSTS.E [R3+0x52c00], [R28.64], P0 ;  /* 0x52c000001c037fae */ /* 0x0003e20008121848 */
[----:B---3--:R-:W-:-:S05]  /*24610*/  IADD3 R65, P1, R65, UR7, RZ ;  /* 0x0000000741417c10 */ /* 0x008fca000ff3e0ff */
[----:B------:R-:W-:Y:S01]  /*24620*/  STL [R1+0x25c], R65 ;  /* 0x00025c4101007387 */ /* 0x000fe20000100800 */
[----:B------:R-:W-:-:S05]  /*24630*/  IADD3.X R66, R66, UR6, RZ, P1, !PT ;  /* 0x0000000642427c10 */ /* 0x000fca0008ffe4ff */
[----:B------:R3:W-:Y:S01]  /*24640*/  STL [R1+0x258], R66 ;  /* 0x0002584201007387 */ /* 0x0007e20000100800 */
[----:B--2---:R-:W-:-:S04]  /*24650*/  IADD3 R35, P2, R35, UR7, RZ ;  /* 0x0000000723237c10 */ /* 0x004fc8000ff5e0ff */
[----:B------:R-:W-:Y:S01]  /*24660*/  IADD3.X R64, R64, UR6, RZ, P2, !PT ;  /* 0x0000000640407c10 */ /* 0x000fe200097fe4ff */
[----:B------:R-:W-:Y:S04]  /*24670*/  STL [R1+0x29c], R35 ;  /* 0x00029c2301007387 */ /* 0x000fe80000100800 */
[----:B------:R-:W2:Y:S01]  /*24680*/  LDL.LU R88, [R1+0x1a0] ;  /* 0x0001a00001587983 */ /* 0x000ea20000300800 */
[----:B-1----:R-:W-:-:S03]  /*24690*/  IMAD.MOV.U32 R28, RZ, RZ, R67 ;  /* 0x000000ffff1c7224 */ /* 0x002fc600078e0043 */
[----:B------:R1:W-:Y:S04]  /*246a0*/  STL [R1+0x298], R64 ;  /* 0x0002984001007387 */ /* 0x0003e80000100800 */
[----:B------:R-:W2:Y:S01]  /*246b0*/  LDL.LU R77, [R1+0x1e4] ;  /* 0x0001e400014d7983 */ /* 0x000ea20000300800 */
[----:B------:R-:W-:-:S03]  /*246c0*/  IMAD.MOV.U32 R29, RZ, RZ, R76 ;  /* 0x000000ffff1d7224 */ /* 0x000fc600078e004c */
[----:B-----5:R-:W5:Y:S04]  /*246d0*/  LDL.LU R67, [R1+0x224] ;  /* 0x0002240001437983 */ /* 0x020f680000300800 */
[----:B------:R-:W5:Y:S04]  /*246e0*/  LDL.LU R78, [R1+0x1e0] ;  /* 0x0001e000014e7983 */ /* 0x000f680000300800 */
[----:B------:R1:W-:Y:S04]  /*246f0*/  LDGSTS.E [R3+0x53c00], [R28.64], P0 ;  /* 0x53c000001c037fae */ /* 0x0003e80008121848 */
[----:B------:R-:W5:Y:S01]  /*24700*/  LDL.LU R76, [R1+0x220] ;  /* 0x00022000014c7983 */ /* 0x000f620000300800 */
[----:B-1----:R-:W-:-:S02]  /*24710*/  IMAD.MOV.U32 R28, RZ, RZ, R65 ;  /* 0x000000ffff1c7224 */ /* 0x002fc400078e0041 */
[----:B------:R-:W-:Y:S02]  /*24720*/  IMAD.MOV.U32 R29, RZ, RZ, R66 ;  /* 0x000000ffff1d7224 */ /* 0x000fe400078e0042 */
[----:B---3--:R-:W3:Y:S01]  /*24730*/  LDL.LU R66, [R1+0x260] ;  /* 0x0002600001427983 */ /* 0x008ee20000300800 */
[----:B------:R-:W-:-:S03]  /*24740*/  IADD3 R33, P1, R33, UR7, RZ ;  /* 0x0000000721217c10 */ /* 0x000fc6000ff3e0ff */
[----:B------:R-:W3:Y:S01]  /*24750*/  LDL.LU R65, [R1+0x264] ;  /* 0x0002640001417983 */ /* 0x000ee20000300800 */
[----:B------:R-:W-:-:S03]  /*24760*/  IADD3.X R34, R34, UR6, RZ, P1, !PT ;  /* 0x0000000622227c10 */ /* 0x000fc60008ffe4ff */
[----:B------:R1:W-:Y:S01]  /*24770*/  LDGSTS.E [R3+0x54c00], [R28.64], P0 ;  /* 0x54c000001c037fae */ /* 0x0003e20008121848 */
[----:B------:R-:W-:-:S04]  /*24780*/  IADD3 R30, P2, R30, UR7, RZ ;  /* 0x000000071e1e7c10 */ /* 0x000fc8000ff5e0ff */
[----:B------:R-:W-:Y:S01]  /*24790*/  IADD3.X R32, R32, UR6, RZ, P2, !PT ;  /* 0x0000000620207c10 */ /* 0x000fe200097fe4ff */
[----:B-1----:R-:W-:Y:S02]  /*247a0*/  IMAD.MOV.U32 R28, RZ, RZ, R35 ;  /* 0x000000ffff1c7224 */ /* 0x002fe400078e0023 */
[----:B------:R-:W-:Y:S02]  /*247b0*/  IMAD.MOV.U32 R29, RZ, RZ, R64 ;  /* 0x000000ffff1d7224 */ /* 0x000fe400078e0040 */
[----:B------:R-:W3:Y:S04]  /*247c0*/  LDL.LU R64, [R1+0x2a0] ;  /* 0x0002a00001407983 */ /* 0x000ee80000300800 */
[----:B------:R-:W3:Y:S04]  /*247d0*/  LDL.LU R35, [R1+0x2a4] ;  /* 0x0002a40001237983 */ /* 0x000ee80000300800 */
[----:B------:R-:W-:Y:S04]  /*247e0*/  STL [R1+0x2dc], R33 ;  /* 0x0002dc2101007387 */ /* 0x000fe80000100800 */
[----:B------:R1:W-:Y:S04]  /*247f0*/  STL [R1+0x2d8], R34 ;  /* 0x0002d82201007387 */ /* 0x0003e80000100800 */
[----:B------:R1:W-:Y:S04]  /*24800*/  LDGSTS.E [R3+0x55c00], [R28.64], P0 ;  /* 0x55c000001c037fae */ /* 0x0003e80008121848 */
[----:B------:R-:W-:Y:S04]  /*24810*/  STL [R1+0x31c], R30 ;  /* 0x00031c1e01007387 */ /* 0x000fe80000100800 */
[----:B------:R1:W-:Y:S02]  /*24820*/  STL [R1+0x318], R32 ;  /* 0x0003182001007387 */ /* 0x0003e40000100800 */
[----:B-1----:R-:W-:-:S02]  /*24830*/  IMAD.MOV.U32 R29, RZ, RZ, R34 ;  /* 0x000000ffff1d7224 */ /* 0x002fc400078e0022 */
[----:B------:R-:W-:Y:S01]  /*24840*/  IMAD.MOV.U32 R28, RZ, RZ, R33 ;  /* 0x000000ffff1c7224 */ /* 0x000fe200078e0021 */
[----:B------:R-:W3:Y:S04]  /*24850*/  LDL.LU R34, [R1+0x2e0] ;  /* 0x0002e00001227983 */ /* 0x000ee80000300800 */
[----:B------:R-:W3:Y:S04]  /*24860*/  LDL.LU R33, [R1+0x2e4] ;  /* 0x0002e40001217983 */ /* 0x000ee80000300800 */
[----:B------:R1:W-:Y:S02]  /*24870*/  LDGSTS.E [R3+0x56c00], [R28.64], P0 ;  /* 0x56c000001c037fae */ /* 0x0003e40008121848 */
[----:B-1----:R-:W-:-:S02]  /*24880*/  IMAD.MOV.U32 R29, RZ, RZ, R32 ;  /* 0x000000ffff1d7224 */ /* 0x002fc400078e0020 */
[----:B------:R-:W-:Y:S01]  /*24890*/  IMAD.MOV.U32 R28, RZ, RZ, R30 ;  /* 0x000000ffff1c7224 */ /* 0x000fe200078e001e */
[----:B------:R-:W3:Y:S04]  /*248a0*/  LDL.LU R32, [R1+0x320] ;  /* 0x0003200001207983 */ /* 0x000ee80000300800 */
[----:B------:R-:W3:Y:S01]  /*248b0*/  LDL.LU R30, [R1+0x324] ;  /* 0x00032400011e7983 */ /* 0x000ee20000300800 */
[----:B------:R-:W-:-:S03]  /*248c0*/  LOP3.LUT R91, R2, 0x70, RZ, 0x3c, !PT ;  /* 0x00000070025b7812 */ /* 0x000fc600078e3cff */
[----:B------:R1:W-:Y:S02]  /*248d0*/  LDGSTS.E [R3+0x57c00], [R28.64], P0 ;  /* 0x57c000001c037fae */ /* 0x0003e40008121848 */
[----:B-1----:R-:W-:-:S04]  /*248e0*/  IMAD.U32 R3, RZ, RZ, UR5 ;  /* 0x00000005ff037e24 */ /* 0x002fc8000f8e00ff */
[----:B------:R-:W-:Y:S01]  /*248f0*/  IMAD R3, R3, 0x8000, R91 ;  /* 0x0000800003037824 */ /* 0x000fe200078e025b */
[----:B------:R-:W-:Y:S01]  /*24900*/  IADD3 R25, R25, 0x1, RZ ;  /* 0x0000000119197810 */ /* 0x000fe20007ffe0ff */
[-C--:B------:R-:W-:Y:S08]  /*24910*/  HMMA.1688.F32.TF32 R120, R128, R102.reuse, R120 ;  /* 0x000000668078723c */ /* 0x080ff00000081078 */
[----:B------:R-:W-:Y:S01]  /*24920*/  HMMA.1688.F32.TF32 R108, R124, R102, R108 ;  /* 0x000000667c6c723c */ /* 0x000fe2000008106c */
[----:B----4-:R-:W-:-:S04]  /*24930*/  IADD3 R89, P1, R89, UR7, RZ ;  /* 0x0000000759597c10 */ /* 0x010fc8000ff3e0ff */
[----:B------:R-:W-:Y:S02]  /*24940*/  IADD3.X R90, R90, UR6, RZ, P1, !PT ;  /* 0x000000065a5a7c10 */ /* 0x000fe40008ffe4ff */
[----:B------:R-:W-:Y:S01]  /*24950*/  IADD3 R79, P2, R79, UR7, RZ ;  /* 0x000000074f4f7c10 */ /* 0x000fe2000ff5e0ff */
[----:B------:R-:W-:Y:S02]  /*24960*/  IMAD.MOV.U32 R28, RZ, RZ, R89 ;  /* 0x000000ffff1c7224 */ /* 0x000fe400078e0059 */
[----:B------:R-:W-:-:S05]  /*24970*/  IMAD.MOV.U32 R29, RZ, RZ, R90 ;  /* 0x000000ffff1d7224 */ /* 0x000fca00078e005a */
[----:B------:R1:W-:Y:S02]  /*24980*/  LDGSTS.E [R3+0x50e00], [R28.64], P0 ;  /* 0x50e000001c037fae */ /* 0x0003e40008121848 */
[----:B-1----:R-:W-:Y:S01]  /*24990*/  IMAD.MOV.U32 R28, RZ, RZ, R79 ;  /* 0x000000ffff1c7224 */ /* 0x002fe200078e004f */
[----:B--2---:R-:W-:-:S05]  /*249a0*/  IADD3.X R88, R88, UR6, RZ, P2, !PT ;  /* 0x0000000658587c10 */ /* 0x004fca00097fe4ff */
[----:B------:R-:W-:Y:S01]  /*249b0*/  IMAD.MOV.U32 R29, RZ, RZ, R88 ;  /* 0x000000ffff1d7224 */ /* 0x000fe200078e0058 */
[----:B------:R-:W-:-:S04]  /*249c0*/  IADD3 R77, P1, R77, UR7, RZ ;  /* 0x000000074d4d7c10 */ /* 0x000fc8000ff3e0ff */
[----:B------:R1:W-:Y:S01]  /*249d0*/  LDGSTS.E [R3+0x51e00], [R28.64], P0 ;  /* 0x51e000001c037fae */ /* 0x0003e20008121848 */
[----:B-----5:R-:W-:Y:S02]  /*249e0*/  IADD3 R67, P2, R67, UR7, RZ ;  /* 0x0000000743437c10 */ /* 0x020fe4000ff5e0ff */
[----:B------:R-:W-:Y:S01]  /*249f0*/  IADD3.X R78, R78, UR6, RZ, P1, !PT ;  /* 0x000000064e4e7c10 */ /* 0x000fe20008ffe4ff */
[----:B-1----:R-:W-:-:S04]  /*24a00*/  IMAD.MOV.U32 R28, RZ, RZ, R77 ;  /* 0x000000ffff1c7224 */ /* 0x002fc800078e004d */
[----:B------:R-:W-:Y:S01]  /*24a10*/  IMAD.MOV.U32 R29, RZ, RZ, R78 ;  /* 0x000000ffff1d7224 */ /* 0x000fe200078e004e */
[----:B------:R-:W-:-:S04]  /*24a20*/  IADD3.X R76, R76, UR6, RZ, P2, !PT ;  /* 0x000000064c4c7c10 */ /* 0x000fc800097fe4ff */
[----:B------:R1:W-:Y:S01]  /*24a30*/  LDGSTS.E [R3+0x52e00], [R28.64], P0 ;  /* 0x52e000001c037fae */ /* 0x0003e20008121848 */
[----:B---3--:R-:W-:Y:S01]  /*24a40*/  IADD3 R65, P1, R65, UR7, RZ ;  /* 0x0000000741417c10 */ /* 0x008fe2000ff3e0ff */
[----:B-1----:R-:W-:Y:S02]  /*24a50*/  IMAD.MOV.U32 R28, RZ, RZ, R67 ;  /* 0x000000ffff1c7224 */ /* 0x002fe400078e0043 */
[----:B------:R-:W-:Y:S01]  /*24a60*/  IMAD.MOV.U32 R29, RZ, RZ, R76 ;  /* 0x000000ffff1d7224 */ /* 0x000fe200078e004c */
[----:B------:R-:W-:-:S04]  /*24a70*/  IADD3.X R66, R66, UR6, RZ, P1, !PT ;  /* 0x0000000642427c10 */ /* 0x000fc80008ffe4ff */
[----:B------:R1:W-:Y:S04]  /*24a80*/  LDGSTS.E [R3+0x53e00], [R28.64], P0 ;  /* 0x53e000001c037fae */ /* 0x0003e80008121848 */
[----:B------:R-:W-:Y:S01]  /*24a90*/  STL [R1+0x164], R89 ;  /* 0x0001645901007387 */ /* 0x000fe20000100800 */
[----:B-1----:R-:W-:Y:S01]  /*24aa0*/  IMAD.MOV.U32 R28, RZ, RZ, R65 ;  /* 0x000000ffff1c7224 */ /* 0x002fe200078e0041 */
[----:B------:R-:W-:Y:S01]  /*24ab0*/  IADD3 R35, P2, R35, UR7, RZ ;  /* 0x0000000723237c10 */ /* 0x000fe2000ff5e0ff */
[----:B------:R-:W-:-:S03]  /*24ac0*/  IMAD.MOV.U32 R29, RZ, RZ, R66 ;  /* 0x000000ffff1d7224 */ /* 0x000fc600078e0042 */
[----:B------:R-:W-:Y:S01]  /*24ad0*/  IADD3.X R64, R64, UR6, RZ, P2, !PT ;  /* 0x0000000640407c10 */ /* 0x000fe200097fe4ff */
[----:B------:R-:W-:Y:S04]  /*24ae0*/  STL [R1+0x1a4], R79 ;  /* 0x0001a44f01007387 */ /* 0x000fe80000100800 */
[----:B------:R1:W-:Y:S04]  /*24af0*/  LDGSTS.E [R3+0x54e00], [R28.64], P0 ;  /* 0x54e000001c037fae */ /* 0x0003e80008121848 */
[----:B------:R-:W-:Y:S04]  /*24b00*/  STL [R1+0x160], R90 ;  /* 0x0001605a01007387 */ /* 0x000fe80000100800 */
[----:B------:R-:W-:Y:S01]  /*24b10*/  STL [R1+0x1a0], R88 ;  /* 0x0001a05801007387 */ /* 0x000fe20000100800 */
[----:B-1----:R-:W-:-:S02]  /*24b20*/  IMAD.MOV.U32 R28, RZ, RZ, R35 ;  /* 0x000000ffff1c7224 */ /* 0x002fc400078e0023 */
[----:B------:R-:W-:Y:S01]  /*24b30*/  IMAD.MOV.U32 R29, RZ, RZ, R64 ;  /* 0x000000ffff1d7224 */ /* 0x000fe200078e0040 */
[----:B------:R1:W-:Y:S01]  /*24b40*/  STL [R1+0x1e4], R77 ;  /* 0x0001e44d01007387 */ /* 0x0003e20000100800 */
[----:B------:R-:W-:-:S03]  /*24b50*/  IADD3 R33, P1, R33, UR7, RZ ;  /* 0x0000000721217c10 */ /* 0x000fc6000ff3e0ff */
[----:B------:R-:W-:Y:S01]  /*24b60*/  STL [R1+0x1e0], R78 ;  /* 0x0001e04e01007387 */ /* 0x000fe20000100800 */
[----:B------:R-:W-:-:S03]  /*24b70*/  IADD3.X R34, R34, UR6, RZ, P1, !PT ;  /* 0x0000000622227c10 */ /* 0x000fc60008ffe4ff */
[----:B------:R-:W-:Y:S01]  /*24b80*/  STL [R1+0x224], R67 ;  /* 0x0002244301007387 */ /* 0x000fe20000100800 */
[----:B-1----:R-:W-:-:S03]  /*24b90*/  IMAD.MOV.U32 R77, RZ, RZ, 0x7f ;  /* 0x0000007fff4d7424 */ /* 0x002fc600078e00ff */
[----:B------:R-:W-:Y:S04]  /*24ba0*/  STL [R1+0x220], R76 ;  /* 0x0002204c01007387 */ /* 0x000fe80000100800 */
[----:B------:R1:W-:Y:S01]  /*24bb0*/  LDGSTS.E [R3+0x55e00], [R28.64], P0 ;  /* 0x55e000001c037fae */ /* 0x0003e20008121848 */
[----:B------:R-:W-:-:S03]  /*24bc0*/  IADD3 R77, R77, c[0x0][0x180], RZ ;  /* 0x000060004d4d7a10 */ /* 0x000fc60007ffe0ff */
[----:B------:R-:W-:Y:S04]  /*24bd0*/  STL [R1+0x264], R65 ;  /* 0x0002644101007387 */ /* 0x000fe80000100800 */
[----:B------:R-:W-:Y:S01]  /*24be0*/  STL [R1+0x260], R66 ;  /* 0x0002604201007387 */ /* 0x000fe20000100800 */
[----:B------:R-:W-:Y:S01]  /*24bf0*/  IADD3 R30, P2, R30, UR7, RZ ;  /* 0x000000071e1e7c10 */ /* 0x000fe2000ff5e0ff */
[----:B-1----:R-:W-:Y:S02]  /*24c00*/  IMAD.MOV.U32 R28, RZ, RZ, R33 ;  /* 0x000000ffff1c7224 */ /* 0x002fe400078e0021 */
[----:B------:R-:W-:Y:S01]  /*24c10*/  IMAD.MOV.U32 R29, RZ, RZ, R34 ;  /* 0x000000ffff1d7224 */ /* 0x000fe200078e0022 */
[----:B------:R-:W-:Y:S04]  /*24c20*/  STL [R1+0x2a4], R35 ;  /* 0x0002a42301007387 */ /* 0x000fe80000100800 */
[----:B------:R-:W-:Y:S04]  /*24c30*/  STL [R1+0x2a0], R64 ;  /* 0x0002a04001007387 */ /* 0x000fe80000100800 */
[----:B------:R-:W-:Y:S01]  /*24c40*/  STL [R1+0x2e4], R33 ;  /* 0x0002e42101007387 */ /* 0x000fe20000100800 */
[----:B------:R-:W-:-:S03]  /*24c50*/  IADD3.X R32, R32, UR6, RZ, P2, !PT ;  /* 0x0000000620207c10 */ /* 0x000fc600097fe4ff */
[----:B------:R-:W-:Y:S04]  /*24c60*/  STL [R1+0x2e0], R34 ;  /* 0x0002e02201007387 */ /* 0x000fe80000100800 */
[----:B------:R1:W-:Y:S04]  /*24c70*/  LDGSTS.E [R3+0x56e00], [R28.64], P0 ;  /* 0x56e000001c037fae */ /* 0x0003e80008121848 */
[----:B------:R2:W-:Y:S01]  /*24c80*/  STL [R1+0x324], R30 ;  /* 0x0003241e01007387 */ /* 0x0005e20000100800 */
[----:B-1----:R-:W-:Y:S01]  /*24c90*/  IMAD.MOV.U32 R28, RZ, RZ, R30 ;  /* 0x000000ffff1c7224 */ /* 0x002fe200078e001e */
[----:B--2---:R-:W-:Y:S01]  /*24ca0*/  SHF.R.S32.HI R30, RZ, 0x1f, R77 ;  /* 0x0000001fff1e7819 */ /* 0x004fe2000001144d */
[----:B------:R-:W-:-:S03]  /*24cb0*/  IMAD.MOV.U32 R29, RZ, RZ, R32 ;  /* 0x000000ffff1d7224 */ /* 0x000fc600078e0020 */
[----:B------:R-:W-:Y:S01]  /*24cc0*/  LEA.HI R30, R30, R77, RZ, 0x7 ;  /* 0x0000004d1e1e7211 */ /* 0x000fe200078f38ff */
[----:B------:R1:W-:Y:S03]  /*24cd0*/  STL [R1+0x320], R32 ;  /* 0x0003202001007387 */ /* 0x0003e60000100800 */
[----:B------:R-:W-:Y:S01]  /*24ce0*/  SHF.R.S32.HI R30, RZ, 0x7, R30 ;  /* 0x00000007ff1e7819 */ /* 0x000fe2000001141e */
[----:B------:R1:W-:Y:S03]  /*24cf0*/  LDGSTS.E [R3+0x57e00], [R28.64], P0 ;  /* 0x57e000001c037fae */ /* 0x0003e60008121848 */
[----:B------:R-:W-:Y:S01]  /*24d00*/  ISETP.NE.U32.AND P0, PT, R25, R30, PT ;  /* 0x0000001e1900720c */ /* 0x000fe20003f05070 */
[----:B------:R-:W0:-:S12]  /*24d10*/  LDGDEPBAR ;  /* 0x00000000000079af */ /* 0x000e180000000000 */
[----:B-1----:R-:W-:Y:S01]  /*24d20*/  @!P0 CALL.REL.NOINC `(.L_x_0) ;  /* 0x0000001000008944 */ /* 0x002fe20003c00000 */
[----:B------:R-:W-:Y:S05]  /*24d30*/  BRA `(.L_x_1) ;  /* 0xffff5e6000007947 */ /* 0x000fea000383ffff */
.L_x_0:
[----:B----45:R-:W2:Y:S01]  /*24d40*/  LDL.LU R30, [R1+0x5ec] ;  /* 0x0005ec00011e7983 */ /* 0x030ea20000300800 */
[----:B------:R-:W-:-:S04]  /*24d50*/  DEPBAR.LE SB0, 0x0 ;  /* 0x000080000000791a */ /* 0x000fc80000000000 */
[----:B------:R-:W3:Y:S04]  /*24d60*/  LDL.LU R29, [R1+0x5e8] ;  /* 0x0005e800011d7983 */ /* 0x000ee80000300800 */
[----:B------:R-:W4:Y:S04]  /*24d70*/  LDL.LU R28, [R1+0x5e4] ;  /* 0x0005e400011c7983 */ /* 0x000f280000300800 */
[----:B------:R-:W2:Y:S04]  /*24d80*/  LDL.LU R65, [R1+0x534] ;  /* 0x0005340001417983 */ /* 0x000ea80000300800 */
[----:B------:R-:W1:Y:S01]  /*24d90*/  S2R R32, SR_TID.X ;  /* 0x0000000000207919 */ /* 0x000e620000002100 */
[----:B------:R-:W-:-:S02]  /*24da0*/  IMAD.MOV.U32 R6, RZ, RZ, R60 ;  /* 0x000000ffff067224 */ /* 0x000fc400078e003c */
[----:B------:R-:W-:Y:S02]  /*24db0*/  IMAD.MOV.U32 R7, RZ, RZ, R61 ;  /* 0x000000ffff077224 */ /* 0x000fe400078e003d */
[C---:B-1----:R-:W-:Y:S02]  /*24dc0*/  IMAD.SHL.U32 R2, R32.reuse, 0x200, RZ ;  /* 0x0000020020027824 */ /* 0x042fe400078e00ff */
[----:B------:R-:W-:-:S03]  /*24dd0*/  IMAD.SHL.U32 R3, R32, 0x20, RZ ;  /* 0x0000002020037824 */ /* 0x000fc600078e00ff */
[----:B------:R-:W-:Y:S01]  /*24de0*/  LOP3.LUT R2, R2, 0x3000, RZ, 0xc0, !PT ;  /* 0x0000300002027812 */ /* 0x000fe200078ec0ff */
[----:B------:R-:W-:-:S03]  /*24df0*/  IMAD.SHL.U32 R4, R32, 0x4, RZ ;  /* 0x0000000420047824 */ /* 0x000fc600078e00ff */
[----:B------:R-:W-:Y:S01]  /*24e00*/  LOP3.LUT R3, R2, 0x60, R3, 0xf8, !PT ;  /* 0x0000006002037812 */ /* 0x000fe200078ef803 */
[----:B------:R-:W-:-:S03]  /*24e10*/  IMAD.SHL.U32 R2, R32, 0x40, RZ ;  /* 0x0000004020027824 */ /* 0x000fc600078e00ff */
[----:B------:R-:W-:Y:S02]  /*24e20*/  LOP3.LUT R4, R3, 0x170, R4, 0x78, !PT ;  /* 0x0000017003047812 */ /* 0x000fe400078e7804 */
[----:B------:R-:W-:Y:S01]  /*24e30*/  LOP3.LUT R3, R2, 0x800, RZ, 0xc0, !PT ;  /* 0x0000080002037812 */ /* 0x000fe200078ec0ff */
[----:B------:R-:W-:Y:S02]  /*24e40*/  IMAD.MOV.U32 R60, RZ, RZ, R54 ;  /* 0x000000ffff3c7224 */ /* 0x000fe400078e0036 */
[----:B------:R-:W-:Y:S02]  /*24e50*/  IMAD.MOV.U32 R61, RZ, RZ, R55 ;  /* 0x000000ffff3d7224 */ /* 0x000fe400078e0037 */
[----:B------:R-:W-:Y:S01]  /*24e60*/  IMAD.IADD R64, R3, 0x1, R4 ;  /* 0x0000000103407824 */ /* 0x000fe200078e0204 */
[----:B------:R-:W-:Y:S06]  /*24e70*/  BAR.SYNC.DEFER_BLOCKING 0x0 ;  /* 0x0000000000007b1d */ /* 0x000fec0000010000 */
[----:B------:R1:W-:Y:S04]  /*24e80*/  STS.128 [R64+0x80], R60 ;  /* 0x0000803c40007388 */ /* 0x0003e80000000c00 */
[----:B-1----:R-:W4:Y:S04]  /*24e90*/  LDL.LU R63, [R1+0x630] ;  /* 0x00063000013f7983 */ /* 0x002f280000300800 */
[----:B------:R-:W4:Y:S04]  /*24ea0*/  LDL.LU R62, [R1+0x62c] ;  /* 0x00062c00013e7983 */ /* 0x000f280000300800 */
[----:B------:R-:W4:Y:S01]  /*24eb0*/  LDL.LU R61, [R1+0x628] ;  /* 0x00062800013d7983 */ /* 0x000f220000300800 */
[C---:B------:R-:W-:Y:S01]  /*24ec0*/  IMAD.SHL.U32 R5, R32.reuse, 0x800, RZ ;  /* 0x0000080020057824 */ /* 0x040fe200078e00ff */
[----:B------:R-:W-:Y:S01]  /*24ed0*/  LOP3.LUT R32, R32, 0x7f, RZ, 0xc0, !PT ;  /* 0x0000007f20207812 */ /* 0x000fe200078ec0ff */
[----:B------:R-:W-:Y:S01]  /*24ee0*/  IMAD.MOV.U32 R4, RZ, RZ, R52 ;  /* 0x000000ffff047224 */ /* 0x000fe200078e0034 */
[----:B------:R-:W4:Y:S02]  /*24ef0*/  LDL.LU R60, [R1+0x624] ;  /* 0x00062400013c7983 */ /* 0x000f240000300800 */
[----:B------:R-:W-:-:S05]  /*24f00*/  LOP3.LUT R5, R5, 0x3000, RZ, 0xc0, !PT ;  /* 0x0000300005057812 */ /* 0x000fca00078ec0ff */
[----:B------:R-:W-:Y:S02]  /*24f10*/  IMAD R2, R32, 0x10, R5 ;  /* 0x0000001020027824 */ /* 0x000fe400078e0205 */
[----:B------:R-:W-:Y:S02]  /*24f20*/  IMAD.MOV.U32 R5, RZ, RZ, R53 ;  /* 0x000000ffff057224 */ /* 0x000fe400078e0035 */
[----:B------:R-:W-:Y:S02]  /*24f30*/  IMAD.MOV.U32 R10, RZ, RZ, R48 ;  /* 0x000000ffff0a7224 */ /* 0x000fe400078e0030 */
[----:B------:R-:W-:Y:S01]  /*24f40*/  IMAD.MOV.U32 R11, RZ, RZ, R49 ;  /* 0x000000ffff0b7224 */ /* 0x000fe200078e0031 */
[----:B------:R1:W-:Y:S01]  /*24f50*/  STS.128 [R64], R4 ;  /* 0x0000000440007388 */ /* 0x0003e20000000c00 */
        /* <DEDUP_REMOVED lines=8> */
[----:B-1----:R-:W-:Y:S02]  /*24fe0*/  IMAD.MOV.U32 R6, RZ, RZ, R44 ;  /* 0x000000ffff067224 */ /* 0x002fe400078e002c */
[----:B------:R-:W-:Y:S02]  /*24ff0*/  IMAD.MOV.U32 R7, RZ, RZ, R45 ;  /* 0x000000ffff077224 */ /* 0x000fe400078e002d */
[----:B------:R-:W-:Y:S02]  /*25000*/  IMAD.MOV.U32 R56, RZ, RZ, R74 ;  /* 0x000000ffff387224 */ /* 0x000fe400078e004a */
[----:B------:R-:W-:Y:S02]  /*25010*/  IMAD.MOV.U32 R57, RZ, RZ, R75 ;  /* 0x000000ffff397224 */ /* 0x000fe400078e004b */
[----:B------:R-:W-:Y:S02]  /*25020*/  IMAD.MOV.U32 R4, RZ, RZ, R84 ;  /* 0x000000ffff047224 */ /* 0x000fe400078e0054 */
[----:B------:R-:W-:-:S02]  /*25030*/  IMAD.MOV.U32 R5, RZ, RZ, R85 ;  /* 0x000000ffff057224 */ /* 0x000fc400078e0055 */
[----:B------:R-:W-:Y:S02]  /*25040*/  IMAD.MOV.U32 R44, RZ, RZ, R86 ;  /* 0x000000ffff2c7224 */ /* 0x000fe400078e0056 */
[----:B------:R-:W-:Y:S01]  /*25050*/  IMAD.MOV.U32 R45, RZ, RZ, R87 ;  /* 0x000000ffff2d7224 */ /* 0x000fe200078e0057 */
[----:B------:R-:W-:Y:S04]  /*25060*/  STS.128 [R64+0x200], R8 ;  /* 0x0002000840007388 */ /* 0x000fe80000000c00 */
[----:B------:R1:W-:Y:S04]  /*25070*/  STS.128 [R64+0x280], R48 ;  /* 0x0002803040007388 */ /* 0x0003e80000000c00 */
[----:B------:R-:W-:Y:S04]  /*25080*/  STS.128 [R64+0x400], R12 ;  /* 0x0004000c40007388 */ /* 0x000fe80000000c00 */
[----:B------:R1:W-:Y:S04]  /*25090*/  STS.128 [R64+0x480], R56 ;  /* 0x0004803840007388 */ /* 0x0003e80000000c00 */
[----:B------:R1:W-:Y:S04]  /*250a0*/  STS.128 [R64+0x600], R4 ;  /* 0x0006000440007388 */ /* 0x0003e80000000c00 */
[----:B------:R-:W-:Y:S04]  /*250b0*/  STS.128 [R64+0x680], R44 ;  /* 0x0006802c40007388 */ /* 0x000fe80000000c00 */
[----:B------:R-:W-:Y:S01]  /*250c0*/  BAR.SYNC.DEFER_BLOCKING 0x0 ;  /* 0x0000000000007b1d */ /* 0x000fe20000010000 */
[----:B------:R-:W-:-:S02]  /*250d0*/  LOP3.LUT R53, R2, 0x20, RZ, 0x3c, !PT ;  /* 0x0000002002357812 */ /* 0x000fc400078e3cff */
[C---:B------:R-:W-:Y:S02]  /*250e0*/  LOP3.LUT R52, R2.reuse, 0x40, RZ, 0x3c, !PT ;  /* 0x0000004002347812 */ /* 0x040fe400078e3cff */
[----:B------:R-:W-:Y:S01]  /*250f0*/  LOP3.LUT R3, R2, 0x60, RZ, 0x3c, !PT ;  /* 0x0000006002037812 */ /* 0x000fe200078e3cff */
[----:B-1----:R-:W-:Y:S01]  /*25100*/  IMAD.MOV.U32 R50, RZ, RZ, R96 ;  /* 0x000000ffff327224 */ /* 0x002fe200078e0060 */
[----:B------:R-:W4:Y:S04]  /*25110*/  LDL.LU R59, [R1+0x620] ;  /* 0x00062000013b7983 */ /* 0x000f280000300800 */
[----:B------:R-:W1:Y:S04]  /*25120*/  LDS.128 R8, [R2] ;  /* 0x0000000002087984 */ /* 0x000e680000000c00 */
[----:B------:R-:W-:Y:S04]  /*25130*/  LDS.128 R12, [R2+0x800] ;  /* 0x00080000020c7984 */ /* 0x000fe80000000c00 */
[----:B------:R-:W1:Y:S04]  /*25140*/  LDS.128 R16, [R53] ;  /* 0x0000000035107984 */ /* 0x000e680000000c00 */
[----:B------:R-:W-:Y:S04]  /*25150*/  LDS.128 R20, [R53+0x800] ;  /* 0x0008000035147984 */ /* 0x000fe80000000c00 */
[----:B------:R-:W1:Y:S04]  /*25160*/  LDS.128 R24, [R52] ;  /* 0x0000000034187984 */ /* 0x000e680000000c00 */
[----:B------:R-:W1:Y:S04]  /*25170*/  LDS.128 R32, [R3] ;  /* 0x0000000003207984 */ /* 0x000e680000000c00 */
[----:B------:R-:W-:Y:S01]  /*25180*/  LDS.128 R44, [R3+0x800] ;  /* 0x00080000032c7984 */ /* 0x000fe20000000c00 */
[----:B------:R-:W-:-:S02]  /*25190*/  IMAD.MOV.U32 R4, RZ, RZ, R80 ;  /* 0x000000ffff047224 */ /* 0x000fc400078e0050 */
[----:B------:R-:W-:Y:S01]  /*251a0*/  IMAD.MOV.U32 R5, RZ, RZ, R81 ;  /* 0x000000ffff057224 */ /* 0x000fe200078e0051 */
[----:B------:R-:W4:Y:S01]  /*251b0*/  LDL.LU R58, [R1+0x61c] ;  /* 0x00061c00013a7983 */ /* 0x000f220000300800 */
        /* <DEDUP_REMOVED lines=9> */
[----:B------:R-:W-:Y:S01]  /*25250*/  IMAD R55, R0, c[0x0][0x198], RZ ;  /* 0x0000660000377a24 */ /* 0x000fe200078e02ff */
[----:B--2---:R-:W-:-:S04]  /*25260*/  ISETP.GE.AND P0, PT, R65, c[0x0][0x178], PT ;  /* 0x00005e0041007a0c */ /* 0x004fc80003f06270 */
[----:B------:R-:W-:Y:S02]  /*25270*/  ISETP.LT.AND P1, PT, R30, c[0x0][0x17c], !P0 ;  /* 0x00005f001e007a0c */ /* 0x000fe40004721270 */
[----:B---3--:R-:W-:Y:S02]  /*25280*/  ISETP.LT.AND P2, PT, R29, c[0x0][0x17c], !P0 ;  /* 0x00005f001d007a0c */ /* 0x008fe40004741270 */
[----:B----4-:R-:W-:Y:S02]  /*25290*/  ISETP.LT.AND P5, PT, R28, c[0x0][0x17c], !P0 ;  /* 0x00005f001c007a0c */ /* 0x010fe400047a1270 */
[----:B------:R-:W2:Y:S04]  /*252a0*/  LDS.128 R28, [R52+0x800] ;  /* 0x00080000341c7984 */ /* 0x000ea80000000c00 */
[----:B------:R-:W-:Y:S01]  /*252b0*/  BAR.SYNC.DEFER_BLOCKING 0x0 ;  /* 0x0000000000007b1d */ /* 0x000fe20000010000 */
[----:B------:R-:W-:Y:S01]  /*252c0*/  IMAD R54, R65, c[0x0][0x194], RZ ;  /* 0x0000650041367a24 */ /* 0x000fe200078e02ff */
[----:B------:R-:W-:-:S04]  /*252d0*/  ISETP.LT.AND P3, PT, R0, c[0x0][0x17c], !P0 ;  /* 0x00005f0000007a0c */ /* 0x000fc80004761270 */
[----:B------:R3:W-:Y:S04]  /*252e0*/  STS.128 [R64], R4 ;  /* 0x0000000440007388 */ /* 0x0007e80000000c00 */
[----:B------:R-:W-:Y:S01]  /*252f0*/  STS.128 [R64+0x80], R120 ;  /* 0x0000807840007388 */ /* 0x000fe20000000c00 */
[----:B---3--:R-:W-:Y:S02]  /*25300*/  IMAD.MOV.U32 R4, RZ, RZ, R116 ;  /* 0x000000ffff047224 */ /* 0x008fe400078e0074 */
[----:B------:R-:W-:Y:S02]  /*25310*/  IMAD.MOV.U32 R5, RZ, RZ, R117 ;  /* 0x000000ffff057224 */ /* 0x000fe400078e0075 */
[----:B------:R-:W-:Y:S02]  /*25320*/  IMAD.MOV.U32 R6, RZ, RZ, R108 ;  /* 0x000000ffff067224 */ /* 0x000fe400078e006c */
[----:B------:R-:W-:-:S02]  /*25330*/  IMAD.MOV.U32 R7, RZ, RZ, R109 ;  /* 0x000000ffff077224 */ /* 0x000fc400078e006d */
[----:B------:R-:W-:-:S03]  /*25340*/  IMAD.MOV.U32 R108, RZ, RZ, R118 ;  /* 0x000000ffff6c7224 */ /* 0x000fc600078e0076 */
[----:B------:R3:W-:Y:S01]  /*25350*/  STS.128 [R64+0x200], R4 ;  /* 0x0002000440007388 */ /* 0x0007e20000000c00 */
[----:B------:R-:W-:-:S03]  /*25360*/  IMAD.MOV.U32 R109, RZ, RZ, R119 ;  /* 0x000000ffff6d7224 */ /* 0x000fc600078e0077 */
[----:B------:R4:W-:Y:S04]  /*25370*/  STS.128 [R64+0x400], R48 ;  /* 0x0004003040007388 */ /* 0x0009e80000000c00 */
[----:B------:R-:W-:Y:S01]  /*25380*/  STS.128 [R64+0x280], R108 ;  /* 0x0002806c40007388 */ /* 0x000fe20000000c00 */
[----:B---3--:R-:W-:Y:S02]  /*25390*/  IMAD.MOV.U32 R6, RZ, RZ, R36 ;  /* 0x000000ffff067224 */ /* 0x008fe400078e0024 */
[----:B------:R-:W-:Y:S02]  /*253a0*/  IMAD.MOV.U32 R7, RZ, RZ, R37 ;  /* 0x000000ffff077224 */ /* 0x000fe400078e0025 */
[----:B------:R-:W-:Y:S01]  /*253b0*/  IMAD.MOV.U32 R4, RZ, RZ, R40 ;  /* 0x000000ffff047224 */ /* 0x000fe200078e0028 */
[----:B------:R-:W-:Y:S01]  /*253c0*/  STS.128 [R64+0x480], R96 ;  /* 0x0004806040007388 */ /* 0x000fe20000000c00 */
[----:B------:R-:W-:-:S02]  /*253d0*/  IMAD.MOV.U32 R5, RZ, RZ, R41 ;  /* 0x000000ffff057224 */ /* 0x000fc400078e0029 */
[----:B------:R-:W-:Y:S01]  /*253e0*/  IMAD.MOV.U32 R36, RZ, RZ, R42 ;  /* 0x000000ffff247224 */ /* 0x000fe200078e002a */
[C---:B------:R-:W-:Y:S01]  /*253f0*/  LEA R0, P4, R54.reuse, c[0x0][0x170], 0x2 ;  /* 0x00005c0036007a11 */ /* 0x040fe200078810ff */
[----:B------:R-:W-:Y:S01]  /*25400*/  IMAD.MOV.U32 R37, RZ, RZ, R43 ;  /* 0x000000ffff257224 */ /* 0x000fe200078e002b */
[----:B------:R-:W-:Y:S04]  /*25410*/  STS.128 [R64+0x600], R4 ;  /* 0x0006000440007388 */ /* 0x000fe80000000c00 */
[----:B------:R3:W-:Y:S01]  /*25420*/  STS.128 [R64+0x680], R36 ;  /* 0x0006802440007388 */ /* 0x0007e20000000c00 */
[C---:B------:R-:W-:Y:S02]  /*25430*/  IADD3 R41, R55.reuse, c[0x0][0x198], RZ ;  /* 0x0000660037297a10 */ /* 0x040fe40007ffe0ff */
[----:B------:R-:W-:Y:S01]  /*25440*/  LEA.HI.X.SX32 R54, R54, c[0x0][0x174], 0x2, P4 ;  /* 0x00005d0036367a11 */ /* 0x000fe200020f16ff */
[----:B----4-:R-:W4:Y:S04]  /*25450*/  LDL.LU R50, [R1+0x618] ;  /* 0x0006180001327983 */ /* 0x010f280000300800 */
[----:B------:R-:W-:Y:S01]  /*25460*/  BAR.SYNC.DEFER_BLOCKING 0x0 ;  /* 0x0000000000007b1d */ /* 0x000fe20000010000 */
[----:B------:R-:W-:-:S02]  /*25470*/  LEA R56, P4, R55, R0, 0x2 ;  /* 0x0000000037387211 */ /* 0x000fc400078810ff */
[----:B------:R-:W-:Y:S02]  /*25480*/  IADD3 R43, R41, c[0x0][0x198], RZ ;  /* 0x00006600292b7a10 */ /* 0x000fe40007ffe0ff */
[----:B------:R-:W-:Y:S02]  /*25490*/  LEA.HI.X.SX32 R57, R55, R54, 0x2, P4 ;  /* 0x0000003637397211 */ /* 0x000fe400020f16ff */
[-C--:B------:R-:W-:Y:S01]  /*254a0*/  LEA R40, P4, R41, R0.reuse, 0x2 ;  /* 0x0000000029287211 */ /* 0x080fe200078810ff */
[----:B---3--:R-:W3:Y:S01]  /*254b0*/  LDL.LU R38, [R1+0x614] ;  /* 0x0006140001267983 */ /* 0x008ee20000300800 */
[----:B------:R-:W-:Y:S02]  /*254c0*/  LEA R42, P6, R43, R0, 0x2 ;  /* 0x000000002b2a7211 */ /* 0x000fe400078c10ff */
[----:B------:R-:W-:Y:S02]  /*254d0*/  LEA.HI.X.SX32 R41, R41, R54, 0x2, P4 ;  /* 0x0000003629297211 */ /* 0x000fe400020f16ff */
[----:B------:R-:W-:-:S02]  /*254e0*/  IADD3 R49, R43, c[0x0][0x198], RZ ;  /* 0x000066002b317a10 */ /* 0x000fc40007ffe0ff */
[----:B------:R-:W-:Y:S02]  /*254f0*/  LEA.HI.X.SX32 R43, R43, R54, 0x2, P6 ;  /* 0x000000362b2b7211 */ /* 0x000fe400030f16ff */
[----:B------:R-:W-:Y:S01]  /*25500*/  IADD3 R7, R49, c[0x0][0x198], RZ ;  /* 0x0000660031077a10 */ /* 0x000fe20007ffe0ff */
[----:B-1----:R-:W-:Y:S03]  /*25510*/  @P3 STG.E [R56.64], R8 ;  /* 0x0000000838003986 */ /* 0x002fe6000c101908 */
[C---:B------:R-:W-:Y:S01]  /*25520*/  LEA R6, P6, R7.reuse, R0, 0x2 ;  /* 0x0000000007067211 */ /* 0x040fe200078c10ff */
[----:B------:R-:W-:Y:S01]  /*25530*/  @P1 STG.E [R40.64], R9 ;  /* 0x0000000928001986 */ /* 0x000fe2000c101908 */
[----:B------:R-:W-:-:S03]  /*25540*/  IADD3 R37, R7, c[0x0][0x198], RZ ;  /* 0x0000660007257a10 */ /* 0x000fc60007ffe0ff */
[----:B------:R1:W-:Y:S01]  /*25550*/  @P2 STG.E [R42.64], R16 ;  /* 0x000000102a002986 */ /* 0x0003e2000c101908 */
[----:B------:R-:W-:Y:S02]  /*25560*/  ISETP.LT.AND P4, PT, R63, c[0x0][0x17c], !P0 ;  /* 0x00005f003f007a0c */ /* 0x000fe40004781270 */
[----:B------:R-:W-:Y:S02]  /*25570*/  LEA.HI.X.SX32 R7, R7, R54, 0x2, P6 ;  /* 0x0000003607077211 */ /* 0x000fe400030f16ff */
[----:B------:R-:W-:Y:S01]  /*25580*/  ISETP.LT.AND P3, PT, R62, c[0x0][0x17c], !P0 ;  /* 0x00005f003e007a0c */ /* 0x000fe20004761270 */
[----:B-1----:R-:W2:Y:S01]  /*25590*/  LDL.LU R16, [R1+0x610] ;  /* 0x0006100001107983 */ /* 0x002ea20000300800 */
[----:B------:R-:W-:Y:S02]  /*255a0*/  LEA R8, P6, R37, R0, 0x2 ;  /* 0x0000000025087211 */ /* 0x000fe400078c10ff */
[----:B------:R-:W-:Y:S01]  /*255b0*/  ISETP.LT.AND P2, PT, R61, c[0x0][0x17c], !P0 ;  /* 0x00005f003d007a0c */ /* 0x000fe20004741270 */
[----:B------:R-:W2:Y:S01]  /*255c0*/  LDL.LU R48, [R1+0x60c] ;  /* 0x00060c0001307983 */ /* 0x000ea20000300800 */
[----:B------:R-:W-:-:S02]  /*255d0*/  IADD3 R39, R37, c[0x0][0x198], RZ ;  /* 0x0000660025277a10 */ /* 0x000fc40007ffe0ff */
[----:B------:R-:W-:Y:S01]  /*255e0*/  LEA R4, P1, R49, R0, 0x2 ;  /* 0x0000000031047211 */ /* 0x000fe200078210ff */
[----:B------:R-:W2:Y:S01]  /*255f0*/  LDL.LU R43, [R1+0x608] ;  /* 0x00060800012b7983 */ /* 0x000ea20000300800 */
[----:B------:R-:W-:Y:S02]  /*25600*/  LEA.HI.X.SX32 R9, R37, R54, 0x2, P6 ;  /* 0x0000003625097211 */ /* 0x000fe400030f16ff */
[----:B------:R-:W-:Y:S01]  /*25610*/  LEA R36, P6, R39, R0, 0x2 ;  /* 0x0000000027247211 */ /* 0x000fe200078c10ff */
[----:B------:R-:W2:Y:S01]  /*25620*/  LDL.LU R42, [R1+0x604] ;  /* 0x00060400012a7983 */ /* 0x000ea20000300800 */
[-C--:B------:R-:W-:Y:S02]  /*25630*/  LEA.HI.X.SX32 R5, R49, R54.reuse, 0x2, P1 ;  /* 0x0000003631057211 */ /* 0x080fe400008f16ff */
[C---:B------:R-:W-:Y:S01]  /*25640*/  LEA.HI.X.SX32 R37, R39.reuse, R54, 0x2, P6 ;  /* 0x0000003627257211 */ /* 0x040fe200030f16ff */
[----:B------:R-:W2:Y:S04]  /*25650*/  LDL.LU R40, [R1+0x600] ;  /* 0x0006000001287983 */ /* 0x000ea80000300800 */
[----:B------:R-:W-:Y:S04]  /*25660*/  @P5 STG.E [R4.64], R17 ;  /* 0x0000001104005986 */ /* 0x000fe8000c101908 */
[----:B------:R-:W-:Y:S04]  /*25670*/  @P4 STG.E [R6.64], R24 ;  /* 0x0000001806004986 */ /* 0x000fe8000c101908 */
[----:B------:R-:W-:Y:S04]  /*25680*/  @P3 STG.E [R8.64], R25 ;  /* 0x0000001908003986 */ /* 0x000fe8000c101908 */
[----:B------:R1:W-:Y:S04]  /*25690*/  @P2 STG.E [R36.64], R32 ;  /* 0x0000002024002986 */ /* 0x0003e8000c101908 */
[----:B-1----:R-:W2:Y:S01]  /*256a0*/  LDL.LU R32, [R1+0x5fc] ;  /* 0x0005fc0001207983 */ /* 0x002ea20000300800 */
[----:B------:R-:W-:-:S02]  /*256b0*/  IADD3 R41, R39, c[0x0][0x198], RZ ;  /* 0x0000660027297a10 */ /* 0x000fc40007ffe0ff */
[----:B------:R-:W-:Y:S02]  /*256c0*/  ISETP.LT.AND P1, PT, R60, c[0x0][0x17c], !P0 ;  /* 0x00005f003c007a0c */ /* 0x000fe40004721270 */
[C---:B------:R-:W-:Y:S02]  /*256d0*/  LEA R4, P6, R41.reuse, R0, 0x2 ;  /* 0x0000000029047211 */ /* 0x040fe400078c10ff */
[C---:B------:R-:W-:Y:S02]  /*256e0*/  IADD3 R17, R41.reuse, c[0x0][0x198], RZ ;  /* 0x0000660029117a10 */ /* 0x040fe40007ffe0ff */
[----:B------:R-:W-:Y:S02]  /*256f0*/  LEA.HI.X.SX32 R5, R41, R54, 0x2, P6 ;  /* 0x0000003629057211 */ /* 0x000fe400030f16ff */
[C---:B------:R-:W-:Y:S02]  /*25700*/  LEA R6, P6, R17.reuse, R0, 0x2 ;  /* 0x0000000011067211 */ /* 0x040fe400078c10ff */
[----:B------:R-:W-:-:S02]  /*25710*/  IADD3 R39, R17, c[0x0][0x198], RZ ;  /* 0x0000660011277a10 */ /* 0x000fc40007ffe0ff */
[----:B------:R-:W-:Y:S02]  /*25720*/  LEA.HI.X.SX32 R7, R17, R54, 0x2, P6 ;  /* 0x0000003611077211 */ /* 0x000fe400030f16ff */
[----:B------:R-:W-:Y:S02]  /*25730*/  ISETP.LT.AND P5, PT, R59, c[0x0][0x17c], !P0 ;  /* 0x00005f003b007a0c */ /* 0x000fe400047a1270 */
[C---:B------:R-:W-:Y:S02]  /*25740*/  LEA R8, P6, R39.reuse, R0, 0x2 ;  /* 0x0000000027087211 */ /* 0x040fe400078c10ff */
[C---:B------:R-:W-:Y:S01]  /*25750*/  IADD3 R17, R39.reuse, c[0x0][0x198], RZ ;  /* 0x0000660027117a10 */ /* 0x040fe20007ffe0ff */
[----:B------:R1:W-:Y:S01]  /*25760*/  @P1 STG.E [R4.64], R33 ;  /* 0x0000002104001986 */ /* 0x0003e2000c101908 */
[----:B------:R-:W-:Y:S02]  /*25770*/  LEA.HI.X.SX32 R9, R39, R54, 0x2, P6 ;  /* 0x0000003627097211 */ /* 0x000fe400030f16ff */
[----:B------:R-:W-:-:S02]  /*25780*/  IADD3 R25, R17, c[0x0][0x198], RZ ;  /* 0x0000660011197a10 */ /* 0x000fc40007ffe0ff */
[----:B------:R-:W-:-:S03]  /*25790*/  ISETP.LT.AND P4, PT, R58, c[0x0][0x17c], !P0 ;  /* 0x00005f003a007a0c */ /* 0x000fc60004781270 */
[----:B------:R2:W-:Y:S01]  /*257a0*/  @P5 STG.E [R6.64], R12 ;  /* 0x0000000c06005986 */ /* 0x0005e2000c101908 */
[----:B-1----:R-:W-:-:S09]  /*257b0*/  IADD3 R33, R25, c[0x0][0x198], RZ ;  /* 0x0000660019217a10 */ /* 0x002fd20007ffe0ff */
[----:B------:R-:W-:Y:S01]  /*257c0*/  @P4 STG.E [R8.64], R13 ;  /* 0x0000000d08004986 */ /* 0x000fe2000c101908 */
[----:B----4-:R-:W-:Y:S02]  /*257d0*/  ISETP.LT.AND P3, PT, R50, c[0x0][0x17c], !P0 ;  /* 0x00005f0032007a0c */ /* 0x010fe40004761270 */
[----:B---3--:R-:W-:Y:S02]  /*257e0*/  ISETP.LT.AND P2, PT, R38, c[0x0][0x17c], !P0 ;  /* 0x00005f0026007a0c */ /* 0x008fe40004741270 */
[----:B------:R-:W3:Y:S04]  /*257f0*/  LDL.LU R38, [R1+0x5f8] ;  /* 0x0005f80001267983 */ /* 0x000ee80000300800 */
[----:B------:R-:W4:Y:S04]  /*25800*/  LDL.LU R24, [R1+0x5f4] ;  /* 0x0005f40001187983 */ /* 0x000f280000300800 */
[----:B------:R-:W3:Y:S04]  /*25810*/  LDL.LU R37, [R1+0x5f0] ;  /* 0x0005f00001257983 */ /* 0x000ee80000300800 */
[----:B------:R-:W3:Y:S01]  /*25820*/  LDL.LU R36, [R1+0x5e0] ;  /* 0x0005e00001247983 */ /* 0x000ee20000300800 */
[----:B--2---:R-:W-:-:S02]  /*25830*/  ISETP.LT.AND P1, PT, R16, c[0x0][0x17c], !P0 ;  /* 0x00005f0010007a0c */ /* 0x004fc40004721270 */
[----:B------:R-:W-:-:S04]  /*25840*/  LEA R16, P6, R17, R0, 0x2 ;  /* 0x0000000011107211 */ /* 0x000fc800078c10ff */
[----:B------:R-:W-:Y:S02]  /*25850*/  LEA.HI.X.SX32 R17, R17, R54, 0x2, P6 ;  /* 0x0000003611117211 */ /* 0x000fe400030f16ff */
[----:B------:R-:W-:-:S03]  /*25860*/  LEA R4, P6, R25, R0, 0x2 ;  /* 0x0000000019047211 */ /* 0x000fc600078c10ff */
[----:B------:R1:W-:Y:S01]  /*25870*/  @P3 STG.E [R16.64], R20 ;  /* 0x0000001410003986 */ /* 0x0003e2000c101908 */
[----:B------:R-:W-:Y:S02]  /*25880*/  LEA.HI.X.SX32 R5, R25, R54, 0x2, P6 ;  /* 0x0000003619057211 */ /* 0x000fe400030f16ff */
[----:B------:R-:W-:-:S04]  /*25890*/  LEA R6, P6, R33, R0, 0x2 ;  /* 0x0000000021067211 */ /* 0x000fc800078c10ff */
[----:B------:R-:W-:Y:S01]  /*258a0*/  LEA.HI.X.SX32 R7, R33, R54, 0x2, P6 ;  /* 0x0000003621077211 */ /* 0x000fe200030f16ff */
[----:B-1----:R-:W2:Y:S04]  /*258b0*/  LDL.LU R16, [R1+0x5dc] ;  /* 0x0005dc0001107983 */ /* 0x002ea80000300800 */
[----:B------:R1:W-:Y:S04]  /*258c0*/  @P2 STG.E [R4.64], R21 ;  /* 0x0000001504002986 */ /* 0x0003e8000c101908 */
[----:B------:R1:W-:Y:S01]  /*258d0*/  @P1 STG.E [R6.64], R28 ;  /* 0x0000001c06001986 */ /* 0x0003e2000c101908 */
[----:B------:R-:W-:-:S03]  /*258e0*/  ISETP.LT.AND P1, PT, R32, c[0x0][0x17c], !P0 ;  /* 0x00005f0020007a0c */ /* 0x000fc60004721270 */
[----:B------:R-:W2:Y:S04]  /*258f0*/  LDL.LU R32, [R1+0x5d8] ;  /* 0x0005d80001207983 */ /* 0x000ea80000300800 */
[----:B------:R-:W2:Y:S01]  /*25900*/  LDL.LU R20, [R1+0x5d4] ;  /* 0x0005d40001147983 */ /* 0x000ea20000300800 */
[----:B------:R-:W-:Y:S02]  /*25910*/  IADD3 R25, R33, c[0x0][0x198], RZ ;  /* 0x0000660021197a10 */ /* 0x000fe40007ffe0ff */
[----:B------:R-:W-:Y:S02]  /*25920*/  ISETP.LT.AND P5, PT, R48, c[0x0][0x17c], !P0 ;  /* 0x00005f0030007a0c */ /* 0x000fe400047a1270 */
[----:B------:R-:W-:Y:S02]  /*25930*/  LEA R8, P6, R25, R0, 0x2 ;  /* 0x0000000019087211 */ /* 0x000fe400078c10ff */
[----:B------:R-:W-:-:S02]  /*25940*/  ISETP.LT.AND P4, PT, R43, c[0x0][0x17c], !P0 ;  /* 0x00005f002b007a0c */ /* 0x000fc40004781270 */
[C---:B------:R-:W-:Y:S02]  /*25950*/  IADD3 R13, R25.reuse, c[0x0][0x198], RZ ;  /* 0x00006600190d7a10 */ /* 0x040fe40007ffe0ff */
[----:B------:R-:W-:Y:S02]  /*25960*/  LEA.HI.X.SX32 R9, R25, R54, 0x2, P6 ;  /* 0x0000003619097211 */ /* 0x000fe400030f16ff */
[C---:B------:R-:W-:Y:S02]  /*25970*/  LEA R12, P6, R13.reuse, R0, 0x2 ;  /* 0x000000000d0c7211 */ /* 0x040fe400078c10ff */
[C---:B------:R-:W-:Y:S02]  /*25980*/  IADD3 R17, R13.reuse, c[0x0][0x198], RZ ;  /* 0x000066000d117a10 */ /* 0x040fe40007ffe0ff */
[----:B------:R-:W-:Y:S02]  /*25990*/  LEA.HI.X.SX32 R13, R13, R54, 0x2, P6 ;  /* 0x000000360d0d7211 */ /* 0x000fe400030f16ff */
[C---:B-1----:R-:W-:Y:S01]  /*259a0*/  LEA R4, P6, R17.reuse, R0, 0x2 ;  /* 0x0000000011047211 */ /* 0x042fe200078c10ff */
[----:B------:R1:W-:Y:S01]  /*259b0*/  @P5 STG.E [R8.64], R29 ;  /* 0x0000001d08005986 */ /* 0x0003e2000c101908 */
[----:B------:R-:W-:-:S02]  /*259c0*/  IADD3 R21, R17, c[0x0][0x198], RZ ;  /* 0x0000660011157a10 */ /* 0x000fc40007ffe0ff */
[----:B------:R-:W-:Y:S01]  /*259d0*/  ISETP.LT.AND P3, PT, R42, c[0x0][0x17c], !P0 ;  /* 0x00005f002a007a0c */ /* 0x000fe20004761270 */
[----:B------:R1:W-:Y:S01]  /*259e0*/  @P4 STG.E [R12.64], R44 ;  /* 0x0000002c0c004986 */ /* 0x0003e2000c101908 */
[----:B------:R-:W-:Y:S02]  /*259f0*/  LEA.HI.X.SX32 R5, R17, R54, 0x2, P6 ;  /* 0x0000003611057211 */ /* 0x000fe400030f16ff */
[----:B------:R-:W-:Y:S02]  /*25a00*/  ISETP.LT.AND P2, PT, R40, c[0x0][0x17c], !P0 ;  /* 0x00005f0028007a0c */ /* 0x000fe40004741270 */
[C---:B------:R-:W-:Y:S02]  /*25a10*/  LEA R6, P6, R21.reuse, R0, 0x2 ;  /* 0x0000000015067211 */ /* 0x040fe400078c10ff */
[C---:B------:R-:W-:Y:S02]  /*25a20*/  IADD3 R17, R21.reuse, c[0x0][0x198], RZ ;  /* 0x0000660015117a10 */ /* 0x040fe40007ffe0ff */
[----:B------:R-:W-:-:S02]  /*25a30*/  LEA.HI.X.SX32 R7, R21, R54, 0x2, P6 ;  /* 0x0000003615077211 */ /* 0x000fc400030f16ff */
[C---:B-1----:R-:W-:Y:S02]  /*25a40*/  LEA R8, P6, R17.reuse, R0, 0x2 ;  /* 0x0000000011087211 */ /* 0x042fe400078c10ff */
[C---:B------:R-:W-:Y:S02]  /*25a50*/  IADD3 R21, R17.reuse, c[0x0][0x198], RZ ;  /* 0x0000660011157a10 */ /* 0x040fe40007ffe0ff */
[----:B------:R-:W-:Y:S01]  /*25a60*/  LEA.HI.X.SX32 R9, R17, R54, 0x2, P6 ;  /* 0x0000003611097211 */ /* 0x000fe200030f16ff */
[----:B------:R1:W-:Y:S01]  /*25a70*/  @P3 STG.E [R4.64], R45 ;  /* 0x0000002d04003986 */ /* 0x0003e2000c101908 */
[C---:B------:R-:W-:Y:S02]  /*25a80*/  LEA R12, P6, R21.reuse, R0, 0x2 ;  /* 0x00000000150c7211 */ /* 0x040fe400078c10ff */
[C---:B------:R-:W-:Y:S01]  /*25a90*/  IADD3 R17, R21.reuse, c[0x0][0x198], RZ ;  /* 0x0000660015117a10 */ /* 0x040fe20007ffe0ff */
[----:B------:R-:W-:Y:S01]  /*25aa0*/  @P2 STG.E [R6.64], R10 ;  /* 0x0000000a06002986 */ /* 0x000fe2000c101908 */
[----:B------:R-:W-:-:S03]  /*25ab0*/  LEA.HI.X.SX32 R13, R21, R54, 0x2, P6 ;  /* 0x00000036150d7211 */ /* 0x000fc600030f16ff */
[----:B------:R-:W-:Y:S01]  /*25ac0*/  @P1 STG.E [R8.64], R11 ;  /* 0x0000000b08001986 */ /* 0x000fe2000c101908 */
[----:B-1----:R-:W-:-:S04]  /*25ad0*/  LEA R4, P6, R17, R0, 0x2 ;  /* 0x0000000011047211 */ /* 0x002fc800078c10ff */
[----:B------:R-:W-:Y:S02]  /*25ae0*/  LEA.HI.X.SX32 R5, R17, R54, 0x2, P6 ;  /* 0x0000003611057211 */ /* 0x000fe400030f16ff */
[----:B----4-:R-:W-:Y:S02]  /*25af0*/  ISETP.LT.AND P4, PT, R24, c[0x0][0x17c], !P0 ;  /* 0x00005f0018007a0c */ /* 0x010fe40004781270 */
[----:B------:R-:W4:Y:S01]  /*25b00*/  LDL.LU R24, [R1+0x5d0] ;  /* 0x0005d00001187983 */ /* 0x000f220000300800 */
[----:B---3--:R-:W-:-:S03]  /*25b10*/  ISETP.LT.AND P5, PT, R38, c[0x0][0x17c], !P0 ;  /* 0x00005f0026007a0c */ /* 0x008fc600047a1270 */
[----:B------:R-:W3:Y:S04]  /*25b20*/  LDL.LU R28, [R1+0x5cc] ;  /* 0x0005cc00011c7983 */ /* 0x000ee80000300800 */
[----:B------:R-:W3:Y:S06]  /*25b30*/  LDL.LU R25, [R1+0x5c8] ;  /* 0x0005c80001197983 */ /* 0x000eec0000300800 */
[----:B------:R1:W-:Y:S04]  /*25b40*/  @P5 STG.E [R12.64], R18 ;  /* 0x000000120c005986 */ /* 0x0003e8000c101908 */
[----:B------:R1:W-:Y:S01]  /*25b50*/  @P4 STG.E [R4.64], R19 ;  /* 0x0000001304004986 */ /* 0x0003e2000c101908 */
[----:B--2---:R-:W-:-:S03]  /*25b60*/  ISETP.LT.AND P1, PT, R16, c[0x0][0x17c], !P0 ;  /* 0x00005f0010007a0c */ /* 0x004fc60004721270 */
[----:B------:R-:W2:Y:S04]  /*25b70*/  LDL.LU R16, [R1+0x5c4] ;  /* 0x0005c40001107983 */ /* 0x000ea80000300800 */
[----:B-1----:R-:W2:Y:S01]  /*25b80*/  LDL.LU R18, [R1+0x5c0] ;  /* 0x0005c00001127983 */ /* 0x002ea20000300800 */
[----:B------:R-:W-:-:S03]  /*25b90*/  ISETP.LT.AND P4, PT, R20, c[0x0][0x17c], !P0 ;  /* 0x00005f0014007a0c */ /* 0x000fc60004781270 */
[----:B------:R-:W2:Y:S01]  /*25ba0*/  LDL.LU R20, [R1+0x5bc] ;  /* 0x0005bc0001147983 */ /* 0x000ea20000300800 */
[----:B------:R-:W-:Y:S02]  /*25bb0*/  IADD3 R21, R17, c[0x0][0x198], RZ ;  /* 0x0000660011157a10 */ /* 0x000fe40007ffe0ff */
[----:B------:R-:W-:Y:S02]  /*25bc0*/  ISETP.LT.AND P3, PT, R37, c[0x0][0x17c], !P0 ;  /* 0x00005f0025007a0c */ /* 0x000fe40004761270 */
[C---:B------:R-:W-:Y:S02]  /*25bd0*/  LEA R6, P6, R21.reuse, R0, 0x2 ;  /* 0x0000000015067211 */ /* 0x040fe400078c10ff */
[C---:B------:R-:W-:Y:S02]  /*25be0*/  IADD3 R17, R21.reuse, c[0x0][0x198], RZ ;  /* 0x0000660015117a10 */ /* 0x040fe40007ffe0ff */
[----:B------:R-:W-:Y:S02]  /*25bf0*/  LEA.HI.X.SX32 R7, R21, R54, 0x2, P6 ;  /* 0x0000003615077211 */ /* 0x000fe400030f16ff */
[----:B------:R-:W-:-:S02]  /*25c00*/  LEA R8, P6, R17, R0, 0x2 ;  /* 0x0000000011087211 */ /* 0x000fc400078c10ff */
[C---:B------:R-:W-:Y:S02]  /*25c10*/  IADD3 R11, R17.reuse, c[0x0][0x198], RZ ;  /* 0x00006600110b7a10 */ /* 0x040fe40007ffe0ff */
[----:B------:R-:W-:Y:S02]  /*25c20*/  LEA.HI.X.SX32 R9, R17, R54, 0x2, P6 ;  /* 0x0000003611097211 */ /* 0x000fe400030f16ff */
[C---:B------:R-:W-:Y:S02]  /*25c30*/  LEA R10, P6, R11.reuse, R0, 0x2 ;  /* 0x000000000b0a7211 */ /* 0x040fe400078c10ff */
[C---:B------:R-:W-:Y:S01]  /*25c40*/  IADD3 R13, R11.reuse, c[0x0][0x198], RZ ;  /* 0x000066000b0d7a10 */ /* 0x040fe20007ffe0ff */
[----:B------:R1:W-:Y:S01]  /*25c50*/  @P3 STG.E [R6.64], R26 ;  /* 0x0000001a06003986 */ /* 0x0003e2000c101908 */
[----:B------:R-:W-:Y:S02]  /*25c60*/  ISETP.LT.AND P2, PT, R36, c[0x0][0x17c], !P0 ;  /* 0x00005f0024007a0c */ /* 0x000fe40004741270 */
[----:B------:R-:W-:-:S02]  /*25c70*/  LEA.HI.X.SX32 R11, R11, R54, 0x2, P6 ;  /* 0x000000360b0b7211 */ /* 0x000fc400030f16ff */
[----:B------:R-:W-:Y:S02]  /*25c80*/  ISETP.LT.AND P5, PT, R32, c[0x0][0x17c], !P0 ;  /* 0x00005f0020007a0c */ /* 0x000fe400047a1270 */
[C---:B------:R-:W-:Y:S02]  /*25c90*/  LEA R4, P6, R13.reuse, R0, 0x2 ;  /* 0x000000000d047211 */ /* 0x040fe400078c10ff */
[C---:B------:R-:W-:Y:S02]  /*25ca0*/  IADD3 R17, R13.reuse, c[0x0][0x198], RZ ;  /* 0x000066000d117a10 */ /* 0x040fe40007ffe0ff */
[----:B------:R-:W-:Y:S02]  /*25cb0*/  LEA.HI.X.SX32 R5, R13, R54, 0x2, P6 ;  /* 0x000000360d057211 */ /* 0x000fe400030f16ff */
[C---:B------:R-:W-:Y:S02]  /*25cc0*/  LEA R12, P6, R17.reuse, R0, 0x2 ;  /* 0x00000000110c7211 */ /* 0x040fe400078c10ff */
[C---:B-1----:R-:W-:Y:S01]  /*25cd0*/  IADD3 R7, R17.reuse, c[0x0][0x198], RZ ;  /* 0x0000660011077a10 */ /* 0x042fe20007ffe0ff */
[----:B------:R1:W-:Y:S01]  /*25ce0*/  @P2 STG.E [R8.64], R27 ;  /* 0x0000001b08002986 */ /* 0x0003e2000c101908 */
[----:B------:R-:W-:-:S02]  /*25cf0*/  LEA.HI.X.SX32 R13, R17, R54, 0x2, P6 ;  /* 0x00000036110d7211 */ /* 0x000fc400030f16ff */
[C---:B------:R-:W-:Y:S01]  /*25d00*/  IADD3 R17, R7.reuse, c[0x0][0x198], RZ ;  /* 0x0000660007117a10 */ /* 0x040fe20007ffe0ff */
[----:B------:R1:W-:Y:S04]  /*25d10*/  @P1 STG.E [R10.64], R34 ;  /* 0x000000220a001986 */ /* 0x0003e8000c101908 */
[----:B------:R-:W-:Y:S01]  /*25d20*/  @P5 STG.E [R4.64], R35 ;  /* 0x0000002304005986 */ /* 0x000fe2000c101908 */
[----:B-1----:R-:W-:-:S03]  /*25d30*/  LEA R8, P6, R7, R0, 0x2 ;  /* 0x0000000007087211 */ /* 0x002fc600078c10ff */
[----:B------:R1:W-:Y:S01]  /*25d40*/  @P4 STG.E [R12.64], R14 ;  /* 0x0000000e0c004986 */ /* 0x0003e2000c101908 */
[----:B------:R-:W-:Y:S02]  /*25d50*/  LEA.HI.X.SX32 R9, R7, R54, 0x2, P6 ;  /* 0x0000003607097211 */ /* 0x000fe400030f16ff */
[----:B------:R-:W-:-:S04]  /*25d60*/  IADD3 R7, R17, c[0x0][0x198], RZ ;  /* 0x0000660011077a10 */ /* 0x000fc80007ffe0ff */
[----:B------:R-:W-:Y:S02]  /*25d70*/  IADD3 R11, R7, c[0x0][0x198], RZ ;  /* 0x00006600070b7a10 */ /* 0x000fe40007ffe0ff */
[----:B----4-:R-:W-:Y:S02]  /*25d80*/  ISETP.LT.AND P3, PT, R24, c[0x0][0x17c], !P0 ;  /* 0x00005f0018007a0c */ /* 0x010fe40004761270 */
[----:B------:R-:W4:Y:S04]  /*25d90*/  LDL.LU R24, [R1+0x5b8] ;  /* 0x0005b80001187983 */ /* 0x000f280000300800 */
[----:B------:R-:W4:Y:S01]  /*25da0*/  LDL.LU R26, [R1+0x5b4] ;  /* 0x0005b400011a7983 */ /* 0x000f220000300800 */
[----:B---3--:R-:W-:-:S03]  /*25db0*/  ISETP.LT.AND P2, PT, R28, c[0x0][0x17c], !P0 ;  /* 0x00005f001c007a0c */ /* 0x008fc60004741270 */
[----:B------:R-:W3:Y:S04]  /*25dc0*/  LDL.LU R28, [R1+0x5b0] ;  /* 0x0005b000011c7983 */ /* 0x000ee80000300800 */
[----:B-1----:R-:W3:Y:S01]  /*25dd0*/  LDL.LU R12, [R1+0x5ac] ;  /* 0x0005ac00010c7983 */ /* 0x002ee20000300800 */
[----:B------:R-:W-:-:S03]  /*25de0*/  ISETP.LT.AND P1, PT, R25, c[0x0][0x17c], !P0 ;  /* 0x00005f0019007a0c */ /* 0x000fc60004721270 */
[----:B------:R-:W-:Y:S04]  /*25df0*/  @P3 STG.E [R8.64], R15 ;  /* 0x0000000f08003986 */ /* 0x000fe8000c101908 */
[----:B------:R-:W3:Y:S01]  /*25e00*/  LDL.LU R33, [R1+0x5a8] ;  /* 0x0005a80001217983 */ /* 0x000ee20000300800 */
[----:B--2---:R-:W-:Y:S02]  /*25e10*/  ISETP.LT.AND P5, PT, R16, c[0x0][0x17c], !P0 ;  /* 0x00005f0010007a0c */ /* 0x004fe400047a1270 */
[C---:B------:R-:W-:Y:S02]  /*25e20*/  LEA R16, P6, R17.reuse, R0, 0x2 ;  /* 0x0000000011107211 */ /* 0x040fe400078c10ff */
[----:B------:R-:W-:Y:S02]  /*25e30*/  ISETP.LT.AND P4, PT, R18, c[0x0][0x17c], !P0 ;  /* 0x00005f0012007a0c */ /* 0x000fe40004781270 */
[----:B------:R-:W-:-:S02]  /*25e40*/  LEA.HI.X.SX32 R17, R17, R54, 0x2, P6 ;  /* 0x0000003611117211 */ /* 0x000fc400030f16ff */
[----:B------:R-:W-:-:S03]  /*25e50*/  LEA R18, P6, R7, R0, 0x2 ;  /* 0x0000000007127211 */ /* 0x000fc600078c10ff */
[----:B------:R1:W-:Y:S01]  /*25e60*/  @P2 STG.E [R16.64], R22 ;  /* 0x0000001610002986 */ /* 0x0003e2000c101908 */
[----:B------:R-:W-:-:S03]  /*25e70*/  LEA.HI.X.SX32 R19, R7, R54, 0x2, P6 ;  /* 0x0000003607137211 */ /* 0x000fc600030f16ff */
[----:B------:R-:W2:Y:S04]  /*25e80*/  LDS.128 R4, [R2] ;  /* 0x0000000002047984 */ /* 0x000ea80000000c00 */
[----:B-1----:R-:W2:Y:S01]  /*25e90*/  LDL.LU R16, [R1+0x5a4] ;  /* 0x0005a40001107983 */ /* 0x002ea20000300800 */
[----:B------:R-:W-:-:S03]  /*25ea0*/  ISETP.LT.AND P3, PT, R20, c[0x0][0x17c], !P0 ;  /* 0x00005f0014007a0c */ /* 0x000fc60004761270 */
[----:B------:R-:W-:Y:S01]  /*25eb0*/  @P1 STG.E [R18.64], R23 ;  /* 0x0000001712001986 */ /* 0x000fe2000c101908 */
[----:B------:R-:W-:-:S03]  /*25ec0*/  LEA R20, P6, R11, R0, 0x2 ;  /* 0x000000000b147211 */ /* 0x000fc600078c10ff */
[----:B------:R-:W2:Y:S01]  /*25ed0*/  LDL.LU R32, [R1+0x5a0] ;  /* 0x0005a00001207983 */ /* 0x000ea20000300800 */
[----:B------:R-:W-:-:S05]  /*25ee0*/  LEA.HI.X.SX32 R21, R11, R54, 0x2, P6 ;  /* 0x000000360b157211 */ /* 0x000fca00030f16ff */
[----:B------:R1:W-:Y:S04]  /*25ef0*/  @P5 STG.E [R20.64], R30 ;  /* 0x0000001e14005986 */ /* 0x0003e8000c101908 */
[----:B-1----:R-:W2:Y:S04]  /*25f00*/  LDL.LU R20, [R1+0x59c] ;  /* 0x00059c0001147983 */ /* 0x002ea80000300800 */
[----:B------:R-:W2:Y:S04]  /*25f10*/  LDL.LU R39, [R1+0x598] ;  /* 0x0005980001277983 */ /* 0x000ea80000300800 */
[----:B------:R-:W2:Y:S04]  /*25f20*/  LDL.LU R37, [R1+0x594] ;  /* 0x0005940001257983 */ /* 0x000ea80000300800 */
[----:B------:R-:W2:Y:S04]  /*25f30*/  LDL.LU R36, [R1+0x590] ;  /* 0x0005900001247983 */ /* 0x000ea80000300800 */
[----:B------:R-:W2:Y:S04]  /*25f40*/  LDL.LU R41, [R1+0x58c] ;  /* 0x00058c0001297983 */ /* 0x000ea80000300800 */
[----:B------:R-:W2:Y:S04]  /*25f50*/  LDL.LU R38, [R1+0x588] ;  /* 0x0005880001267983 */ /* 0x000ea80000300800 */
[----:B------:R-:W2:Y:S01]  /*25f60*/  LDL.LU R40, [R1+0x584] ;  /* 0x0005840001287983 */ /* 0x000ea20000300800 */
[----:B------:R-:W-:-:S03]  /*25f70*/  IADD3 R13, R11, c[0x0][0x198], RZ ;  /* 0x000066000b0d7a10 */ /* 0x000fc60007ffe0ff */
[----:B------:R-:W1:Y:S01]  /*25f80*/  LDS.128 R8, [R53] ;  /* 0x0000000035087984 */ /* 0x000e620000000c00 */
[----:B------:R-:W-:-:S03]  /*25f90*/  IADD3 R15, R13, c[0x0][0x198], RZ ;  /* 0x000066000d0f7a10 */ /* 0x000fc60007ffe0ff */
[----:B------:R-:W2:Y:S01]  /*25fa0*/  LDL.LU R44, [R1+0x580] ;  /* 0x00058000012c7983 */ /* 0x000ea20000300800 */
[----:B----4-:R-:W-:Y:S02]  /*25fb0*/  ISETP.LT.AND P2, PT, R24, c[0x0][0x17c], !P0 ;  /* 0x00005f0018007a0c */ /* 0x010fe40004741270 */
[C---:B------:R-:W-:Y:S02]  /*25fc0*/  LEA R24, P6, R13.reuse, R0, 0x2 ;  /* 0x000000000d187211 */ /* 0x040fe400078c10ff */
[----:B------:R-:W-:Y:S02]  /*25fd0*/  ISETP.LT.AND P1, PT, R26, c[0x0][0x17c], !P0 ;  /* 0x00005f001a007a0c */ /* 0x000fe40004721270 */
[----:B------:R-:W-:Y:S02]  /*25fe0*/  LEA.HI.X.SX32 R25, R13, R54, 0x2, P6 ;  /* 0x000000360d197211 */ /* 0x000fe400030f16ff */
[C---:B------:R-:W-:Y:S02]  /*25ff0*/  LEA R26, P6, R15.reuse, R0, 0x2 ;  /* 0x000000000f1a7211 */ /* 0x040fe400078c10ff */
[----:B------:R-:W-:-:S02]  /*26000*/  IADD3 R13, R15, c[0x0][0x198], RZ ;  /* 0x000066000f0d7a10 */ /* 0x000fc40007ffe0ff */
[----:B------:R-:W-:Y:S02]  /*26010*/  LEA.HI.X.SX32 R27, R15, R54, 0x2, P6 ;  /* 0x000000360f1b7211 */ /* 0x000fe400030f16ff */
[C---:B------:R-:W-:Y:S01]  /*26020*/  LEA R22, P6, R13.reuse, R0, 0x2 ;  /* 0x000000000d167211 */ /* 0x040fe200078c10ff */
[----:B------:R4:W-:Y:S01]  /*26030*/  @P4 STG.E [R24.64], R31 ;  /* 0x0000001f18004986 */ /* 0x0009e2000c101908 */
[C---:B------:R-:W-:Y:S02]  /*26040*/  IADD3 R17, R13.reuse, c[0x0][0x198], RZ ;  /* 0x000066000d117a10 */ /* 0x040fe40007ffe0ff */
[----:B---3--:R-:W-:Y:S02]  /*26050*/  ISETP.LT.AND P4, PT, R12, c[0x0][0x17c], !P0 ;  /* 0x00005f000c007a0c */ /* 0x008fe40004781270 */
[----:B------:R-:W-:Y:S02]  /*26060*/  LEA.HI.X.SX32 R23, R13, R54, 0x2, P6 ;  /* 0x000000360d177211 */ /* 0x000fe400030f16ff */
[----:B------:R-:W-:Y:S01]  /*26070*/  ISETP.LT.AND P5, PT, R28, c[0x0][0x17c], !P0 ;  /* 0x00005f001c007a0c */ /* 0x000fe200047a1270 */
[----:B------:R-:W3:Y:S01]  /*26080*/  LDS.128 R12, [R52] ;  /* 0x00000000340c7984 */ /* 0x000ee20000000c00 */
[----:B------:R-:W-:-:S02]  /*26090*/  LEA R28, P6, R17, R0, 0x2 ;  /* 0x00000000111c7211 */ /* 0x000fc400078c10ff */
[C---:B------:R-:W-:Y:S02]  /*260a0*/  IADD3 R19, R17.reuse, c[0x0][0x198], RZ ;  /* 0x0000660011137a10 */ /* 0x040fe40007ffe0ff */
[----:B------:R-:W-:Y:S02]  /*260b0*/  LEA.HI.X.SX32 R29, R17, R54, 0x2, P6 ;  /* 0x00000036111d7211 */ /* 0x000fe400030f16ff */
[C---:B----4-:R-:W-:Y:S01]  /*260c0*/  LEA R24, P6, R19.reuse, R0, 0x2 ;  /* 0x0000000013187211 */ /* 0x050fe200078c10ff */
[----:B------:R4:W-:Y:S01]  /*260d0*/  @P3 STG.E [R26.64], R46 ;  /* 0x0000002e1a003986 */ /* 0x0009e2000c101908 */
[C---:B------:R-:W-:Y:S02]  /*260e0*/  IADD3 R21, R19.reuse, c[0x0][0x198], RZ ;  /* 0x0000660013157a10 */ /* 0x040fe40007ffe0ff */
[----:B------:R-:W-:Y:S01]  /*260f0*/  LEA.HI.X.SX32 R25, R19, R54, 0x2, P6 ;  /* 0x0000003613197211 */ /* 0x000fe200030f16ff */
[----:B------:R-:W-:Y:S01]  /*26100*/  @P2 STG.E [R22.64], R47 ;  /* 0x0000002f16002986 */ /* 0x000fe2000c101908 */
[----:B------:R-:W-:-:S03]  /*26110*/  LEA R30, P6, R21, R0, 0x2 ;  /* 0x00000000151e7211 */ /* 0x000fc600078c10ff */
[----:B--2---:R2:W-:Y:S01]  /*26120*/  @P1 STG.E [R28.64], R4 ;  /* 0x000000041c001986 */ /* 0x0045e2000c101908 */
[----:B------:R-:W-:-:S03]  /*26130*/  LEA.HI.X.SX32 R31, R21, R54, 0x2, P6 ;  /* 0x00000036151f7211 */ /* 0x000fc600030f16ff */
[----:B------:R-:W-:Y:S01]  /*26140*/  @P5 STG.E [R24.64], R5 ;  /* 0x0000000518005986 */ /* 0x000fe2000c101908 */
[----:B----4-:R-:W-:Y:S02]  /*26150*/  IADD3 R27, R21, c[0x0][0x198], RZ ;  /* 0x00006600151b7a10 */ /* 0x010fe40007ffe0ff */
[----:B------:R-:W-:Y:S02]  /*26160*/  ISETP.LT.AND P3, PT, R33, c[0x0][0x17c], !P0 ;  /* 0x00005f0021007a0c */ /* 0x000fe40004761270 */
[----:B------:R-:W-:Y:S01]  /*26170*/  IADD3 R35, R27, c[0x0][0x198], RZ ;  /* 0x000066001b237a10 */ /* 0x000fe20007ffe0ff */
[----:B-1----:R-:W-:Y:S01]  /*26180*/  @P4 STG.E [R30.64], R8 ;  /* 0x000000081e004986 */ /* 0x002fe2000c101908 */
[----:B------:R-:W-:-:S03]  /*26190*/  ISETP.LT.AND P2, PT, R16, c[0x0][0x17c], !P0 ;  /* 0x00005f0010007a0c */ /* 0x000fc60004741270 */
[----:B------:R-:W1:Y:S01]  /*261a0*/  LDS.128 R16, [R3] ;  /* 0x0000000003107984 */ /* 0x000e620000000c00 */
[----:B------:R-:W-:Y:S02]  /*261b0*/  ISETP.LT.AND P1, PT, R32, c[0x0][0x17c], !P0 ;  /* 0x00005f0020007a0c */ /* 0x000fe40004721270 */
[----:B------:R-:W-:-:S04]  /*261c0*/  LEA R32, P6, R27, R0, 0x2 ;  /* 0x000000001b207211 */ /* 0x000fc800078c10ff */
[----:B------:R-:W-:Y:S02]  /*261d0*/  LEA.HI.X.SX32 R33, R27, R54, 0x2, P6 ;  /* 0x000000361b217211 */ /* 0x000fe400030f16ff */
[----:B------:R-:W-:Y:S01]  /*261e0*/  LEA R34, P6, R35, R0, 0x2 ;  /* 0x0000000023227211 */ /* 0x000fe200078c10ff */
[----:B------:R-:W-:Y:S01]  /*261f0*/  LDS.128 R24, [R53+0x800] ;  /* 0x0008000035187984 */ /* 0x000fe20000000c00 */
[----:B------:R-:W-:-:S03]  /*26200*/  ISETP.LT.AND P5, PT, R20, c[0x0][0x17c], !P0 ;  /* 0x00005f0014007a0c */ /* 0x000fc600047a1270 */
[----:B------:R4:W2:Y:S02]  /*26210*/  LDS.128 R20, [R2+0x800] ;  /* 0x0008000002147984 */ /* 0x0008a40000000c00 */
[C---:B--2---:R-:W-:Y:S02]  /*26220*/  IADD3 R29, R35.reuse, c[0x0][0x198], RZ ;  /* 0x00006600231d7a10 */ /* 0x044fe40007ffe0ff */
[----:B------:R-:W-:Y:S01]  /*26230*/  LEA.HI.X.SX32 R35, R35, R54, 0x2, P6 ;  /* 0x0000003623237211 */ /* 0x000fe200030f16ff */
[----:B------:R2:W-:Y:S01]  /*26240*/  @P3 STG.E [R32.64], R9 ;  /* 0x0000000920003986 */ /* 0x0005e2000c101908 */
[----:B------:R-:W-:Y:S02]  /*26250*/  LEA R4, P6, R29, R0, 0x2 ;  /* 0x000000001d047211 */ /* 0x000fe400078c10ff */
[----:B------:R-:W-:Y:S01]  /*26260*/  ISETP.LT.AND P3, PT, R37, c[0x0][0x17c], !P0 ;  /* 0x00005f0025007a0c */ /* 0x000fe20004761270 */
[----:B----4-:R-:W4:Y:S01]  /*26270*/  LDL.LU R2, [R1+0x57c] ;  /* 0x00057c0001027983 */ /* 0x010f220000300800 */
[----:B------:R-:W-:-:S02]  /*26280*/  IADD3 R37, R29, c[0x0][0x198], RZ ;  /* 0x000066001d257a10 */ /* 0x000fc40007ffe0ff */
[----:B------:R-:W-:Y:S01]  /*26290*/  LEA.HI.X.SX32 R5, R29, R54, 0x2, P6 ;  /* 0x000000361d057211 */ /* 0x000fe200030f16ff */
[----:B---3--:R-:W-:Y:S01]  /*262a0*/  @P2 STG.E [R34.64], R12 ;  /* 0x0000000c22002986 */ /* 0x008fe2000c101908 */
[----:B------:R-:W-:Y:S02]  /*262b0*/  ISETP.LT.AND P2, PT, R36, c[0x0][0x17c], !P0 ;  /* 0x00005f0024007a0c */ /* 0x000fe40004741270 */
[----:B------:R-:W-:Y:S02]  /*262c0*/  LEA R36, P6, R37, R0, 0x2 ;  /* 0x0000000025247211 */ /* 0x000fe400078c10ff */
[----:B------:R-:W-:Y:S01]  /*262d0*/  ISETP.LT.AND P4, PT, R39, c[0x0][0x17c], !P0 ;  /* 0x00005f0027007a0c */ /* 0x000fe20004781270 */
[----:B------:R-:W3:Y:S01]  /*262e0*/  LDL.LU R43, [R1+0x578] ;  /* 0x00057800012b7983 */ /* 0x000ee20000300800 */
[C---:B------:R-:W-:Y:S02]  /*262f0*/  IADD3 R39, R37.reuse, c[0x0][0x198], RZ ;  /* 0x0000660025277a10 */ /* 0x040fe40007ffe0ff */
[----:B------:R-:W-:Y:S01]  /*26300*/  LEA.HI.X.SX32 R37, R37, R54, 0x2, P6 ;  /* 0x0000003625257211 */ /* 0x000fe200030f16ff */
[----:B------:R-:W-:Y:S01]  /*26310*/  @P1 STG.E [R4.64], R13 ;  /* 0x0000000d04001986 */ /* 0x000fe2000c101908 */
[----:B------:R-:W-:-:S02]  /*26320*/  LEA R8, P6, R39, R0, 0x2 ;  /* 0x0000000027087211 */ /* 0x000fc400078c10ff */
[C---:B--2---:R-:W-:Y:S01]  /*26330*/  IADD3 R33, R39.reuse, c[0x0][0x198], RZ ;  /* 0x0000660027217a10 */ /* 0x044fe20007ffe0ff */
[----:B-1----:R1:W-:Y:S01]  /*26340*/  @P5 STG.E [R36.64], R16 ;  /* 0x0000001024005986 */ /* 0x0023e2000c101908 */
[----:B------:R-:W-:Y:S02]  /*26350*/  LEA.HI.X.SX32 R9, R39, R54, 0x2, P6 ;  /* 0x0000003627097211 */ /* 0x000fe400030f16ff */
[----:B------:R-:W-:Y:S01]  /*26360*/  ISETP.LT.AND P5, PT, R38, c[0x0][0x17c], !P0 ;  /* 0x00005f0026007a0c */ /* 0x000fe200047a1270 */
[----:B------:R-:W2:Y:S01]  /*26370*/  LDL.LU R42, [R1+0x574] ;  /* 0x00057400012a7983 */ /* 0x000ea20000300800 */
[----:B------:R-:W-:-:S03]  /*26380*/  LEA R38, P6, R33, R0, 0x2 ;  /* 0x0000000021267211 */ /* 0x000fc600078c10ff */
[----:B------:R-:W3:Y:S01]  /*26390*/  LDS.128 R28, [R52+0x800] ;  /* 0x00080000341c7984 */ /* 0x000ee20000000c00 */
[----:B------:R-:W-:-:S03]  /*263a0*/  LEA.HI.X.SX32 R39, R33, R54, 0x2, P6 ;  /* 0x0000003621277211 */ /* 0x000fc600030f16ff */
[----:B------:R-:W-:Y:S01]  /*263b0*/  @P4 STG.E [R8.64], R17 ;  /* 0x0000001108004986 */ /* 0x000fe2000c101908 */
[----:B------:R-:W-:-:S03]  /*263c0*/  ISETP.LT.AND P4, PT, R40, c[0x0][0x17c], !P0 ;  /* 0x00005f0028007a0c */ /* 0x000fc60004781270 */
[----:B-1----:R-:W2:Y:S04]  /*263d0*/  LDL.LU R36, [R1+0x570] ;  /* 0x0005700001247983 */ /* 0x002ea80000300800 */
[----:B------:R-:W2:Y:S04]  /*263e0*/  LDL.LU R40, [R1+0x56c] ;  /* 0x00056c0001287983 */ /* 0x000ea80000300800 */
[----:B------:R1:W-:Y:S04]  /*263f0*/  @P3 STG.E [R38.64], R20 ;  /* 0x0000001426003986 */ /* 0x0003e8000c101908 */
[----:B-1----:R-:W2:Y:S04]  /*26400*/  LDL.LU R38, [R1+0x568] ;  /* 0x0005680001267983 */ /* 0x002ea80000300800 */
[----:B------:R-:W2:Y:S01]  /*26410*/  LDL.LU R16, [R1+0x564] ;  /* 0x0005640001107983 */ /* 0x000ea20000300800 */
[----:B------:R-:W-:-:S02]  /*26420*/  ISETP.LT.AND P1, PT, R41, c[0x0][0x17c], !P0 ;  /* 0x00005f0029007a0c */ /* 0x000fc40004721270 */
[----:B------:R-:W-:Y:S02]  /*26430*/  IADD3 R41, R33, c[0x0][0x198], RZ ;  /* 0x0000660021297a10 */ /* 0x000fe40007ffe0ff */
[----:B------:R1:W3:Y:S02]  /*26440*/  LDS.128 R32, [R3+0x800] ;  /* 0x0008000003207984 */ /* 0x0002e40000000c00 */
[C---:B------:R-:W-:Y:S02]  /*26450*/  LEA R4, P6, R41.reuse, R0, 0x2 ;  /* 0x0000000029047211 */ /* 0x040fe400078c10ff */
[C---:B------:R-:W-:Y:S02]  /*26460*/  IADD3 R13, R41.reuse, c[0x0][0x198], RZ ;  /* 0x00006600290d7a10 */ /* 0x040fe40007ffe0ff */
[----:B------:R-:W-:Y:S02]  /*26470*/  LEA.HI.X.SX32 R5, R41, R54, 0x2, P6 ;  /* 0x0000003629057211 */ /* 0x000fe400030f16ff */
[----:B------:R-:W-:-:S02]  /*26480*/  LEA R12, P6, R13, R0, 0x2 ;  /* 0x000000000d0c7211 */ /* 0x000fc400078c10ff */
[C---:B------:R-:W-:Y:S02]  /*26490*/  IADD3 R37, R13.reuse, c[0x0][0x198], RZ ;  /* 0x000066000d257a10 */ /* 0x040fe40007ffe0ff */
[----:B------:R-:W-:Y:S02]  /*264a0*/  LEA.HI.X.SX32 R13, R13, R54, 0x2, P6 ;  /* 0x000000360d0d7211 */ /* 0x000fe400030f16ff */
[C---:B------:R-:W-:Y:S02]  /*264b0*/  LEA R8, P6, R37.reuse, R0, 0x2 ;  /* 0x0000000025087211 */ /* 0x040fe400078c10ff */
[C---:B-1----:R-:W-:Y:S01]  /*264c0*/  IADD3 R3, R37.reuse, c[0x0][0x198], RZ ;  /* 0x0000660025037a10 */ /* 0x042fe20007ffe0ff */
[----:B------:R1:W-:Y:S01]  /*264d0*/  @P2 STG.E [R4.64], R21 ;  /* 0x0000001504002986 */ /* 0x0003e2000c101908 */
[----:B------:R-:W-:Y:S02]  /*264e0*/  LEA.HI.X.SX32 R9, R37, R54, 0x2, P6 ;  /* 0x0000003625097211 */ /* 0x000fe400030f16ff */
[----:B------:R-:W-:Y:S01]  /*264f0*/  IADD3 R17, R3, c[0x0][0x198], RZ ;  /* 0x0000660003117a10 */ /* 0x000fe20007ffe0ff */
[----:B------:R1:W-:Y:S01]  /*26500*/  @P1 STG.E [R12.64], R24 ;  /* 0x000000180c001986 */ /* 0x0003e2000c101908 */
[----:B------:R-:W-:-:S02]  /*26510*/  ISETP.LT.AND P3, PT, R44, c[0x0][0x17c], !P0 ;  /* 0x00005f002c007a0c */ /* 0x000fc40004761270 */
[----:B-1----:R-:W-:Y:S01]  /*26520*/  IADD3 R21, R17, c[0x0][0x198], RZ ;  /* 0x0000660011157a10 */ /* 0x002fe20007ffe0ff */
[----:B------:R1:W-:Y:S04]  /*26530*/  @P5 STG.E [R8.64], R25 ;  /* 0x0000001908005986 */ /* 0x0003e8000c101908 */
[----:B------:R-:W2:Y:S04]  /*26540*/  LDL.LU R24, [R1+0x560] ;  /* 0x0005600001187983 */ /* 0x000ea80000300800 */
[----:B------:R-:W2:Y:S01]  /*26550*/  LDL.LU R20, [R1+0x55c] ;  /* 0x00055c0001147983 */ /* 0x000ea20000300800 */
[----:B----4-:R-:W-:-:S02]  /*26560*/  ISETP.LT.AND P2, PT, R2, c[0x0][0x17c], !P0 ;  /* 0x00005f0002007a0c */ /* 0x010fc40004741270 */
[----:B------:R-:W-:-:S04]  /*26570*/  LEA R2, P6, R3, R0, 0x2 ;  /* 0x0000000003027211 */ /* 0x000fc800078c10ff */
[----:B------:R-:W-:Y:S02]  /*26580*/  LEA.HI.X.SX32 R3, R3, R54, 0x2, P6 ;  /* 0x0000003603037211 */ /* 0x000fe400030f16ff */
[----:B------:R-:W-:Y:S02]  /*26590*/  LEA R4, P6, R17, R0, 0x2 ;  /* 0x0000000011047211 */ /* 0x000fe400078c10ff */
[----:B---3--:R-:W-:Y:S02]  /*265a0*/  ISETP.LT.AND P1, PT, R43, c[0x0][0x17c], !P0 ;  /* 0x00005f002b007a0c */ /* 0x008fe40004721270 */
[----:B------:R-:W-:Y:S02]  /*265b0*/  LEA.HI.X.SX32 R5, R17, R54, 0x2, P6 ;  /* 0x0000003611057211 */ /* 0x000fe400030f16ff */
[C---:B------:R-:W-:Y:S02]  /*265c0*/  LEA R12, P6, R21.reuse, R0, 0x2 ;  /* 0x00000000150c7211 */ /* 0x040fe400078c10ff */
[----:B------:R-:W-:-:S02]  /*265d0*/  IADD3 R17, R21, c[0x0][0x198], RZ ;  /* 0x0000660015117a10 */ /* 0x000fc40007ffe0ff */
[----:B------:R-:W-:Y:S02]  /*265e0*/  LEA.HI.X.SX32 R13, R21, R54, 0x2, P6 ;  /* 0x00000036150d7211 */ /* 0x000fe400030f16ff */
[C---:B-1----:R-:W-:Y:S01]  /*265f0*/  LEA R8, P6, R17.reuse, R0, 0x2 ;  /* 0x0000000011087211 */ /* 0x042fe200078c10ff */
[----:B------:R1:W-:Y:S03]  /*26600*/  @P4 STG.E [R2.64], R28 ;  /* 0x0000001c02004986 */ /* 0x0003e6000c101908 */
[----:B------:R-:W-:Y:S01]  /*26610*/  LEA.HI.X.SX32 R9, R17, R54, 0x2, P6 ;  /* 0x0000003611097211 */ /* 0x000fe200030f16ff */
[----:B------:R3:W-:Y:S04]  /*26620*/  @P3 STG.E [R4.64], R29 ;  /* 0x0000001d04003986 */ /* 0x0007e8000c101908 */
[----:B------:R4:W-:Y:S01]  /*26630*/  @P2 STG.E [R12.64], R32 ;  /* 0x000000200c002986 */ /* 0x0009e2000c101908 */
[----:B--2---:R-:W-:-:S03]  /*26640*/  ISETP.LT.AND P4, PT, R36, c[0x0][0x17c], !P0 ;  /* 0x00005f0024007a0c */ /* 0x004fc60004781270 */
[----:B------:R3:W-:Y:S04]  /*26650*/  @P1 STG.E [R8.64], R33 ;  /* 0x0000002108001986 */ /* 0x0007e8000c101908 */
[----:B------:R-:W2:Y:S04]  /*26660*/  LDL.LU R36, [R1+0x558] ;  /* 0x0005580001247983 */ /* 0x000ea80000300800 */
[----:B-1----:R-:W2:Y:S04]  /*26670*/  LDL.LU R28, [R1+0x554] ;  /* 0x00055400011c7983 */ /* 0x002ea80000300800 */
[----:B------:R-:W2:Y:S01]  /*26680*/  LDL.LU R25, [R1+0x550] ;  /* 0x0005500001197983 */ /* 0x000ea20000300800 */
[----:B------:R-:W-:-:S03]  /*26690*/  ISETP.LT.AND P1, PT, R16, c[0x0][0x17c], !P0 ;  /* 0x00005f0010007a0c */ /* 0x000fc60004721270 */
[----:B------:R-:W2:Y:S01]  /*266a0*/  LDL.LU R16, [R1+0x54c] ;  /* 0x00054c0001107983 */ /* 0x000ea20000300800 */
[----:B------:R-:W-:-:S04]  /*266b0*/  IADD3 R21, R17, c[0x0][0x198], RZ ;  /* 0x0000660011157a10 */ /* 0x000fc80007ffe0ff */
[C---:B------:R-:W-:Y:S02]  /*266c0*/  LEA R2, P6, R21.reuse, R0, 0x2 ;  /* 0x0000000015027211 */ /* 0x040fe400078c10ff */
[C---:B------:R-:W-:Y:S02]  /*266d0*/  IADD3 R17, R21.reuse, c[0x0][0x198], RZ ;  /* 0x0000660015117a10 */ /* 0x040fe40007ffe0ff */
[----:B------:R-:W-:Y:S02]  /*266e0*/  LEA.HI.X.SX32 R3, R21, R54, 0x2, P6 ;  /* 0x0000003615037211 */ /* 0x000fe400030f16ff */
[C---:B---3--:R-:W-:Y:S02]  /*266f0*/  LEA R4, P6, R17.reuse, R0, 0x2 ;  /* 0x0000000011047211 */ /* 0x048fe400078c10ff */
[----:B------:R-:W-:Y:S02]  /*26700*/  ISETP.LT.AND P5, PT, R42, c[0x0][0x17c], !P0 ;  /* 0x00005f002a007a0c */ /* 0x000fe400047a1270 */
[----:B------:R-:W-:-:S02]  /*26710*/  IADD3 R21, R17, c[0x0][0x198], RZ ;  /* 0x0000660011157a10 */ /* 0x000fc40007ffe0ff */
[----:B------:R-:W-:Y:S02]  /*26720*/  LEA.HI.X.SX32 R5, R17, R54, 0x2, P6 ;  /* 0x0000003611057211 */ /* 0x000fe400030f16ff */
[C---:B----4-:R-:W-:Y:S02]  /*26730*/  LEA R12, P6, R21.reuse, R0, 0x2 ;  /* 0x00000000150c7211 */ /* 0x050fe400078c10ff */
[C---:B------:R-:W-:Y:S02]  /*26740*/  IADD3 R17, R21.reuse, c[0x0][0x198], RZ ;  /* 0x0000660015117a10 */ /* 0x040fe40007ffe0ff */
[----:B------:R-:W-:Y:S02]  /*26750*/  LEA.HI.X.SX32 R13, R21, R54, 0x2, P6 ;  /* 0x00000036150d7211 */ /* 0x000fe400030f16ff */
[C---:B------:R-:W-:Y:S02]  /*26760*/  LEA R8, P6, R17.reuse, R0, 0x2 ;  /* 0x0000000011087211 */ /* 0x040fe400078c10ff */
[----:B------:R-:W-:Y:S01]  /*26770*/  IADD3 R21, R17, c[0x0][0x198], RZ ;  /* 0x0000660011157a10 */ /* 0x000fe20007ffe0ff */
[----:B------:R1:W-:Y:S01]  /*26780*/  @P5 STG.E [R2.64], R6 ;  /* 0x0000000602005986 */ /* 0x0003e2000c101908 */
[----:B------:R-:W-:-:S02]  /*26790*/  ISETP.LT.AND P3, PT, R40, c[0x0][0x17c], !P0 ;  /* 0x00005f0028007a0c */ /* 0x000fc40004761270 */
[----:B------:R-:W-:Y:S02]  /*267a0*/  ISETP.LT.AND P2, PT, R38, c[0x0][0x17c], !P0 ;  /* 0x00005f0026007a0c */ /* 0x000fe40004741270 */
[----:B------:R-:W-:Y:S02]  /*267b0*/  LEA.HI.X.SX32 R9, R17, R54, 0x2, P6 ;  /* 0x0000003611097211 */ /* 0x000fe400030f16ff */
[C---:B------:R-:W-:Y:S02]  /*267c0*/  IADD3 R17, R21.reuse, c[0x0][0x198], RZ ;  /* 0x0000660015117a10 */ /* 0x040fe40007ffe0ff */
[----:B------:R-:W-:Y:S01]  /*267d0*/  ISETP.LT.AND P5, PT, R24, c[0x0][0x17c], !P0 ;  /* 0x00005f0018007a0c */ /* 0x000fe200047a1270 */
[----:B------:R3:W-:Y:S01]  /*267e0*/  @P4 STG.E [R4.64], R7 ;  /* 0x0000000704004986 */ /* 0x0007e2000c101908 */
[----:B-1----:R-:W-:-:S03]  /*267f0*/  LEA R2, P6, R21, R0, 0x2 ;  /* 0x0000000015027211 */ /* 0x002fc600078c10ff */
[----:B------:R-:W4:Y:S01]  /*26800*/  LDL.LU R24, [R1+0x548] ;  /* 0x0005480001187983 */ /* 0x000f220000300800 */
[----:B------:R-:W-:Y:S02]  /*26810*/  LEA.HI.X.SX32 R3, R21, R54, 0x2, P6 ;  /* 0x0000003615037211 */ /* 0x000fe400030f16ff */
[C---:B---3--:R-:W-:Y:S01]  /*26820*/  LEA R4, P6, R17.reuse, R0, 0x2 ;  /* 0x0000000011047211 */ /* 0x048fe200078c10ff */
[----:B------:R1:W-:Y:S03]  /*26830*/  @P3 STG.E [R12.64], R10 ;  /* 0x0000000a0c003986 */ /* 0x0003e6000c101908 */
[----:B------:R-:W-:Y:S01]  /*26840*/  LEA.HI.X.SX32 R5, R17, R54, 0x2, P6 ;  /* 0x0000003611057211 */ /* 0x000fe200030f16ff */
[----:B------:R-:W-:Y:S01]  /*26850*/  @P2 STG.E [R8.64], R11 ;  /* 0x0000000b08002986 */ /* 0x000fe2000c101908 */
[----:B------:R-:W-:-:S03]  /*26860*/  ISETP.LT.AND P4, PT, R20, c[0x0][0x17c], !P0 ;  /* 0x00005f0014007a0c */ /* 0x000fc60004781270 */
[----:B------:R-:W3:Y:S04]  /*26870*/  LDL.LU R20, [R1+0x544] ;  /* 0x0005440001147983 */ /* 0x000ee80000300800 */
[----:B------:R2:W-:Y:S04]  /*26880*/  @P1 STG.E [R2.64], R14 ;  /* 0x0000000e02001986 */ /* 0x0005e8000c101908 */
[----:B-1----:R-:W3:Y:S04]  /*26890*/  LDL.LU R10, [R1+0x540] ;  /* 0x00054000010a7983 */ /* 0x002ee80000300800 */
[----:B------:R1:W-:Y:S01]  /*268a0*/  @P5 STG.E [R4.64], R15 ;  /* 0x0000000f04005986 */ /* 0x0003e2000c101908 */
[----:B--2---:R-:W-:-:S03]  /*268b0*/  ISETP.LT.AND P5, PT, R16, c[0x0][0x17c], !P0 ;  /* 0x00005f0010007a0c */ /* 0x004fc600047a1270 */
[----:B------:R-:W2:Y:S04]  /*268c0*/  LDL.LU R16, [R1+0x53c] ;  /* 0x00053c0001107983 */ /* 0x000ea80000300800 */
[----:B------:R-:W2:Y:S01]  /*268d0*/  LDL.LU R14, [R1+0x538] ;  /* 0x00053800010e7983 */ /* 0x000ea20000300800 */
[----:B------:R-:W-:-:S04]  /*268e0*/  IADD3 R7, R17, c[0x0][0x198], RZ ;  /* 0x0000660011077a10 */ /* 0x000fc80007ffe0ff */
[C---:B------:R-:W-:Y:S02]  /*268f0*/  LEA R6, P6, R7.reuse, R0, 0x2 ;  /* 0x0000000007067211 */ /* 0x040fe400078c10ff */
[C---:B------:R-:W-:Y:S02]  /*26900*/  IADD3 R13, R7.reuse, c[0x0][0x198], RZ ;  /* 0x00006600070d7a10 */ /* 0x040fe40007ffe0ff */
[----:B------:R-:W-:Y:S02]  /*26910*/  LEA.HI.X.SX32 R7, R7, R54, 0x2, P6 ;  /* 0x0000003607077211 */ /* 0x000fe400030f16ff */
[C---:B------:R-:W-:Y:S02]  /*26920*/  LEA R8, P6, R13.reuse, R0, 0x2 ;  /* 0x000000000d087211 */ /* 0x040fe400078c10ff */
[C---:B------:R-:W-:Y:S02]  /*26930*/  IADD3 R11, R13.reuse, c[0x0][0x198], RZ ;  /* 0x000066000d0b7a10 */ /* 0x040fe40007ffe0ff */
[----:B------:R-:W-:-:S02]  /*26940*/  LEA.HI.X.SX32 R9, R13, R54, 0x2, P6 ;  /* 0x000000360d097211 */ /* 0x000fc400030f16ff */
[----:B------:R-:W-:Y:S02]  /*26950*/  ISETP.LT.AND P3, PT, R36, c[0x0][0x17c], !P0 ;  /* 0x00005f0024007a0c */ /* 0x000fe40004761270 */
[C---:B------:R-:W-:Y:S02]  /*26960*/  LEA R2, P6, R11.reuse, R0, 0x2 ;  /* 0x000000000b027211 */ /* 0x040fe400078c10ff */
[----:B------:R-:W-:Y:S02]  /*26970*/  ISETP.LT.AND P2, PT, R28, c[0x0][0x17c], !P0 ;  /* 0x00005f001c007a0c */ /* 0x000fe40004741270 */
[----:B------:R-:W-:Y:S02]  /*26980*/  IADD3 R13, R11, c[0x0][0x198], RZ ;  /* 0x000066000b0d7a10 */ /* 0x000fe40007ffe0ff */
[----:B------:R-:W-:Y:S02]  /*26990*/  ISETP.LT.AND P1, PT, R25, c[0x0][0x17c], !P0 ;  /* 0x00005f0019007a0c */ /* 0x000fe40004721270 */
[----:B------:R-:W-:-:S02]  /*269a0*/  LEA.HI.X.SX32 R3, R11, R54, 0x2, P6 ;  /* 0x000000360b037211 */ /* 0x000fc400030f16ff */
[C---:B------:R-:W-:Y:S02]  /*269b0*/  IADD3 R11, R13.reuse, c[0x0][0x198], RZ ;  /* 0x000066000d0b7a10 */ /* 0x040fe40007ffe0ff */
[----:B-1----:R-:W-:Y:S02]  /*269c0*/  LEA R4, P6, R13, R0, 0x2 ;  /* 0x000000000d047211 */ /* 0x002fe400078c10ff */
[----:B------:R-:W-:Y:S02]  /*269d0*/  IADD3 R15, R11, c[0x0][0x198], RZ ;  /* 0x000066000b0f7a10 */ /* 0x000fe40007ffe0ff */
[----:B------:R-:W-:Y:S01]  /*269e0*/  LEA.HI.X.SX32 R5, R13, R54, 0x2, P6 ;  /* 0x000000360d057211 */ /* 0x000fe200030f16ff */
[----:B------:R-:W-:Y:S01]  /*269f0*/  @P4 STG.E [R6.64], R18 ;  /* 0x0000001206004986 */ /* 0x000fe2000c101908 */
[----:B------:R-:W-:-:S03]  /*26a00*/  IADD3 R13, R15, c[0x0][0x198], RZ ;  /* 0x000066000f0d7a10 */ /* 0x000fc60007ffe0ff */
[----:B------:R1:W-:Y:S01]  /*26a10*/  @P3 STG.E [R8.64], R19 ;  /* 0x0000001308003986 */ /* 0x0003e2000c101908 */
[----:B------:R-:W-:-:S03]  /*26a20*/  IADD3 R17, R13, c[0x0][0x198], RZ ;  /* 0x000066000d117a10 */ /* 0x000fc60007ffe0ff */
[----:B------:R4:W-:Y:S04]  /*26a30*/  @P2 STG.E [R2.64], R22 ;  /* 0x0000001602002986 */ /* 0x0009e8000c101908 */
[----:B------:R3:W-:Y:S01]  /*26a40*/  @P1 STG.E [R4.64], R23 ;  /* 0x0000001704001986 */ /* 0x0007e2000c101908 */
[-C--:B-1----:R-:W-:Y:S02]  /*26a50*/  LEA R8, P1, R15, R0.reuse, 0x2 ;  /* 0x000000000f087211 */ /* 0x082fe400078210ff */
[----:B------:R-:W-:Y:S02]  /*26a60*/  LEA R6, P6, R11, R0, 0x2 ;  /* 0x000000000b067211 */ /* 0x000fe400078c10ff */
[----:B------:R-:W-:Y:S02]  /*26a70*/  LEA.HI.X.SX32 R9, R15, R54, 0x2, P1 ;  /* 0x000000360f097211 */ /* 0x000fe400008f16ff */
[----:B----4-:R-:W-:-:S02]  /*26a80*/  LEA R2, P1, R17, R0, 0x2 ;  /* 0x0000000011027211 */ /* 0x010fc400078210ff */
[----:B------:R-:W-:Y:S02]  /*26a90*/  ISETP.LT.AND P4, PT, R24, c[0x0][0x17c], !P0 ;  /* 0x00005f0018007a0c */ /* 0x000fe40004781270 */
[----:B---3--:R-:W-:Y:S02]  /*26aa0*/  ISETP.LT.AND P3, PT, R20, c[0x0][0x17c], !P0 ;  /* 0x00005f0014007a0c */ /* 0x008fe40004761270 */
[----:B------:R-:W-:Y:S02]  /*26ab0*/  ISETP.LT.AND P2, PT, R10, c[0x0][0x17c], !P0 ;  /* 0x00005f000a007a0c */ /* 0x000fe40004741270 */
[----:B------:R-:W-:Y:S02]  /*26ac0*/  LEA.HI.X.SX32 R7, R11, R54, 0x2, P6 ;  /* 0x000000360b077211 */ /* 0x000fe400030f16ff */
[----:B------:R-:W-:Y:S02]  /*26ad0*/  LEA R10, P6, R13, R0, 0x2 ;  /* 0x000000000d0a7211 */ /* 0x000fe400078c10ff */
[----:B------:R-:W-:-:S02]  /*26ae0*/  LEA.HI.X.SX32 R3, R17, R54, 0x2, P1 ;  /* 0x0000003611037211 */ /* 0x000fc400008f16ff */
[----:B------:R-:W-:Y:S02]  /*26af0*/  IADD3 R19, R17, c[0x0][0x198], RZ ;  /* 0x0000660011137a10 */ /* 0x000fe40007ffe0ff */
[----:B------:R-:W-:Y:S02]  /*26b00*/  LEA.HI.X.SX32 R11, R13, R54, 0x2, P6 ;  /* 0x000000360d0b7211 */ /* 0x000fe400030f16ff */
[C---:B------:R-:W-:Y:S01]  /*26b10*/  LEA R12, P6, R19.reuse, R0, 0x2 ;  /* 0x00000000130c7211 */ /* 0x040fe200078c10ff */
[----:B------:R1:W-:Y:S01]  /*26b20*/  @P5 STG.E [R6.64], R26 ;  /* 0x0000001a06005986 */ /* 0x0003e2000c101908 */
[C---:B------:R-:W-:Y:S02]  /*26b30*/  IADD3 R15, R19.reuse, c[0x0][0x198], RZ ;  /* 0x00006600130f7a10 */ /* 0x040fe40007ffe0ff */
[----:B------:R-:W-:Y:S01]  /*26b40*/  LEA.HI.X.SX32 R13, R19, R54, 0x2, P6 ;  /* 0x00000036130d7211 */ /* 0x000fe200030f16ff */
[----:B------:R1:W-:Y:S01]  /*26b50*/  @P4 STG.E [R8.64], R27 ;  /* 0x0000001b08004986 */ /* 0x0003e2000c101908 */
[----:B------:R-:W-:-:S03]  /*26b60*/  LEA R4, P6, R15, R0, 0x2 ;  /* 0x000000000f047211 */ /* 0x000fc600078c10ff */
[----:B------:R1:W-:Y:S04]  /*26b70*/  @P3 STG.E [R10.64], R30 ;  /* 0x0000001e0a003986 */ /* 0x0003e8000c101908 */
[----:B------:R1:W-:Y:S01]  /*26b80*/  @P2 STG.E [R2.64], R31 ;  /* 0x0000001f02002986 */ /* 0x0003e2000c101908 */
[----:B------:R-:W-:Y:S02]  /*26b90*/  LEA.HI.X.SX32 R5, R15, R54, 0x2, P6 ;  /* 0x000000360f057211 */ /* 0x000fe400030f16ff */
[----:B--2---:R-:W-:Y:S02]  /*26ba0*/  ISETP.LT.AND P1, PT, R16, c[0x0][0x17c], !P0 ;  /* 0x00005f0010007a0c */ /* 0x004fe40004721270 */
[----:B------:R-:W-:-:S11]  /*26bb0*/  ISETP.LT.AND P0, PT, R14, c[0x0][0x17c], !P0 ;  /* 0x00005f000e007a0c */ /* 0x000fd60004701270 */
[----:B------:R1:W-:Y:S02]  /*26bc0*/  @P1 STG.E [R12.64], R34 ;  /* 0x000000220c001986 */ /* 0x0003e4000c101908 */
[----:B------:R-:W-:Y:S05]  /*26bd0*/  @!P0 EXIT ;  /* 0x000000000000894d */ /* 0x000fea0003800000 */
[----:B------:R-:W-:Y:S01]  /*26be0*/  STG.E [R4.64], R35 ;  /* 0x0000002304007986 */ /* 0x000fe2000c101908 */
[----:B------:R-:W-:Y:S05]  /*26bf0*/  EXIT ;  /* 0x000000000000794d */ /* 0x000fea0003800000 */
.L_x_2:
[----:B------:R-:W-:-:S00]  /*26c00*/  BRA `(.L_x_2) ;  /* 0xfffffff000007947 */ /* 0x000fc0000383ffff */
[----:B------:R-:W-:-:S00]  /*26c10*/  NOP ;  /* 0x0000000000007918 */ /* 0x000fc00000000000 */
        /* <DEDUP_REMOVED lines=14> */
.L_x_3:


//--------------------- .nv.shared.matmul_kernel  --------------------------
	.section	.nv.shared.matmul_kernel,"aw",@nobits
	.sectionflags	@""
	.align	16
